	.target	sm_90a

	.elftype	@"ET_EXEC"


//--------------------- .note.nv.tkinfo           --------------------------
	.section	.note.nv.tkinfo,"",@"SHT_NOTE"
	.sectionflags	@"SHF_NOTE_NV_TKINFO"
	.tkinfo
        /*0018*/ 	.word	0x00000002
        /*0030*/ 	.string	""
        /*0030*/ 	.string	"ptxas"
        /*0030*/ 	.string	"Cuda compilation tools, release 13.0, V13.0.88"
        /*0030*/ 	.string	"Build cuda_13.0.r13.0/compiler.36424714_0"
        /*0030*/ 	.string	"-arch sm_90a -m 64 "



//--------------------- .note.nv.cuinfo           --------------------------
	.section	.note.nv.cuinfo,"",@"SHT_NOTE"
	.sectionflags	@"SHF_NOTE_NV_CUINFO"
        /*0018*/ 	.short	0x0002
        /*001a*/ 	.short	0x005a
        /*001c*/ 	.short	0x0082
	.zero		2


//--------------------- .nv.info                  --------------------------
	.section	.nv.info,"",@"SHT_CUDA_INFO"
	.align	4


	//----- nvinfo : EIATTR_REGCOUNT
	.align		4
        /*0000*/ 	.byte	0x04, 0x2f
        /*0002*/ 	.short	(.L_18 - .L_17)
	.align		4
.L_17:
        /*0004*/ 	.word	index@(_ZN7cutlass13device_kernelIN5flash22FlashAttnBwdPreprocessIN4cute5tupleIJNS3_1CILi64EEENS5_ILi128EEEEEENS_10bfloat16_tEfNS_4arch4Sm90ELb1ELb1EEEEEvNT_6ParamsE)
        /*0008*/ 	.word	0x00000040


	//----- nvinfo : EIATTR_FRAME_SIZE
	.align		4
.L_18:
        /*000c*/ 	.byte	0x04, 0x11
        /*000e*/ 	.short	(.L_20 - .L_19)
	.align		4
.L_19:
        /*0010*/ 	.word	index@(_ZN7cutlass13device_kernelIN5flash22FlashAttnBwdPreprocessIN4cute5tupleIJNS3_1CILi64EEENS5_ILi128EEEEEENS_10bfloat16_tEfNS_4arch4Sm90ELb1ELb1EEEEEvNT_6ParamsE)
        /*0014*/ 	.word	0x00000000


	//----- nvinfo : EIATTR_REGCOUNT
	.align		4
.L_20:
        /*0018*/ 	.byte	0x04, 0x2f
        /*001a*/ 	.short	(.L_22 - .L_21)
	.align		4
.L_21:
        /*001c*/ 	.word	index@(_ZN7cutlass13device_kernelIN5flash11enable_sm90INS1_16FlashAttnBwdSm90INS1_25CollectiveMainloopBwdSm90ILi2ELi2ELi2EN4cute5tupleIJNS5_1CILi1EEES8_S8_EEENS6_IJNS7_ILi64EEENS7_ILi128EEESB_EEENS_10bfloat16_tEfNS_4arch4Sm90ELb1ELb0ELb1ELb1ELb1ELb1ELb0ELb0ELi2ELi1ELi2ELi1ELb0EEENS1_24CollectiveEpilogueBwdGQAISC_fSF_Li256ELb1ELb1EEENS1_25SingleTileBwdLPTSchedulerILb1ELi128ELb1EEEEEEEEEvNT_6ParamsE)
        /*0020*/ 	.word	0x000000a8


	//----- nvinfo : EIATTR_FRAME_SIZE
	.align		4
.L_22:
        /*0024*/ 	.byte	0x04, 0x11
        /*0026*/ 	.short	(.L_24 - .L_23)
	.align		4
.L_23:
        /*0028*/ 	.word	index@(_ZN7cutlass13device_kernelIN5flash11enable_sm90INS1_16FlashAttnBwdSm90INS1_25CollectiveMainloopBwdSm90ILi2ELi2ELi2EN4cute5tupleIJNS5_1CILi1EEES8_S8_EEENS6_IJNS7_ILi64EEENS7_ILi128EEESB_EEENS_10bfloat16_tEfNS_4arch4Sm90ELb1ELb0ELb1ELb1ELb1ELb1ELb0ELb0ELi2ELi1ELi2ELi1ELb0EEENS1_24CollectiveEpilogueBwdGQAISC_fSF_Li256ELb1ELb1EEENS1_25SingleTileBwdLPTSchedulerILb1ELi128ELb1EEEEEEEEEvNT_6ParamsE)
        /*002c*/ 	.word	0x00000010


	//----- nvinfo : EIATTR_REGCOUNT
	.align		4
.L_24:
        /*0030*/ 	.byte	0x04, 0x2f
        /*0032*/ 	.short	(.L_26 - .L_25)
	.align		4
.L_25:
        /*0034*/ 	.word	index@(_ZN7cutlass13device_kernelIN5flash32FlashAttnBwdPostprocessConvertdQIN4cute5tupleIJNS3_1CILi64EEENS5_ILi128EEEEEENS_10bfloat16_tEfNS_4arch4Sm90ELi256ENS3_8TiledMMAINS3_8MMA_AtomIJNS3_4SM904GMMA27MMA_64x64x16_F32BF16BF16_SSILNSF_5MajorE0ELSH_1ELNSF_7ScaleInE1ELSI_1EEEEEENS3_6LayoutINS4_IJNS5_ILi1EEENS5_ILi2EEESM_EEENS4_IJNS5_ILi0EEESM_SP_EEEEENS4_IJNS3_10UnderscoreESS_SS_EEEEELb0EEEEEvNT_6ParamsE)
        /*0038*/ 	.word	0x00000038


	//----- nvinfo : EIATTR_FRAME_SIZE
	.align		4
.L_26:
        /*003c*/ 	.byte	0x04, 0x11
        /*003e*/ 	.short	(.L_28 - .L_27)
	.align		4
.L_27:
        /*0040*/ 	.word	index@(_ZN7cutlass13device_kernelIN5flash32FlashAttnBwdPostprocessConvertdQIN4cute5tupleIJNS3_1CILi64EEENS5_ILi128EEEEEENS_10bfloat16_tEfNS_4arch4Sm90ELi256ENS3_8TiledMMAINS3_8MMA_AtomIJNS3_4SM904GMMA27MMA_64x64x16_F32BF16BF16_SSILNSF_5MajorE0ELSH_1ELNSF_7ScaleInE1ELSI_1EEEEEENS3_6LayoutINS4_IJNS5_ILi1EEENS5_ILi2EEESM_EEENS4_IJNS5_ILi0EEESM_SP_EEEEENS4_IJNS3_10UnderscoreESS_SS_EEEEELb0EEEEEvNT_6ParamsE)
        /*0044*/ 	.word	0x00000000


	//----- nvinfo : EIATTR_REGCOUNT
	.align		4
.L_28:
        /*0048*/ 	.byte	0x04, 0x2f
        /*004a*/ 	.short	(.L_30 - .L_29)
	.align		4
.L_29:
        /*004c*/ 	.word	index@(_ZN7cutlass13device_kernelIN5flash32FlashAttnBwdPostprocessConvertdQIN4cute5tupleIJNS3_1CILi128EEES6_EEENS_10bfloat16_tEfNS_4arch4Sm90ELi256ENS3_8TiledMMAINS3_8MMA_AtomIJNS3_4SM904GMMA28MMA_64x128x16_F32BF16BF16_RSILNSE_5MajorE0ELSG_1ELNSE_7ScaleInE1ELSH_1EEEEEENS3_6LayoutINS4_IJNS5_ILi2EEENS5_ILi1EEESM_EEENS4_IJSM_NS5_ILi0EEESO_EEEEENS4_IJNS3_10UnderscoreESR_SR_EEEEELb0EEEEEvNT_6ParamsE)
        /*0050*/ 	.word	0x00000058


	//----- nvinfo : EIATTR_FRAME_SIZE
	.align		4
.L_30:
        /*0054*/ 	.byte	0x04, 0x11
        /*0056*/ 	.short	(.L_32 - .L_31)
	.align		4
.L_31:
        /*0058*/ 	.word	index@(_ZN7cutlass13device_kernelIN5flash32FlashAttnBwdPostprocessConvertdQIN4cute5tupleIJNS3_1CILi128EEES6_EEENS_10bfloat16_tEfNS_4arch4Sm90ELi256ENS3_8TiledMMAINS3_8MMA_AtomIJNS3_4SM904GMMA28MMA_64x128x16_F32BF16BF16_RSILNSE_5MajorE0ELSG_1ELNSE_7ScaleInE1ELSH_1EEEEEENS3_6LayoutINS4_IJNS5_ILi2EEENS5_ILi1EEESM_EEENS4_IJSM_NS5_ILi0EEESO_EEEEENS4_IJNS3_10UnderscoreESR_SR_EEEEELb0EEEEEvNT_6ParamsE)
        /*005c*/ 	.word	0x00000000


	//----- nvinfo : EIATTR_REGCOUNT
	.align		4
.L_32:
        /*0060*/ 	.byte	0x04, 0x2f
        /*0062*/ 	.short	(.L_34 - .L_33)
	.align		4
.L_33:
        /*0064*/ 	.word	index@(_ZN7cutlass13device_kernelIN5flash11enable_sm90INS1_16FlashAttnBwdSm90INS1_25CollectiveMainloopBwdSm90ILi2ELi2ELi2EN4cute5tupleIJNS5_1CILi1EEES8_S8_EEENS6_IJNS7_ILi64EEENS7_ILi128EEESB_EEENS_10bfloat16_tEfNS_4arch4Sm90ELb1ELb0ELb1ELb1ELb0ELb1ELb0ELb0ELi2ELi1ELi2ELi1ELb0EEENS1_24CollectiveEpilogueBwdGQAISC_fSF_Li256ELb1ELb0EEENS1_25SingleTileBwdLPTSchedulerILb1ELi128ELb0EEEEEEEEEvNT_6ParamsE)
        /*0068*/ 	.word	0x000000a8


	//----- nvinfo : EIATTR_FRAME_SIZE
	.align		4
.L_34:
        /*006c*/ 	.byte	0x04, 0x11
        /*006e*/ 	.short	(.L_36 - .L_35)
	.align		4
.L_35:
        /*0070*/ 	.word	index@(_ZN7cutlass13device_kernelIN5flash11enable_sm90INS1_16FlashAttnBwdSm90INS1_25CollectiveMainloopBwdSm90ILi2ELi2ELi2EN4cute5tupleIJNS5_1CILi1EEES8_S8_EEENS6_IJNS7_ILi64EEENS7_ILi128EEESB_EEENS_10bfloat16_tEfNS_4arch4Sm90ELb1ELb0ELb1ELb1ELb0ELb1ELb0ELb0ELi2ELi1ELi2ELi1ELb0EEENS1_24CollectiveEpilogueBwdGQAISC_fSF_Li256ELb1ELb0EEENS1_25SingleTileBwdLPTSchedulerILb1ELi128ELb0EEEEEEEEEvNT_6ParamsE)
        /*0074*/ 	.word	0x00000010


	//----- nvinfo : EIATTR_REGCOUNT
	.align		4
.L_36:
        /*0078*/ 	.byte	0x04, 0x2f
        /*007a*/ 	.short	(.L_38 - .L_37)
	.align		4
.L_37:
        /*007c*/ 	.word	index@(_ZN7cutlass13device_kernelIN5flash11enable_sm90INS1_16FlashAttnBwdSm90INS1_25CollectiveMainloopBwdSm90ILi2ELi2ELi2EN4cute5tupleIJNS5_1CILi1EEES8_S8_EEENS6_IJNS7_ILi64EEENS7_ILi128EEESB_EEENS_10bfloat16_tEfNS_4arch4Sm90ELb1ELb0ELb1ELb1ELb1ELb1ELb0ELb0ELi2ELi1ELi2ELi1ELb0EEENS1_21CollectiveEpilogueBwdISC_SD_SF_Li256ELb1ELb0ELi1EEENS1_25SingleTileBwdLPTSchedulerILb1ELi128ELb1EEEEEEEEEvNT_6ParamsE)
        /*0080*/ 	.word	0x000000a8


	//----- nvinfo : EIATTR_FRAME_SIZE
	.align		4
.L_38:
        /*0084*/ 	.byte	0x04, 0x11
        /*0086*/ 	.short	(.L_40 - .L_39)
	.align		4
.L_39:
        /*0088*/ 	.word	index@(_ZN7cutlass13device_kernelIN5flash11enable_sm90INS1_16FlashAttnBwdSm90INS1_25CollectiveMainloopBwdSm90ILi2ELi2ELi2EN4cute5tupleIJNS5_1CILi1EEES8_S8_EEENS6_IJNS7_ILi64EEENS7_ILi128EEESB_EEENS_10bfloat16_tEfNS_4arch4Sm90ELb1ELb0ELb1ELb1ELb1ELb1ELb0ELb0ELi2ELi1ELi2ELi1ELb0EEENS1_21CollectiveEpilogueBwdISC_SD_SF_Li256ELb1ELb0ELi1EEENS1_25SingleTileBwdLPTSchedulerILb1ELi128ELb1EEEEEEEEEvNT_6ParamsE)
        /*008c*/ 	.word	0x00000010


	//----- nvinfo : EIATTR_REGCOUNT
	.align		4
.L_40:
        /*0090*/ 	.byte	0x04, 0x2f
        /*0092*/ 	.short	(.L_42 - .L_41)
	.align		4
.L_41:
        /*0094*/ 	.word	index@(_ZN7cutlass13device_kernelIN5flash11enable_sm90INS1_16FlashAttnBwdSm90INS1_25CollectiveMainloopBwdSm90ILi2ELi2ELi2EN4cute5tupleIJNS5_1CILi1EEES8_S8_EEENS6_IJNS7_ILi64EEENS7_ILi128EEESB_EEENS_10bfloat16_tEfNS_4arch4Sm90ELb1ELb0ELb1ELb1ELb0ELb1ELb0ELb0ELi2ELi1ELi2ELi1ELb0EEENS1_21CollectiveEpilogueBwdISC_SD_SF_Li256ELb1ELb0ELi1EEENS1_25SingleTileBwdLPTSchedulerILb1ELi128ELb0EEEEEEEEEvNT_6ParamsE)
        /*0098*/ 	.word	0x000000a8


	//----- nvinfo : EIATTR_FRAME_SIZE
	.align		4
.L_42:
        /*009c*/ 	.byte	0x04, 0x11
        /*009e*/ 	.short	(.L_44 - .L_43)
	.align		4
.L_43:
        /*00a0*/ 	.word	index@(_ZN7cutlass13device_kernelIN5flash11enable_sm90INS1_16FlashAttnBwdSm90INS1_25CollectiveMainloopBwdSm90ILi2ELi2ELi2EN4cute5tupleIJNS5_1CILi1EEES8_S8_EEENS6_IJNS7_ILi64EEENS7_ILi128EEESB_EEENS_10bfloat16_tEfNS_4arch4Sm90ELb1ELb0ELb1ELb1ELb0ELb1ELb0ELb0ELi2ELi1ELi2ELi1ELb0EEENS1_21CollectiveEpilogueBwdISC_SD_SF_Li256ELb1ELb0ELi1EEENS1_25SingleTileBwdLPTSchedulerILb1ELi128ELb0EEEEEEEEEvNT_6ParamsE)
        /*00a4*/ 	.word	0x00000010


	//----- nvinfo : EIATTR_REGCOUNT
	.align		4
.L_44:
        /*00a8*/ 	.byte	0x04, 0x2f
        /*00aa*/ 	.short	(.L_46 - .L_45)
	.align		4
.L_45:
        /*00ac*/ 	.word	index@(_ZN7cutlass13device_kernelIN5flash22FlashAttnBwdPreprocessIN4cute5tupleIJNS3_1CILi64EEENS5_ILi128EEEEEENS_10bfloat16_tEfNS_4arch4Sm90ELb1ELb0EEEEEvNT_6ParamsE)
        /*00b0*/ 	.word	0x00000040


	//----- nvinfo : EIATTR_FRAME_SIZE
	.align		4
.L_46:
        /*00b4*/ 	.byte	0x04, 0x11
        /*00b6*/ 	.short	(.L_48 - .L_47)
	.align		4
.L_47:
        /*00b8*/ 	.word	index@(_ZN7cutlass13device_kernelIN5flash22FlashAttnBwdPreprocessIN4cute5tupleIJNS3_1CILi64EEENS5_ILi128EEEEEENS_10bfloat16_tEfNS_4arch4Sm90ELb1ELb0EEEEEvNT_6ParamsE)
        /*00bc*/ 	.word	0x00000000


	//----- nvinfo : EIATTR_REGCOUNT
	.align		4
.L_48:
        /*00c0*/ 	.byte	0x04, 0x2f
        /*00c2*/ 	.short	(.L_50 - .L_49)
	.align		4
.L_49:
        /*00c4*/ 	.word	index@(_ZN7cutlass13device_kernelIN5flash11enable_sm90INS1_16FlashAttnBwdSm90INS1_25CollectiveMainloopBwdSm90ILi2ELi2ELi2EN4cute5tupleIJNS5_1CILi1EEES8_S8_EEENS6_IJNS7_ILi64EEENS7_ILi128EEESB_EEENS_10bfloat16_tEfNS_4arch4Sm90ELb1ELb0ELb1ELb0ELb1ELb1ELb0ELb0ELi2ELi1ELi2ELi1ELb0EEENS1_24CollectiveEpilogueBwdGQAISC_fSF_Li256ELb0ELb1EEENS1_25SingleTileBwdLPTSchedulerILb0ELi128ELb1EEEEEEEEEvNT_6ParamsE)
        /*00c8*/ 	.word	0x000000a8


	//----- nvinfo : EIATTR_FRAME_SIZE
	.align		4
.L_50:
        /*00cc*/ 	.byte	0x04, 0x11
        /*00ce*/ 	.short	(.L_52 - .L_51)
	.align		4
.L_51:
        /*00d0*/ 	.word	index@(_ZN7cutlass13device_kernelIN5flash11enable_sm90INS1_16FlashAttnBwdSm90INS1_25CollectiveMainloopBwdSm90ILi2ELi2ELi2EN4cute5tupleIJNS5_1CILi1EEES8_S8_EEENS6_IJNS7_ILi64EEENS7_ILi128EEESB_EEENS_10bfloat16_tEfNS_4arch4Sm90ELb1ELb0ELb1ELb0ELb1ELb1ELb0ELb0ELi2ELi1ELi2ELi1ELb0EEENS1_24CollectiveEpilogueBwdGQAISC_fSF_Li256ELb0ELb1EEENS1_25SingleTileBwdLPTSchedulerILb0ELi128ELb1EEEEEEEEEvNT_6ParamsE)
        /*00d4*/ 	.word	0x00000008


	//----- nvinfo : EIATTR_REGCOUNT
	.align		4
.L_52:
        /*00d8*/ 	.byte	0x04, 0x2f
        /*00da*/ 	.short	(.L_54 - .L_53)
	.align		4
.L_53:
        /*00dc*/ 	.word	index@(_ZN7cutlass13device_kernelIN5flash11enable_sm90INS1_16FlashAttnBwdSm90INS1_25CollectiveMainloopBwdSm90ILi2ELi2ELi2EN4cute5tupleIJNS5_1CILi1EEES8_S8_EEENS6_IJNS7_ILi64EEENS7_ILi128EEESB_EEENS_10bfloat16_tEfNS_4arch4Sm90ELb1ELb0ELb1ELb0ELb0ELb1ELb0ELb0ELi2ELi1ELi2ELi1ELb0EEENS1_24CollectiveEpilogueBwdGQAISC_fSF_Li256ELb0ELb0EEENS1_25SingleTileBwdLPTSchedulerILb0ELi128ELb0EEEEEEEEEvNT_6ParamsE)
        /*00e0*/ 	.word	0x000000a8


	//----- nvinfo : EIATTR_FRAME_SIZE
	.align		4
.L_54:
        /*00e4*/ 	.byte	0x04, 0x11
        /*00e6*/ 	.short	(.L_56 - .L_55)
	.align		4
.L_55:
        /*00e8*/ 	.word	index@(_ZN7cutlass13device_kernelIN5flash11enable_sm90INS1_16FlashAttnBwdSm90INS1_25CollectiveMainloopBwdSm90ILi2ELi2ELi2EN4cute5tupleIJNS5_1CILi1EEES8_S8_EEENS6_IJNS7_ILi64EEENS7_ILi128EEESB_EEENS_10bfloat16_tEfNS_4arch4Sm90ELb1ELb0ELb1ELb0ELb0ELb1ELb0ELb0ELi2ELi1ELi2ELi1ELb0EEENS1_24CollectiveEpilogueBwdGQAISC_fSF_Li256ELb0ELb0EEENS1_25SingleTileBwdLPTSchedulerILb0ELi128ELb0EEEEEEEEEvNT_6ParamsE)
        /*00ec*/ 	.word	0x00000008


	//----- nvinfo : EIATTR_REGCOUNT
	.align		4
.L_56:
        /*00f0*/ 	.byte	0x04, 0x2f
        /*00f2*/ 	.short	(.L_58 - .L_57)
	.align		4
.L_57:
        /*00f4*/ 	.word	index@(_ZN7cutlass13device_kernelIN5flash11enable_sm90INS1_16FlashAttnBwdSm90INS1_25CollectiveMainloopBwdSm90ILi2ELi2ELi2EN4cute5tupleIJNS5_1CILi1EEES8_S8_EEENS6_IJNS7_ILi64EEENS7_ILi128EEESB_EEENS_10bfloat16_tEfNS_4arch4Sm90ELb1ELb0ELb1ELb0ELb1ELb1ELb0ELb0ELi2ELi1ELi2ELi1ELb0EEENS1_21CollectiveEpilogueBwdISC_SD_SF_Li256ELb0ELb0ELi1EEENS1_25SingleTileBwdLPTSchedulerILb0ELi128ELb1EEEEEEEEEvNT_6ParamsE)
        /*00f8*/ 	.word	0x000000a8


	//----- nvinfo : EIATTR_FRAME_SIZE
	.align		4
.L_58:
        /*00fc*/ 	.byte	0x04, 0x11
        /*00fe*/ 	.short	(.L_60 - .L_59)
	.align		4
.L_59:
        /*0100*/ 	.word	index@(_ZN7cutlass13device_kernelIN5flash11enable_sm90INS1_16FlashAttnBwdSm90INS1_25CollectiveMainloopBwdSm90ILi2ELi2ELi2EN4cute5tupleIJNS5_1CILi1EEES8_S8_EEENS6_IJNS7_ILi64EEENS7_ILi128EEESB_EEENS_10bfloat16_tEfNS_4arch4Sm90ELb1ELb0ELb1ELb0ELb1ELb1ELb0ELb0ELi2ELi1ELi2ELi1ELb0EEENS1_21CollectiveEpilogueBwdISC_SD_SF_Li256ELb0ELb0ELi1EEENS1_25SingleTileBwdLPTSchedulerILb0ELi128ELb1EEEEEEEEEvNT_6ParamsE)
        /*0104*/ 	.word	0x00000008


	//----- nvinfo : EIATTR_REGCOUNT
	.align		4
.L_60:
        /*0108*/ 	.byte	0x04, 0x2f
        /*010a*/ 	.short	(.L_62 - .L_61)
	.align		4
.L_61:
        /*010c*/ 	.word	index@(_ZN7cutlass13device_kernelIN5flash11enable_sm90INS1_16FlashAttnBwdSm90INS1_25CollectiveMainloopBwdSm90ILi2ELi2ELi2EN4cute5tupleIJNS5_1CILi1EEES8_S8_EEENS6_IJNS7_ILi64EEENS7_ILi128EEESB_EEENS_10bfloat16_tEfNS_4arch4Sm90ELb1ELb0ELb1ELb0ELb0ELb1ELb0ELb0ELi2ELi1ELi2ELi1ELb0EEENS1_21CollectiveEpilogueBwdISC_SD_SF_Li256ELb0ELb0ELi1EEENS1_25SingleTileBwdLPTSchedulerILb0ELi128ELb0EEEEEEEEEvNT_6ParamsE)
        /*0110*/ 	.word	0x000000a8


	//----- nvinfo : EIATTR_FRAME_SIZE
	.align		4
.L_62:
        /*0114*/ 	.byte	0x04, 0x11
        /*0116*/ 	.short	(.L_64 - .L_63)
	.align		4
.L_63:
        /*0118*/ 	.word	index@(_ZN7cutlass13device_kernelIN5flash11enable_sm90INS1_16FlashAttnBwdSm90INS1_25CollectiveMainloopBwdSm90ILi2ELi2ELi2EN4cute5tupleIJNS5_1CILi1EEES8_S8_EEENS6_IJNS7_ILi64EEENS7_ILi128EEESB_EEENS_10bfloat16_tEfNS_4arch4Sm90ELb1ELb0ELb1ELb0ELb0ELb1ELb0ELb0ELi2ELi1ELi2ELi1ELb0EEENS1_21CollectiveEpilogueBwdISC_SD_SF_Li256ELb0ELb0ELi1EEENS1_25SingleTileBwdLPTSchedulerILb0ELi128ELb0EEEEEEEEEvNT_6ParamsE)
        /*011c*/ 	.word	0x00000008


	//----- nvinfo : EIATTR_REGCOUNT
	.align		4
.L_64:
        /*0120*/ 	.byte	0x04, 0x2f
        /*0122*/ 	.short	(.L_66 - .L_65)
	.align		4
.L_65:
        /*0124*/ 	.word	index@(_ZN7cutlass13device_kernelIN5flash11enable_sm90INS1_16FlashAttnBwdSm90INS1_25CollectiveMainloopBwdSm90ILi2ELi2ELi2EN4cute5tupleIJNS5_1CILi1EEES8_S8_EEENS6_IJNS7_ILi64EEENS7_ILi128EEESB_EEENS_10bfloat16_tEfNS_4arch4Sm90ELb0ELb1ELb1ELb1ELb1ELb1ELb0ELb0ELi2ELi1ELi2ELi1ELb0EEENS1_24CollectiveEpilogueBwdGQAISC_fSF_Li256ELb1ELb1EEENS1_19SingleTileSchedulerILb1ELb0ELb0ELi128EEEEEEEEEvNT_6ParamsE)
        /*0128*/ 	.word	0x000000a8


	//----- nvinfo : EIATTR_FRAME_SIZE
	.align		4
.L_66:
        /*012c*/ 	.byte	0x04, 0x11
        /*012e*/ 	.short	(.L_68 - .L_67)
	.align		4
.L_67:
        /*0130*/ 	.word	index@(_ZN7cutlass13device_kernelIN5flash11enable_sm90INS1_16FlashAttnBwdSm90INS1_25CollectiveMainloopBwdSm90ILi2ELi2ELi2EN4cute5tupleIJNS5_1CILi1EEES8_S8_EEENS6_IJNS7_ILi64EEENS7_ILi128EEESB_EEENS_10bfloat16_tEfNS_4arch4Sm90ELb0ELb1ELb1ELb1ELb1ELb1ELb0ELb0ELi2ELi1ELi2ELi1ELb0EEENS1_24CollectiveEpilogueBwdGQAISC_fSF_Li256ELb1ELb1EEENS1_19SingleTileSchedulerILb1ELb0ELb0ELi128EEEEEEEEEvNT_6ParamsE)
        /*0134*/ 	.word	0x00000010


	//----- nvinfo : EIATTR_REGCOUNT
	.align		4
.L_68:
        /*0138*/ 	.byte	0x04, 0x2f
        /*013a*/ 	.short	(.L_70 - .L_69)
	.align		4
.L_69:
        /*013c*/ 	.word	index@(_ZN7cutlass13device_kernelIN5flash11enable_sm90INS1_16FlashAttnBwdSm90INS1_25CollectiveMainloopBwdSm90ILi2ELi2ELi2EN4cute5tupleIJNS5_1CILi1EEES8_S8_EEENS6_IJNS7_ILi64EEENS7_ILi128EEESB_EEENS_10bfloat16_tEfNS_4arch4Sm90ELb0ELb1ELb1ELb1ELb0ELb1ELb0ELb0ELi2ELi1ELi2ELi1ELb0EEENS1_24CollectiveEpilogueBwdGQAISC_fSF_Li256ELb1ELb0EEENS1_19SingleTileSchedulerILb1ELb0ELb0ELi128EEEEEEEEEvNT_6ParamsE)
        /*0140*/ 	.word	0x000000a8


	//----- nvinfo : EIATTR_FRAME_SIZE
	.align		4
.L_70:
        /*0144*/ 	.byte	0x04, 0x11
        /*0146*/ 	.short	(.L_72 - .L_71)
	.align		4
.L_71:
        /*0148*/ 	.word	index@(_ZN7cutlass13device_kernelIN5flash11enable_sm90INS1_16FlashAttnBwdSm90INS1_25CollectiveMainloopBwdSm90ILi2ELi2ELi2EN4cute5tupleIJNS5_1CILi1EEES8_S8_EEENS6_IJNS7_ILi64EEENS7_ILi128EEESB_EEENS_10bfloat16_tEfNS_4arch4Sm90ELb0ELb1ELb1ELb1ELb0ELb1ELb0ELb0ELi2ELi1ELi2ELi1ELb0EEENS1_24CollectiveEpilogueBwdGQAISC_fSF_Li256ELb1ELb0EEENS1_19SingleTileSchedulerILb1ELb0ELb0ELi128EEEEEEEEEvNT_6ParamsE)
        /*014c*/ 	.word	0x00000010


	//----- nvinfo : EIATTR_REGCOUNT
	.align		4
.L_72:
        /*0150*/ 	.byte	0x04, 0x2f
        /*0152*/ 	.short	(.L_74 - .L_73)
	.align		4
.L_73:
        /*0154*/ 	.word	index@(_ZN7cutlass13device_kernelIN5flash11enable_sm90INS1_16FlashAttnBwdSm90INS1_25CollectiveMainloopBwdSm90ILi2ELi2ELi2EN4cute5tupleIJNS5_1CILi1EEES8_S8_EEENS6_IJNS7_ILi64EEENS7_ILi128EEESB_EEENS_10bfloat16_tEfNS_4arch4Sm90ELb0ELb1ELb1ELb1ELb1ELb1ELb0ELb0ELi2ELi1ELi2ELi1ELb0EEENS1_21CollectiveEpilogueBwdISC_SD_SF_Li256ELb1ELb0ELi1EEENS1_19SingleTileSchedulerILb1ELb0ELb0ELi128EEEEEEEEEvNT_6ParamsE)
        /*0158*/ 	.word	0x000000a8


	//----- nvinfo : EIATTR_FRAME_SIZE
	.align		4
.L_74:
        /*015c*/ 	.byte	0x04, 0x11
        /*015e*/ 	.short	(.L_76 - .L_75)
	.align		4
.L_75:
        /*0160*/ 	.word	index@(_ZN7cutlass13device_kernelIN5flash11enable_sm90INS1_16FlashAttnBwdSm90INS1_25CollectiveMainloopBwdSm90ILi2ELi2ELi2EN4cute5tupleIJNS5_1CILi1EEES8_S8_EEENS6_IJNS7_ILi64EEENS7_ILi128EEESB_EEENS_10bfloat16_tEfNS_4arch4Sm90ELb0ELb1ELb1ELb1ELb1ELb1ELb0ELb0ELi2ELi1ELi2ELi1ELb0EEENS1_21CollectiveEpilogueBwdISC_SD_SF_Li256ELb1ELb0ELi1EEENS1_19SingleTileSchedulerILb1ELb0ELb0ELi128EEEEEEEEEvNT_6ParamsE)
        /*0164*/ 	.word	0x00000010


	//----- nvinfo : EIATTR_REGCOUNT
	.align		4
.L_76:
        /*0168*/ 	.byte	0x04, 0x2f
        /*016a*/ 	.short	(.L_78 - .L_77)
	.align		4
.L_77:
        /*016c*/ 	.word	index@(_ZN7cutlass13device_kernelIN5flash11enable_sm90INS1_16FlashAttnBwdSm90INS1_25CollectiveMainloopBwdSm90ILi2ELi2ELi2EN4cute5tupleIJNS5_1CILi1EEES8_S8_EEENS6_IJNS7_ILi64EEENS7_ILi128EEESB_EEENS_10bfloat16_tEfNS_4arch4Sm90ELb0ELb1ELb1ELb1ELb0ELb1ELb0ELb0ELi2ELi1ELi2ELi1ELb0EEENS1_21CollectiveEpilogueBwdISC_SD_SF_Li256ELb1ELb0ELi1EEENS1_19SingleTileSchedulerILb1ELb0ELb0ELi128EEEEEEEEEvNT_6ParamsE)
        /*0170*/ 	.word	0x000000a8


	//----- nvinfo : EIATTR_FRAME_SIZE
	.align		4
.L_78:
        /*0174*/ 	.byte	0x04, 0x11
        /*0176*/ 	.short	(.L_80 - .L_79)
	.align		4
.L_79:
        /*0178*/ 	.word	index@(_ZN7cutlass13device_kernelIN5flash11enable_sm90INS1_16FlashAttnBwdSm90INS1_25CollectiveMainloopBwdSm90ILi2ELi2ELi2EN4cute5tupleIJNS5_1CILi1EEES8_S8_EEENS6_IJNS7_ILi64EEENS7_ILi128EEESB_EEENS_10bfloat16_tEfNS_4arch4Sm90ELb0ELb1ELb1ELb1ELb0ELb1ELb0ELb0ELi2ELi1ELi2ELi1ELb0EEENS1_21CollectiveEpilogueBwdISC_SD_SF_Li256ELb1ELb0ELi1EEENS1_19SingleTileSchedulerILb1ELb0ELb0ELi128EEEEEEEEEvNT_6ParamsE)
        /*017c*/ 	.word	0x00000010


	//----- nvinfo : EIATTR_REGCOUNT
	.align		4
.L_80:
        /*0180*/ 	.byte	0x04, 0x2f
        /*0182*/ 	.short	(.L_82 - .L_81)
	.align		4
.L_81:
        /*0184*/ 	.word	index@(_ZN7cutlass13device_kernelIN5flash11enable_sm90INS1_16FlashAttnBwdSm90INS1_25CollectiveMainloopBwdSm90ILi2ELi2ELi2EN4cute5tupleIJNS5_1CILi1EEES8_S8_EEENS6_IJNS7_ILi64EEENS7_ILi128EEESB_EEENS_10bfloat16_tEfNS_4arch4Sm90ELb0ELb1ELb1ELb0ELb1ELb1ELb0ELb0ELi2ELi1ELi2ELi1ELb0EEENS1_24CollectiveEpilogueBwdGQAISC_fSF_Li256ELb0ELb1EEENS1_19SingleTileSchedulerILb0ELb0ELb0ELi128EEEEEEEEEvNT_6ParamsE)
        /*0188*/ 	.word	0x000000a8


	//----- nvinfo : EIATTR_FRAME_SIZE
	.align		4
.L_82:
        /*018c*/ 	.byte	0x04, 0x11
        /*018e*/ 	.short	(.L_84 - .L_83)
	.align		4
.L_83:
        /*0190*/ 	.word	index@(_ZN7cutlass13device_kernelIN5flash11enable_sm90INS1_16FlashAttnBwdSm90INS1_25CollectiveMainloopBwdSm90ILi2ELi2ELi2EN4cute5tupleIJNS5_1CILi1EEES8_S8_EEENS6_IJNS7_ILi64EEENS7_ILi128EEESB_EEENS_10bfloat16_tEfNS_4arch4Sm90ELb0ELb1ELb1ELb0ELb1ELb1ELb0ELb0ELi2ELi1ELi2ELi1ELb0EEENS1_24CollectiveEpilogueBwdGQAISC_fSF_Li256ELb0ELb1EEENS1_19SingleTileSchedulerILb0ELb0ELb0ELi128EEEEEEEEEvNT_6ParamsE)
        /*0194*/ 	.word	0x00000010


	//----- nvinfo : EIATTR_REGCOUNT
	.align		4
.L_84:
        /*0198*/ 	.byte	0x04, 0x2f
        /*019a*/ 	.short	(.L_86 - .L_85)
	.align		4
.L_85:
        /*019c*/ 	.word	index@(_ZN7cutlass13device_kernelIN5flash11enable_sm90INS1_16FlashAttnBwdSm90INS1_25CollectiveMainloopBwdSm90ILi2ELi2ELi2EN4cute5tupleIJNS5_1CILi1EEES8_S8_EEENS6_IJNS7_ILi64EEENS7_ILi128EEESB_EEENS_10bfloat16_tEfNS_4arch4Sm90ELb0ELb1ELb1ELb0ELb0ELb1ELb0ELb0ELi2ELi1ELi2ELi1ELb0EEENS1_24CollectiveEpilogueBwdGQAISC_fSF_Li256ELb0ELb0EEENS1_19SingleTileSchedulerILb0ELb0ELb0ELi128EEEEEEEEEvNT_6ParamsE)
        /*01a0*/ 	.word	0x000000a8


	//----- nvinfo : EIATTR_FRAME_SIZE
	.align		4
.L_86:
        /*01a4*/ 	.byte	0x04, 0x11
        /*01a6*/ 	.short	(.L_88 - .L_87)
	.align		4
.L_87:
        /*01a8*/ 	.word	index@(_ZN7cutlass13device_kernelIN5flash11enable_sm90INS1_16FlashAttnBwdSm90INS1_25CollectiveMainloopBwdSm90ILi2ELi2ELi2EN4cute5tupleIJNS5_1CILi1EEES8_S8_EEENS6_IJNS7_ILi64EEENS7_ILi128EEESB_EEENS_10bfloat16_tEfNS_4arch4Sm90ELb0ELb1ELb1ELb0ELb0ELb1ELb0ELb0ELi2ELi1ELi2ELi1ELb0EEENS1_24CollectiveEpilogueBwdGQAISC_fSF_Li256ELb0ELb0EEENS1_19SingleTileSchedulerILb0ELb0ELb0ELi128EEEEEEEEEvNT_6ParamsE)
        /*01ac*/ 	.word	0x00000010


	//----- nvinfo : EIATTR_REGCOUNT
	.align		4
.L_88:
        /*01b0*/ 	.byte	0x04, 0x2f
        /*01b2*/ 	.short	(.L_90 - .L_89)
	.align		4
.L_89:
        /*01b4*/ 	.word	index@(_ZN7cutlass13device_kernelIN5flash11enable_sm90INS1_16FlashAttnBwdSm90INS1_25CollectiveMainloopBwdSm90ILi2ELi2ELi2EN4cute5tupleIJNS5_1CILi1EEES8_S8_EEENS6_IJNS7_ILi64EEENS7_ILi128EEESB_EEENS_10bfloat16_tEfNS_4arch4Sm90ELb0ELb1ELb1ELb0ELb1ELb1ELb0ELb0ELi2ELi1ELi2ELi1ELb0EEENS1_21CollectiveEpilogueBwdISC_SD_SF_Li256ELb0ELb0ELi1EEENS1_19SingleTileSchedulerILb0ELb0ELb0ELi128EEEEEEEEEvNT_6ParamsE)
        /*01b8*/ 	.word	0x000000a8


	//----- nvinfo : EIATTR_FRAME_SIZE
	.align		4
.L_90:
        /*01bc*/ 	.byte	0x04, 0x11
        /*01be*/ 	.short	(.L_92 - .L_91)
	.align		4
.L_91:
        /*01c0*/ 	.word	index@(_ZN7cutlass13device_kernelIN5flash11enable_sm90INS1_16FlashAttnBwdSm90INS1_25CollectiveMainloopBwdSm90ILi2ELi2ELi2EN4cute5tupleIJNS5_1CILi1EEES8_S8_EEENS6_IJNS7_ILi64EEENS7_ILi128EEESB_EEENS_10bfloat16_tEfNS_4arch4Sm90ELb0ELb1ELb1ELb0ELb1ELb1ELb0ELb0ELi2ELi1ELi2ELi1ELb0EEENS1_21CollectiveEpilogueBwdISC_SD_SF_Li256ELb0ELb0ELi1EEENS1_19SingleTileSchedulerILb0ELb0ELb0ELi128EEEEEEEEEvNT_6ParamsE)
        /*01c4*/ 	.word	0x00000010


	//----- nvinfo : EIATTR_REGCOUNT
	.align		4
.L_92:
        /*01c8*/ 	.byte	0x04, 0x2f
        /*01ca*/ 	.short	(.L_94 - .L_93)
	.align		4
.L_93:
        /*01cc*/ 	.word	index@(_ZN7cutlass13device_kernelIN5flash11enable_sm90INS1_16FlashAttnBwdSm90INS1_25CollectiveMainloopBwdSm90ILi2ELi2ELi2EN4cute5tupleIJNS5_1CILi1EEES8_S8_EEENS6_IJNS7_ILi64EEENS7_ILi128EEESB_EEENS_10bfloat16_tEfNS_4arch4Sm90ELb0ELb1ELb1ELb0ELb0ELb1ELb0ELb0ELi2ELi1ELi2ELi1ELb0EEENS1_21CollectiveEpilogueBwdISC_SD_SF_Li256ELb0ELb0ELi1EEENS1_19SingleTileSchedulerILb0ELb0ELb0ELi128EEEEEEEEEvNT_6ParamsE)
        /*01d0*/ 	.word	0x000000a8


	//----- nvinfo : EIATTR_FRAME_SIZE
	.align		4
.L_94:
        /*01d4*/ 	.byte	0x04, 0x11
        /*01d6*/ 	.short	(.L_96 - .L_95)
	.align		4
.L_95:
        /*01d8*/ 	.word	index@(_ZN7cutlass13device_kernelIN5flash11enable_sm90INS1_16FlashAttnBwdSm90INS1_25CollectiveMainloopBwdSm90ILi2ELi2ELi2EN4cute5tupleIJNS5_1CILi1EEES8_S8_EEENS6_IJNS7_ILi64EEENS7_ILi128EEESB_EEENS_10bfloat16_tEfNS_4arch4Sm90ELb0ELb1ELb1ELb0ELb0ELb1ELb0ELb0ELi2ELi1ELi2ELi1ELb0EEENS1_21CollectiveEpilogueBwdISC_SD_SF_Li256ELb0ELb0ELi1EEENS1_19SingleTileSchedulerILb0ELb0ELb0ELi128EEEEEEEEEvNT_6ParamsE)
        /*01dc*/ 	.word	0x00000010


	//----- nvinfo : EIATTR_REGCOUNT
	.align		4
.L_96:
        /*01e0*/ 	.byte	0x04, 0x2f
        /*01e2*/ 	.short	(.L_98 - .L_97)
	.align		4
.L_97:
        /*01e4*/ 	.word	index@(_ZN7cutlass13device_kernelIN5flash11enable_sm90INS1_16FlashAttnBwdSm90INS1_25CollectiveMainloopBwdSm90ILi2ELi2ELi2EN4cute5tupleIJNS5_1CILi1EEES8_S8_EEENS6_IJNS7_ILi64EEENS7_ILi128EEESB_EEENS_10bfloat16_tEfNS_4arch4Sm90ELb0ELb0ELb1ELb1ELb1ELb1ELb0ELb0ELi2ELi1ELi2ELi1ELb0EEENS1_24CollectiveEpilogueBwdGQAISC_fSF_Li256ELb1ELb1EEENS1_19SingleTileSchedulerILb1ELb0ELb0ELi128EEEEEEEEEvNT_6ParamsE)
        /*01e8*/ 	.word	0x000000a8


	//----- nvinfo : EIATTR_FRAME_SIZE
	.align		4
.L_98:
        /*01ec*/ 	.byte	0x04, 0x11
        /*01ee*/ 	.short	(.L_100 - .L_99)
	.align		4
.L_99:
        /*01f0*/ 	.word	index@(_ZN7cutlass13device_kernelIN5flash11enable_sm90INS1_16FlashAttnBwdSm90INS1_25CollectiveMainloopBwdSm90ILi2ELi2ELi2EN4cute5tupleIJNS5_1CILi1EEES8_S8_EEENS6_IJNS7_ILi64EEENS7_ILi128EEESB_EEENS_10bfloat16_tEfNS_4arch4Sm90ELb0ELb0ELb1ELb1ELb1ELb1ELb0ELb0ELi2ELi1ELi2ELi1ELb0EEENS1_24CollectiveEpilogueBwdGQAISC_fSF_Li256ELb1ELb1EEENS1_19SingleTileSchedulerILb1ELb0ELb0ELi128EEEEEEEEEvNT_6ParamsE)
        /*01f4*/ 	.word	0x00000008


	//----- nvinfo : EIATTR_REGCOUNT
	.align		4
.L_100:
        /*01f8*/ 	.byte	0x04, 0x2f
        /*01fa*/ 	.short	(.L_102 - .L_101)
	.align		4
.L_101:
        /*01fc*/ 	.word	index@(_ZN7cutlass13device_kernelIN5flash11enable_sm90INS1_16FlashAttnBwdSm90INS1_25CollectiveMainloopBwdSm90ILi2ELi2ELi2EN4cute5tupleIJNS5_1CILi1EEES8_S8_EEENS6_IJNS7_ILi64EEENS7_ILi128EEESB_EEENS_10bfloat16_tEfNS_4arch4Sm90ELb0ELb0ELb1ELb1ELb0ELb1ELb0ELb0ELi2ELi1ELi2ELi1ELb0EEENS1_24CollectiveEpilogueBwdGQAISC_fSF_Li256ELb1ELb0EEENS1_19SingleTileSchedulerILb1ELb0ELb0ELi128EEEEEEEEEvNT_6ParamsE)
        /*0200*/ 	.word	0x000000a8


	//----- nvinfo : EIATTR_FRAME_SIZE
	.align		4
.L_102:
        /*0204*/ 	.byte	0x04, 0x11
        /*0206*/ 	.short	(.L_104 - .L_103)
	.align		4
.L_103:
        /*0208*/ 	.word	index@(_ZN7cutlass13device_kernelIN5flash11enable_sm90INS1_16FlashAttnBwdSm90INS1_25CollectiveMainloopBwdSm90ILi2ELi2ELi2EN4cute5tupleIJNS5_1CILi1EEES8_S8_EEENS6_IJNS7_ILi64EEENS7_ILi128EEESB_EEENS_10bfloat16_tEfNS_4arch4Sm90ELb0ELb0ELb1ELb1ELb0ELb1ELb0ELb0ELi2ELi1ELi2ELi1ELb0EEENS1_24CollectiveEpilogueBwdGQAISC_fSF_Li256ELb1ELb0EEENS1_19SingleTileSchedulerILb1ELb0ELb0ELi128EEEEEEEEEvNT_6ParamsE)
        /*020c*/ 	.word	0x00000008


	//----- nvinfo : EIATTR_REGCOUNT
	.align		4
.L_104:
        /*0210*/ 	.byte	0x04, 0x2f
        /*0212*/ 	.short	(.L_106 - .L_105)
	.align		4
.L_105:
        /*0214*/ 	.word	index@(_ZN7cutlass13device_kernelIN5flash11enable_sm90INS1_16FlashAttnBwdSm90INS1_25CollectiveMainloopBwdSm90ILi2ELi2ELi2EN4cute5tupleIJNS5_1CILi1EEES8_S8_EEENS6_IJNS7_ILi64EEENS7_ILi128EEESB_EEENS_10bfloat16_tEfNS_4arch4Sm90ELb0ELb0ELb1ELb1ELb1ELb1ELb0ELb0ELi2ELi1ELi2ELi1ELb0EEENS1_21CollectiveEpilogueBwdISC_SD_SF_Li256ELb1ELb0ELi1EEENS1_19SingleTileSchedulerILb1ELb0ELb0ELi128EEEEEEEEEvNT_6ParamsE)
        /*0218*/ 	.word	0x000000a8


	//----- nvinfo : EIATTR_FRAME_SIZE
	.align		4
.L_106:
        /*021c*/ 	.byte	0x04, 0x11
        /*021e*/ 	.short	(.L_108 - .L_107)
	.align		4
.L_107:
        /*0220*/ 	.word	index@(_ZN7cutlass13device_kernelIN5flash11enable_sm90INS1_16FlashAttnBwdSm90INS1_25CollectiveMainloopBwdSm90ILi2ELi2ELi2EN4cute5tupleIJNS5_1CILi1EEES8_S8_EEENS6_IJNS7_ILi64EEENS7_ILi128EEESB_EEENS_10bfloat16_tEfNS_4arch4Sm90ELb0ELb0ELb1ELb1ELb1ELb1ELb0ELb0ELi2ELi1ELi2ELi1ELb0EEENS1_21CollectiveEpilogueBwdISC_SD_SF_Li256ELb1ELb0ELi1EEENS1_19SingleTileSchedulerILb1ELb0ELb0ELi128EEEEEEEEEvNT_6ParamsE)
        /*0224*/ 	.word	0x00000008


	//----- nvinfo : EIATTR_REGCOUNT
	.align		4
.L_108:
        /*0228*/ 	.byte	0x04, 0x2f
        /*022a*/ 	.short	(.L_110 - .L_109)
	.align		4
.L_109:
        /*022c*/ 	.word	index@(_ZN7cutlass13device_kernelIN5flash11enable_sm90INS1_16FlashAttnBwdSm90INS1_25CollectiveMainloopBwdSm90ILi2ELi2ELi2EN4cute5tupleIJNS5_1CILi1EEES8_S8_EEENS6_IJNS7_ILi64EEENS7_ILi128EEESB_EEENS_10bfloat16_tEfNS_4arch4Sm90ELb0ELb0ELb1ELb1ELb0ELb1ELb0ELb0ELi2ELi1ELi2ELi1ELb0EEENS1_21CollectiveEpilogueBwdISC_SD_SF_Li256ELb1ELb0ELi1EEENS1_19SingleTileSchedulerILb1ELb0ELb0ELi128EEEEEEEEEvNT_6ParamsE)
        /*0230*/ 	.word	0x000000a8


	//----- nvinfo : EIATTR_FRAME_SIZE
	.align		4
.L_110:
        /*0234*/ 	.byte	0x04, 0x11
        /*0236*/ 	.short	(.L_112 - .L_111)
	.align		4
.L_111:
        /*0238*/ 	.word	index@(_ZN7cutlass13device_kernelIN5flash11enable_sm90INS1_16FlashAttnBwdSm90INS1_25CollectiveMainloopBwdSm90ILi2ELi2ELi2EN4cute5tupleIJNS5_1CILi1EEES8_S8_EEENS6_IJNS7_ILi64EEENS7_ILi128EEESB_EEENS_10bfloat16_tEfNS_4arch4Sm90ELb0ELb0ELb1ELb1ELb0ELb1ELb0ELb0ELi2ELi1ELi2ELi1ELb0EEENS1_21CollectiveEpilogueBwdISC_SD_SF_Li256ELb1ELb0ELi1EEENS1_19SingleTileSchedulerILb1ELb0ELb0ELi128EEEEEEEEEvNT_6ParamsE)
        /*023c*/ 	.word	0x00000008


	//----- nvinfo : EIATTR_REGCOUNT
	.align		4
.L_112:
        /*0240*/ 	.byte	0x04, 0x2f
        /*0242*/ 	.short	(.L_114 - .L_113)
	.align		4
.L_113:
        /*0244*/ 	.word	index@(_ZN7cutlass13device_kernelIN5flash11enable_sm90INS1_16FlashAttnBwdSm90INS1_25CollectiveMainloopBwdSm90ILi2ELi2ELi2EN4cute5tupleIJNS5_1CILi1EEES8_S8_EEENS6_IJNS7_ILi64EEENS7_ILi128EEESB_EEENS_10bfloat16_tEfNS_4arch4Sm90ELb0ELb0ELb1ELb0ELb1ELb1ELb0ELb0ELi2ELi1ELi2ELi1ELb0EEENS1_24CollectiveEpilogueBwdGQAISC_fSF_Li256ELb0ELb1EEENS1_19SingleTileSchedulerILb0ELb0ELb0ELi128EEEEEEEEEvNT_6ParamsE)
        /*0248*/ 	.word	0x000000a8


	//----- nvinfo : EIATTR_FRAME_SIZE
	.align		4
.L_114:
        /*024c*/ 	.byte	0x04, 0x11
        /*024e*/ 	.short	(.L_116 - .L_115)
	.align		4
.L_115:
        /*0250*/ 	.word	index@(_ZN7cutlass13device_kernelIN5flash11enable_sm90INS1_16FlashAttnBwdSm90INS1_25CollectiveMainloopBwdSm90ILi2ELi2ELi2EN4cute5tupleIJNS5_1CILi1EEES8_S8_EEENS6_IJNS7_ILi64EEENS7_ILi128EEESB_EEENS_10bfloat16_tEfNS_4arch4Sm90ELb0ELb0ELb1ELb0ELb1ELb1ELb0ELb0ELi2ELi1ELi2ELi1ELb0EEENS1_24CollectiveEpilogueBwdGQAISC_fSF_Li256ELb0ELb1EEENS1_19SingleTileSchedulerILb0ELb0ELb0ELi128EEEEEEEEEvNT_6ParamsE)
        /*0254*/ 	.word	0x00000000


	//----- nvinfo : EIATTR_REGCOUNT
	.align		4
.L_116:
        /*0258*/ 	.byte	0x04, 0x2f
        /*025a*/ 	.short	(.L_118 - .L_117)
	.align		4
.L_117:
        /*025c*/ 	.word	index@(_ZN7cutlass13device_kernelIN5flash11enable_sm90INS1_16FlashAttnBwdSm90INS1_25CollectiveMainloopBwdSm90ILi2ELi2ELi2EN4cute5tupleIJNS5_1CILi1EEES8_S8_EEENS6_IJNS7_ILi64EEENS7_ILi128EEESB_EEENS_10bfloat16_tEfNS_4arch4Sm90ELb0ELb0ELb1ELb0ELb0ELb1ELb0ELb0ELi2ELi1ELi2ELi1ELb0EEENS1_24CollectiveEpilogueBwdGQAISC_fSF_Li256ELb0ELb0EEENS1_19SingleTileSchedulerILb0ELb0ELb0ELi128EEEEEEEEEvNT_6ParamsE)
        /*0260*/ 	.word	0x000000a8


	//----- nvinfo : EIATTR_FRAME_SIZE
	.align		4
.L_118:
        /*0264*/ 	.byte	0x04, 0x11
        /*0266*/ 	.short	(.L_120 - .L_119)
	.align		4
.L_119:
        /*0268*/ 	.word	index@(_ZN7cutlass13device_kernelIN5flash11enable_sm90INS1_16FlashAttnBwdSm90INS1_25CollectiveMainloopBwdSm90ILi2ELi2ELi2EN4cute5tupleIJNS5_1CILi1EEES8_S8_EEENS6_IJNS7_ILi64EEENS7_ILi128EEESB_EEENS_10bfloat16_tEfNS_4arch4Sm90ELb0ELb0ELb1ELb0ELb0ELb1ELb0ELb0ELi2ELi1ELi2ELi1ELb0EEENS1_24CollectiveEpilogueBwdGQAISC_fSF_Li256ELb0ELb0EEENS1_19SingleTileSchedulerILb0ELb0ELb0ELi128EEEEEEEEEvNT_6ParamsE)
        /*026c*/ 	.word	0x00000000


	//----- nvinfo : EIATTR_REGCOUNT
	.align		4
.L_120:
        /*0270*/ 	.byte	0x04, 0x2f
        /*0272*/ 	.short	(.L_122 - .L_121)
	.align		4
.L_121:
        /*0274*/ 	.word	index@(_ZN7cutlass13device_kernelIN5flash11enable_sm90INS1_16FlashAttnBwdSm90INS1_25CollectiveMainloopBwdSm90ILi2ELi2ELi2EN4cute5tupleIJNS5_1CILi1EEES8_S8_EEENS6_IJNS7_ILi64EEENS7_ILi128EEESB_EEENS_10bfloat16_tEfNS_4arch4Sm90ELb0ELb0ELb1ELb0ELb1ELb1ELb0ELb0ELi2ELi1ELi2ELi1ELb0EEENS1_21CollectiveEpilogueBwdISC_SD_SF_Li256ELb0ELb0ELi1EEENS1_19SingleTileSchedulerILb0ELb0ELb0ELi128EEEEEEEEEvNT_6ParamsE)
        /*0278*/ 	.word	0x000000a8


	//----- nvinfo : EIATTR_FRAME_SIZE
	.align		4
.L_122:
        /*027c*/ 	.byte	0x04, 0x11
        /*027e*/ 	.short	(.L_124 - .L_123)
	.align		4
.L_123:
        /*0280*/ 	.word	index@(_ZN7cutlass13device_kernelIN5flash11enable_sm90INS1_16FlashAttnBwdSm90INS1_25CollectiveMainloopBwdSm90ILi2ELi2ELi2EN4cute5tupleIJNS5_1CILi1EEES8_S8_EEENS6_IJNS7_ILi64EEENS7_ILi128EEESB_EEENS_10bfloat16_tEfNS_4arch4Sm90ELb0ELb0ELb1ELb0ELb1ELb1ELb0ELb0ELi2ELi1ELi2ELi1ELb0EEENS1_21CollectiveEpilogueBwdISC_SD_SF_Li256ELb0ELb0ELi1EEENS1_19SingleTileSchedulerILb0ELb0ELb0ELi128EEEEEEEEEvNT_6ParamsE)
        /*0284*/ 	.word	0x00000000


	//----- nvinfo : EIATTR_REGCOUNT
	.align		4
.L_124:
        /*0288*/ 	.byte	0x04, 0x2f
        /*028a*/ 	.short	(.L_126 - .L_125)
	.align		4
.L_125:
        /*028c*/ 	.word	index@(_ZN7cutlass13device_kernelIN5flash11enable_sm90INS1_16FlashAttnBwdSm90INS1_25CollectiveMainloopBwdSm90ILi2ELi2ELi2EN4cute5tupleIJNS5_1CILi1EEES8_S8_EEENS6_IJNS7_ILi64EEENS7_ILi128EEESB_EEENS_10bfloat16_tEfNS_4arch4Sm90ELb0ELb0ELb1ELb0ELb0ELb1ELb0ELb0ELi2ELi1ELi2ELi1ELb0EEENS1_21CollectiveEpilogueBwdISC_SD_SF_Li256ELb0ELb0ELi1EEENS1_19SingleTileSchedulerILb0ELb0ELb0ELi128EEEEEEEEEvNT_6ParamsE)
        /*0290*/ 	.word	0x000000a8


	//----- nvinfo : EIATTR_FRAME_SIZE
	.align		4
.L_126:
        /*0294*/ 	.byte	0x04, 0x11
        /*0296*/ 	.short	(.L_128 - .L_127)
	.align		4
.L_127:
        /*0298*/ 	.word	index@(_ZN7cutlass13device_kernelIN5flash11enable_sm90INS1_16FlashAttnBwdSm90INS1_25CollectiveMainloopBwdSm90ILi2ELi2ELi2EN4cute5tupleIJNS5_1CILi1EEES8_S8_EEENS6_IJNS7_ILi64EEENS7_ILi128EEESB_EEENS_10bfloat16_tEfNS_4arch4Sm90ELb0ELb0ELb1ELb0ELb0ELb1ELb0ELb0ELi2ELi1ELi2ELi1ELb0EEENS1_21CollectiveEpilogueBwdISC_SD_SF_Li256ELb0ELb0ELi1EEENS1_19SingleTileSchedulerILb0ELb0ELb0ELi128EEEEEEEEEvNT_6ParamsE)
        /*029c*/ 	.word	0x00000000


	//----- nvinfo : EIATTR_MIN_STACK_SIZE
	.align		4
.L_128:
        /*02a0*/ 	.byte	0x04, 0x12
        /*02a2*/ 	.short	(.L_130 - .L_129)
	.align		4
.L_129:
        /*02a4*/ 	.word	index@(_ZN7cutlass13device_kernelIN5flash11enable_sm90INS1_16FlashAttnBwdSm90INS1_25CollectiveMainloopBwdSm90ILi2ELi2ELi2EN4cute5tupleIJNS5_1CILi1EEES8_S8_EEENS6_IJNS7_ILi64EEENS7_ILi128EEESB_EEENS_10bfloat16_tEfNS_4arch4Sm90ELb0ELb0ELb1ELb0ELb0ELb1ELb0ELb0ELi2ELi1ELi2ELi1ELb0EEENS1_21CollectiveEpilogueBwdISC_SD_SF_Li256ELb0ELb0ELi1EEENS1_19SingleTileSchedulerILb0ELb0ELb0ELi128EEEEEEEEEvNT_6ParamsE)
        /*02a8*/ 	.word	0x00000000


	//----- nvinfo : EIATTR_MIN_STACK_SIZE
	.align		4
.L_130:
        /*02ac*/ 	.byte	0x04, 0x12
        /*02ae*/ 	.short	(.L_132 - .L_131)
	.align		4
.L_131:
        /*02b0*/ 	.word	index@(_ZN7cutlass13device_kernelIN5flash11enable_sm90INS1_16FlashAttnBwdSm90INS1_25CollectiveMainloopBwdSm90ILi2ELi2ELi2EN4cute5tupleIJNS5_1CILi1EEES8_S8_EEENS6_IJNS7_ILi64EEENS7_ILi128EEESB_EEENS_10bfloat16_tEfNS_4arch4Sm90ELb0ELb0ELb1ELb0ELb1ELb1ELb0ELb0ELi2ELi1ELi2ELi1ELb0EEENS1_21CollectiveEpilogueBwdISC_SD_SF_Li256ELb0ELb0ELi1EEENS1_19SingleTileSchedulerILb0ELb0ELb0ELi128EEEEEEEEEvNT_6ParamsE)
        /*02b4*/ 	.word	0x00000000


	//----- nvinfo : EIATTR_MIN_STACK_SIZE
	.align		4
.L_132:
        /*02b8*/ 	.byte	0x04, 0x12
        /*02ba*/ 	.short	(.L_134 - .L_133)
	.align		4
.L_133:
        /*02bc*/ 	.word	index@(_ZN7cutlass13device_kernelIN5flash11enable_sm90INS1_16FlashAttnBwdSm90INS1_25CollectiveMainloopBwdSm90ILi2ELi2ELi2EN4cute5tupleIJNS5_1CILi1EEES8_S8_EEENS6_IJNS7_ILi64EEENS7_ILi128EEESB_EEENS_10bfloat16_tEfNS_4arch4Sm90ELb0ELb0ELb1ELb0ELb0ELb1ELb0ELb0ELi2ELi1ELi2ELi1ELb0EEENS1_24CollectiveEpilogueBwdGQAISC_fSF_Li256ELb0ELb0EEENS1_19SingleTileSchedulerILb0ELb0ELb0ELi128EEEEEEEEEvNT_6ParamsE)
        /*02c0*/ 	.word	0x00000000


	//----- nvinfo : EIATTR_MIN_STACK_SIZE
	.align		4
.L_134:
        /*02c4*/ 	.byte	0x04, 0x12
        /*02c6*/ 	.short	(.L_136 - .L_135)
	.align		4
.L_135:
        /*02c8*/ 	.word	index@(_ZN7cutlass13device_kernelIN5flash11enable_sm90INS1_16FlashAttnBwdSm90INS1_25CollectiveMainloopBwdSm90ILi2ELi2ELi2EN4cute5tupleIJNS5_1CILi1EEES8_S8_EEENS6_IJNS7_ILi64EEENS7_ILi128EEESB_EEENS_10bfloat16_tEfNS_4arch4Sm90ELb0ELb0ELb1ELb0ELb1ELb1ELb0ELb0ELi2ELi1ELi2ELi1ELb0EEENS1_24CollectiveEpilogueBwdGQAISC_fSF_Li256ELb0ELb1EEENS1_19SingleTileSchedulerILb0ELb0ELb0ELi128EEEEEEEEEvNT_6ParamsE)
        /*02cc*/ 	.word	0x00000000


	//----- nvinfo : EIATTR_MIN_STACK_SIZE
	.align		4
.L_136:
        /*02d0*/ 	.byte	0x04, 0x12
        /*02d2*/ 	.short	(.L_138 - .L_137)
	.align		4
.L_137:
        /*02d4*/ 	.word	index@(_ZN7cutlass13device_kernelIN5flash11enable_sm90INS1_16FlashAttnBwdSm90INS1_25CollectiveMainloopBwdSm90ILi2ELi2ELi2EN4cute5tupleIJNS5_1CILi1EEES8_S8_EEENS6_IJNS7_ILi64EEENS7_ILi128EEESB_EEENS_10bfloat16_tEfNS_4arch4Sm90ELb0ELb0ELb1ELb1ELb0ELb1ELb0ELb0ELi2ELi1ELi2ELi1ELb0EEENS1_21CollectiveEpilogueBwdISC_SD_SF_Li256ELb1ELb0ELi1EEENS1_19SingleTileSchedulerILb1ELb0ELb0ELi128EEEEEEEEEvNT_6ParamsE)
        /*02d8*/ 	.word	0x00000008


	//----- nvinfo : EIATTR_MIN_STACK_SIZE
	.align		4
.L_138:
        /*02dc*/ 	.byte	0x04, 0x12
        /*02de*/ 	.short	(.L_140 - .L_139)
	.align		4
.L_139:
        /*02e0*/ 	.word	index@(_ZN7cutlass13device_kernelIN5flash11enable_sm90INS1_16FlashAttnBwdSm90INS1_25CollectiveMainloopBwdSm90ILi2ELi2ELi2EN4cute5tupleIJNS5_1CILi1EEES8_S8_EEENS6_IJNS7_ILi64EEENS7_ILi128EEESB_EEENS_10bfloat16_tEfNS_4arch4Sm90ELb0ELb0ELb1ELb1ELb1ELb1ELb0ELb0ELi2ELi1ELi2ELi1ELb0EEENS1_21CollectiveEpilogueBwdISC_SD_SF_Li256ELb1ELb0ELi1EEENS1_19SingleTileSchedulerILb1ELb0ELb0ELi128EEEEEEEEEvNT_6ParamsE)
        /*02e4*/ 	.word	0x00000008


	//----- nvinfo : EIATTR_MIN_STACK_SIZE
	.align		4
.L_140:
        /*02e8*/ 	.byte	0x04, 0x12
        /*02ea*/ 	.short	(.L_142 - .L_141)
	.align		4
.L_141:
        /*02ec*/ 	.word	index@(_ZN7cutlass13device_kernelIN5flash11enable_sm90INS1_16FlashAttnBwdSm90INS1_25CollectiveMainloopBwdSm90ILi2ELi2ELi2EN4cute5tupleIJNS5_1CILi1EEES8_S8_EEENS6_IJNS7_ILi64EEENS7_ILi128EEESB_EEENS_10bfloat16_tEfNS_4arch4Sm90ELb0ELb0ELb1ELb1ELb0ELb1ELb0ELb0ELi2ELi1ELi2ELi1ELb0EEENS1_24CollectiveEpilogueBwdGQAISC_fSF_Li256ELb1ELb0EEENS1_19SingleTileSchedulerILb1ELb0ELb0ELi128EEEEEEEEEvNT_6ParamsE)
        /*02f0*/ 	.word	0x00000008


	//----- nvinfo : EIATTR_MIN_STACK_SIZE
	.align		4
.L_142:
        /*02f4*/ 	.byte	0x04, 0x12
        /*02f6*/ 	.short	(.L_144 - .L_143)
	.align		4
.L_143:
        /*02f8*/ 	.word	index@(_ZN7cutlass13device_kernelIN5flash11enable_sm90INS1_16FlashAttnBwdSm90INS1_25CollectiveMainloopBwdSm90ILi2ELi2ELi2EN4cute5tupleIJNS5_1CILi1EEES8_S8_EEENS6_IJNS7_ILi64EEENS7_ILi128EEESB_EEENS_10bfloat16_tEfNS_4arch4Sm90ELb0ELb0ELb1ELb1ELb1ELb1ELb0ELb0ELi2ELi1ELi2ELi1ELb0EEENS1_24CollectiveEpilogueBwdGQAISC_fSF_Li256ELb1ELb1EEENS1_19SingleTileSchedulerILb1ELb0ELb0ELi128EEEEEEEEEvNT_6ParamsE)
        /*02fc*/ 	.word	0x00000008


	//----- nvinfo : EIATTR_MIN_STACK_SIZE
	.align		4
.L_144:
        /*0300*/ 	.byte	0x04, 0x12
        /*0302*/ 	.short	(.L_146 - .L_145)
	.align		4
.L_145:
        /*0304*/ 	.word	index@(_ZN7cutlass13device_kernelIN5flash11enable_sm90INS1_16FlashAttnBwdSm90INS1_25CollectiveMainloopBwdSm90ILi2ELi2ELi2EN4cute5tupleIJNS5_1CILi1EEES8_S8_EEENS6_IJNS7_ILi64EEENS7_ILi128EEESB_EEENS_10bfloat16_tEfNS_4arch4Sm90ELb0ELb1ELb1ELb0ELb0ELb1ELb0ELb0ELi2ELi1ELi2ELi1ELb0EEENS1_21CollectiveEpilogueBwdISC_SD_SF_Li256ELb0ELb0ELi1EEENS1_19SingleTileSchedulerILb0ELb0ELb0ELi128EEEEEEEEEvNT_6ParamsE)
        /*0308*/ 	.word	0x00000010


	//----- nvinfo : EIATTR_MIN_STACK_SIZE
	.align		4
.L_146:
        /*030c*/ 	.byte	0x04, 0x12
        /*030e*/ 	.short	(.L_148 - .L_147)
	.align		4
.L_147:
        /*0310*/ 	.word	index@(_ZN7cutlass13device_kernelIN5flash11enable_sm90INS1_16FlashAttnBwdSm90INS1_25CollectiveMainloopBwdSm90ILi2ELi2ELi2EN4cute5tupleIJNS5_1CILi1EEES8_S8_EEENS6_IJNS7_ILi64EEENS7_ILi128EEESB_EEENS_10bfloat16_tEfNS_4arch4Sm90ELb0ELb1ELb1ELb0ELb1ELb1ELb0ELb0ELi2ELi1ELi2ELi1ELb0EEENS1_21CollectiveEpilogueBwdISC_SD_SF_Li256ELb0ELb0ELi1EEENS1_19SingleTileSchedulerILb0ELb0ELb0ELi128EEEEEEEEEvNT_6ParamsE)
        /*0314*/ 	.word	0x00000010


	//----- nvinfo : EIATTR_MIN_STACK_SIZE
	.align		4
.L_148:
        /*0318*/ 	.byte	0x04, 0x12
        /*031a*/ 	.short	(.L_150 - .L_149)
	.align		4
.L_149:
        /*031c*/ 	.word	index@(_ZN7cutlass13device_kernelIN5flash11enable_sm90INS1_16FlashAttnBwdSm90INS1_25CollectiveMainloopBwdSm90ILi2ELi2ELi2EN4cute5tupleIJNS5_1CILi1EEES8_S8_EEENS6_IJNS7_ILi64EEENS7_ILi128EEESB_EEENS_10bfloat16_tEfNS_4arch4Sm90ELb0ELb1ELb1ELb0ELb0ELb1ELb0ELb0ELi2ELi1ELi2ELi1ELb0EEENS1_24CollectiveEpilogueBwdGQAISC_fSF_Li256ELb0ELb0EEENS1_19SingleTileSchedulerILb0ELb0ELb0ELi128EEEEEEEEEvNT_6ParamsE)
        /*0320*/ 	.word	0x00000010


	//----- nvinfo : EIATTR_MIN_STACK_SIZE
	.align		4
.L_150:
        /*0324*/ 	.byte	0x04, 0x12
        /*0326*/ 	.short	(.L_152 - .L_151)
	.align		4
.L_151:
        /*0328*/ 	.word	index@(_ZN7cutlass13device_kernelIN5flash11enable_sm90INS1_16FlashAttnBwdSm90INS1_25CollectiveMainloopBwdSm90ILi2ELi2ELi2EN4cute5tupleIJNS5_1CILi1EEES8_S8_EEENS6_IJNS7_ILi64EEENS7_ILi128EEESB_EEENS_10bfloat16_tEfNS_4arch4Sm90ELb0ELb1ELb1ELb0ELb1ELb1ELb0ELb0ELi2ELi1ELi2ELi1ELb0EEENS1_24CollectiveEpilogueBwdGQAISC_fSF_Li256ELb0ELb1EEENS1_19SingleTileSchedulerILb0ELb0ELb0ELi128EEEEEEEEEvNT_6ParamsE)
        /*032c*/ 	.word	0x00000010


	//----- nvinfo : EIATTR_MIN_STACK_SIZE
	.align		4
.L_152:
        /*0330*/ 	.byte	0x04, 0x12
        /*0332*/ 	.short	(.L_154 - .L_153)
	.align		4
.L_153:
        /*0334*/ 	.word	index@(_ZN7cutlass13device_kernelIN5flash11enable_sm90INS1_16FlashAttnBwdSm90INS1_25CollectiveMainloopBwdSm90ILi2ELi2ELi2EN4cute5tupleIJNS5_1CILi1EEES8_S8_EEENS6_IJNS7_ILi64EEENS7_ILi128EEESB_EEENS_10bfloat16_tEfNS_4arch4Sm90ELb0ELb1ELb1ELb1ELb0ELb1ELb0ELb0ELi2ELi1ELi2ELi1ELb0EEENS1_21CollectiveEpilogueBwdISC_SD_SF_Li256ELb1ELb0ELi1EEENS1_19SingleTileSchedulerILb1ELb0ELb0ELi128EEEEEEEEEvNT_6ParamsE)
        /*0338*/ 	.word	0x00000010


	//----- nvinfo : EIATTR_MIN_STACK_SIZE
	.align		4
.L_154:
        /*033c*/ 	.byte	0x04, 0x12
        /*033e*/ 	.short	(.L_156 - .L_155)
	.align		4
.L_155:
        /*0340*/ 	.word	index@(_ZN7cutlass13device_kernelIN5flash11enable_sm90INS1_16FlashAttnBwdSm90INS1_25CollectiveMainloopBwdSm90ILi2ELi2ELi2EN4cute5tupleIJNS5_1CILi1EEES8_S8_EEENS6_IJNS7_ILi64EEENS7_ILi128EEESB_EEENS_10bfloat16_tEfNS_4arch4Sm90ELb0ELb1ELb1ELb1ELb1ELb1ELb0ELb0ELi2ELi1ELi2ELi1ELb0EEENS1_21CollectiveEpilogueBwdISC_SD_SF_Li256ELb1ELb0ELi1EEENS1_19SingleTileSchedulerILb1ELb0ELb0ELi128EEEEEEEEEvNT_6ParamsE)
        /*0344*/ 	.word	0x00000010


	//----- nvinfo : EIATTR_MIN_STACK_SIZE
	.align		4
.L_156:
        /*0348*/ 	.byte	0x04, 0x12
        /*034a*/ 	.short	(.L_158 - .L_157)
	.align		4
.L_157:
        /*034c*/ 	.word	index@(_ZN7cutlass13device_kernelIN5flash11enable_sm90INS1_16FlashAttnBwdSm90INS1_25CollectiveMainloopBwdSm90ILi2ELi2ELi2EN4cute5tupleIJNS5_1CILi1EEES8_S8_EEENS6_IJNS7_ILi64EEENS7_ILi128EEESB_EEENS_10bfloat16_tEfNS_4arch4Sm90ELb0ELb1ELb1ELb1ELb0ELb1ELb0ELb0ELi2ELi1ELi2ELi1ELb0EEENS1_24CollectiveEpilogueBwdGQAISC_fSF_Li256ELb1ELb0EEENS1_19SingleTileSchedulerILb1ELb0ELb0ELi128EEEEEEEEEvNT_6ParamsE)
        /*0350*/ 	.word	0x00000010


	//----- nvinfo : EIATTR_MIN_STACK_SIZE
	.align		4
.L_158:
        /*0354*/ 	.byte	0x04, 0x12
        /*0356*/ 	.short	(.L_160 - .L_159)
	.align		4
.L_159:
        /*0358*/ 	.word	index@(_ZN7cutlass13device_kernelIN5flash11enable_sm90INS1_16FlashAttnBwdSm90INS1_25CollectiveMainloopBwdSm90ILi2ELi2ELi2EN4cute5tupleIJNS5_1CILi1EEES8_S8_EEENS6_IJNS7_ILi64EEENS7_ILi128EEESB_EEENS_10bfloat16_tEfNS_4arch4Sm90ELb0ELb1ELb1ELb1ELb1ELb1ELb0ELb0ELi2ELi1ELi2ELi1ELb0EEENS1_24CollectiveEpilogueBwdGQAISC_fSF_Li256ELb1ELb1EEENS1_19SingleTileSchedulerILb1ELb0ELb0ELi128EEEEEEEEEvNT_6ParamsE)
        /*035c*/ 	.word	0x00000010


	//----- nvinfo : EIATTR_MIN_STACK_SIZE
	.align		4
.L_160:
        /*0360*/ 	.byte	0x04, 0x12
        /*0362*/ 	.short	(.L_162 - .L_161)
	.align		4
.L_161:
        /*0364*/ 	.word	index@(_ZN7cutlass13device_kernelIN5flash11enable_sm90INS1_16FlashAttnBwdSm90INS1_25CollectiveMainloopBwdSm90ILi2ELi2ELi2EN4cute5tupleIJNS5_1CILi1EEES8_S8_EEENS6_IJNS7_ILi64EEENS7_ILi128EEESB_EEENS_10bfloat16_tEfNS_4arch4Sm90ELb1ELb0ELb1ELb0ELb0ELb1ELb0ELb0ELi2ELi1ELi2ELi1ELb0EEENS1_21CollectiveEpilogueBwdISC_SD_SF_Li256ELb0ELb0ELi1EEENS1_25SingleTileBwdLPTSchedulerILb0ELi128ELb0EEEEEEEEEvNT_6ParamsE)
        /*0368*/ 	.word	0x00000008


	//----- nvinfo : EIATTR_MIN_STACK_SIZE
	.align		4
.L_162:
        /*036c*/ 	.byte	0x04, 0x12
        /*036e*/ 	.short	(.L_164 - .L_163)
	.align		4
.L_163:
        /*0370*/ 	.word	index@(_ZN7cutlass13device_kernelIN5flash11enable_sm90INS1_16FlashAttnBwdSm90INS1_25CollectiveMainloopBwdSm90ILi2ELi2ELi2EN4cute5tupleIJNS5_1CILi1EEES8_S8_EEENS6_IJNS7_ILi64EEENS7_ILi128EEESB_EEENS_10bfloat16_tEfNS_4arch4Sm90ELb1ELb0ELb1ELb0ELb1ELb1ELb0ELb0ELi2ELi1ELi2ELi1ELb0EEENS1_21CollectiveEpilogueBwdISC_SD_SF_Li256ELb0ELb0ELi1EEENS1_25SingleTileBwdLPTSchedulerILb0ELi128ELb1EEEEEEEEEvNT_6ParamsE)
        /*0374*/ 	.word	0x00000008


	//----- nvinfo : EIATTR_MIN_STACK_SIZE
	.align		4
.L_164:
        /*0378*/ 	.byte	0x04, 0x12
        /*037a*/ 	.short	(.L_166 - .L_165)
	.align		4
.L_165:
        /*037c*/ 	.word	index@(_ZN7cutlass13device_kernelIN5flash11enable_sm90INS1_16FlashAttnBwdSm90INS1_25CollectiveMainloopBwdSm90ILi2ELi2ELi2EN4cute5tupleIJNS5_1CILi1EEES8_S8_EEENS6_IJNS7_ILi64EEENS7_ILi128EEESB_EEENS_10bfloat16_tEfNS_4arch4Sm90ELb1ELb0ELb1ELb0ELb0ELb1ELb0ELb0ELi2ELi1ELi2ELi1ELb0EEENS1_24CollectiveEpilogueBwdGQAISC_fSF_Li256ELb0ELb0EEENS1_25SingleTileBwdLPTSchedulerILb0ELi128ELb0EEEEEEEEEvNT_6ParamsE)
        /*0380*/ 	.word	0x00000008


	//----- nvinfo : EIATTR_MIN_STACK_SIZE
	.align		4
.L_166:
        /*0384*/ 	.byte	0x04, 0x12
        /*0386*/ 	.short	(.L_168 - .L_167)
	.align		4
.L_167:
        /*0388*/ 	.word	index@(_ZN7cutlass13device_kernelIN5flash11enable_sm90INS1_16FlashAttnBwdSm90INS1_25CollectiveMainloopBwdSm90ILi2ELi2ELi2EN4cute5tupleIJNS5_1CILi1EEES8_S8_EEENS6_IJNS7_ILi64EEENS7_ILi128EEESB_EEENS_10bfloat16_tEfNS_4arch4Sm90ELb1ELb0ELb1ELb0ELb1ELb1ELb0ELb0ELi2ELi1ELi2ELi1ELb0EEENS1_24CollectiveEpilogueBwdGQAISC_fSF_Li256ELb0ELb1EEENS1_25SingleTileBwdLPTSchedulerILb0ELi128ELb1EEEEEEEEEvNT_6ParamsE)
        /*038c*/ 	.word	0x00000008


	//----- nvinfo : EIATTR_MIN_STACK_SIZE
	.align		4
.L_168:
        /*0390*/ 	.byte	0x04, 0x12
        /*0392*/ 	.short	(.L_170 - .L_169)
	.align		4
.L_169:
        /*0394*/ 	.word	index@(_ZN7cutlass13device_kernelIN5flash22FlashAttnBwdPreprocessIN4cute5tupleIJNS3_1CILi64EEENS5_ILi128EEEEEENS_10bfloat16_tEfNS_4arch4Sm90ELb1ELb0EEEEEvNT_6ParamsE)
        /*0398*/ 	.word	0x00000000


	//----- nvinfo : EIATTR_MIN_STACK_SIZE
	.align		4
.L_170:
        /*039c*/ 	.byte	0x04, 0x12
        /*039e*/ 	.short	(.L_172 - .L_171)
	.align		4
.L_171:
        /*03a0*/ 	.word	index@(_ZN7cutlass13device_kernelIN5flash11enable_sm90INS1_16FlashAttnBwdSm90INS1_25CollectiveMainloopBwdSm90ILi2ELi2ELi2EN4cute5tupleIJNS5_1CILi1EEES8_S8_EEENS6_IJNS7_ILi64EEENS7_ILi128EEESB_EEENS_10bfloat16_tEfNS_4arch4Sm90ELb1ELb0ELb1ELb1ELb0ELb1ELb0ELb0ELi2ELi1ELi2ELi1ELb0EEENS1_21CollectiveEpilogueBwdISC_SD_SF_Li256ELb1ELb0ELi1EEENS1_25SingleTileBwdLPTSchedulerILb1ELi128ELb0EEEEEEEEEvNT_6ParamsE)
        /*03a4*/ 	.word	0x00000010


	//----- nvinfo : EIATTR_MIN_STACK_SIZE
	.align		4
.L_172:
        /*03a8*/ 	.byte	0x04, 0x12
        /*03aa*/ 	.short	(.L_174 - .L_173)
	.align		4
.L_173:
        /*03ac*/ 	.word	index@(_ZN7cutlass13device_kernelIN5flash11enable_sm90INS1_16FlashAttnBwdSm90INS1_25CollectiveMainloopBwdSm90ILi2ELi2ELi2EN4cute5tupleIJNS5_1CILi1EEES8_S8_EEENS6_IJNS7_ILi64EEENS7_ILi128EEESB_EEENS_10bfloat16_tEfNS_4arch4Sm90ELb1ELb0ELb1ELb1ELb1ELb1ELb0ELb0ELi2ELi1ELi2ELi1ELb0EEENS1_21CollectiveEpilogueBwdISC_SD_SF_Li256ELb1ELb0ELi1EEENS1_25SingleTileBwdLPTSchedulerILb1ELi128ELb1EEEEEEEEEvNT_6ParamsE)
        /*03b0*/ 	.word	0x00000010


	//----- nvinfo : EIATTR_MIN_STACK_SIZE
	.align		4
.L_174:
        /*03b4*/ 	.byte	0x04, 0x12
        /*03b6*/ 	.short	(.L_176 - .L_175)
	.align		4
.L_175:
        /*03b8*/ 	.word	index@(_ZN7cutlass13device_kernelIN5flash11enable_sm90INS1_16FlashAttnBwdSm90INS1_25CollectiveMainloopBwdSm90ILi2ELi2ELi2EN4cute5tupleIJNS5_1CILi1EEES8_S8_EEENS6_IJNS7_ILi64EEENS7_ILi128EEESB_EEENS_10bfloat16_tEfNS_4arch4Sm90ELb1ELb0ELb1ELb1ELb0ELb1ELb0ELb0ELi2ELi1ELi2ELi1ELb0EEENS1_24CollectiveEpilogueBwdGQAISC_fSF_Li256ELb1ELb0EEENS1_25SingleTileBwdLPTSchedulerILb1ELi128ELb0EEEEEEEEEvNT_6ParamsE)
        /*03bc*/ 	.word	0x00000010


	//----- nvinfo : EIATTR_MIN_STACK_SIZE
	.align		4
.L_176:
        /*03c0*/ 	.byte	0x04, 0x12
        /*03c2*/ 	.short	(.L_178 - .L_177)
	.align		4
.L_177:
        /*03c4*/ 	.word	index@(_ZN7cutlass13device_kernelIN5flash32FlashAttnBwdPostprocessConvertdQIN4cute5tupleIJNS3_1CILi128EEES6_EEENS_10bfloat16_tEfNS_4arch4Sm90ELi256ENS3_8TiledMMAINS3_8MMA_AtomIJNS3_4SM904GMMA28MMA_64x128x16_F32BF16BF16_RSILNSE_5MajorE0ELSG_1ELNSE_7ScaleInE1ELSH_1EEEEEENS3_6LayoutINS4_IJNS5_ILi2EEENS5_ILi1EEESM_EEENS4_IJSM_NS5_ILi0EEESO_EEEEENS4_IJNS3_10UnderscoreESR_SR_EEEEELb0EEEEEvNT_6ParamsE)
        /*03c8*/ 	.word	0x00000000


	//----- nvinfo : EIATTR_MIN_STACK_SIZE
	.align		4
.L_178:
        /*03cc*/ 	.byte	0x04, 0x12
        /*03ce*/ 	.short	(.L_180 - .L_179)
	.align		4
.L_179:
        /*03d0*/ 	.word	index@(_ZN7cutlass13device_kernelIN5flash32FlashAttnBwdPostprocessConvertdQIN4cute5tupleIJNS3_1CILi64EEENS5_ILi128EEEEEENS_10bfloat16_tEfNS_4arch4Sm90ELi256ENS3_8TiledMMAINS3_8MMA_AtomIJNS3_4SM904GMMA27MMA_64x64x16_F32BF16BF16_SSILNSF_5MajorE0ELSH_1ELNSF_7ScaleInE1ELSI_1EEEEEENS3_6LayoutINS4_IJNS5_ILi1EEENS5_ILi2EEESM_EEENS4_IJNS5_ILi0EEESM_SP_EEEEENS4_IJNS3_10UnderscoreESS_SS_EEEEELb0EEEEEvNT_6ParamsE)
        /*03d4*/ 	.word	0x00000000


	//----- nvinfo : EIATTR_MIN_STACK_SIZE
	.align		4
.L_180:
        /*03d8*/ 	.byte	0x04, 0x12
        /*03da*/ 	.short	(.L_182 - .L_181)
	.align		4
.L_181:
        /*03dc*/ 	.word	index@(_ZN7cutlass13device_kernelIN5flash11enable_sm90INS1_16FlashAttnBwdSm90INS1_25CollectiveMainloopBwdSm90ILi2ELi2ELi2EN4cute5tupleIJNS5_1CILi1EEES8_S8_EEENS6_IJNS7_ILi64EEENS7_ILi128EEESB_EEENS_10bfloat16_tEfNS_4arch4Sm90ELb1ELb0ELb1ELb1ELb1ELb1ELb0ELb0ELi2ELi1ELi2ELi1ELb0EEENS1_24CollectiveEpilogueBwdGQAISC_fSF_Li256ELb1ELb1EEENS1_25SingleTileBwdLPTSchedulerILb1ELi128ELb1EEEEEEEEEvNT_6ParamsE)
        /*03e0*/ 	.word	0x00000010


	//----- nvinfo : EIATTR_MIN_STACK_SIZE
	.align		4
.L_182:
        /*03e4*/ 	.byte	0x04, 0x12
        /*03e6*/ 	.short	(.L_184 - .L_183)
	.align		4
.L_183:
        /*03e8*/ 	.word	index@(_ZN7cutlass13device_kernelIN5flash22FlashAttnBwdPreprocessIN4cute5tupleIJNS3_1CILi64EEENS5_ILi128EEEEEENS_10bfloat16_tEfNS_4arch4Sm90ELb1ELb1EEEEEvNT_6ParamsE)
        /*03ec*/ 	.word	0x00000000
.L_184:


//--------------------- .nv.compat                --------------------------
	.section	.nv.compat,"",@"SHT_CUDA_COMPAT_INFO"
	.align	4
        /*0000*/ 	.byte	0x02, 0x09, 0x01, 0x00, 0x02, 0x02, 0x04, 0x00, 0x02, 0x05, 0x05, 0x00, 0x03, 0x07, 0x01, 0x01
        /*0010*/ 	.byte	0x02, 0x03, 0x01, 0x00, 0x02, 0x06, 0x01, 0x00, 0x04, 0x0b, 0x08, 0x00, 0x00, 0x00, 0x00, 0x00
        /*0020*/ 	.byte	0x00, 0x00, 0x00, 0x00


//--------------------- .nv.info._ZN7cutlass13device_kernelIN5flash11enable_sm90INS1_16FlashAttnBwdSm90INS1_25CollectiveMainloopBwdSm90ILi2ELi2ELi2EN4cute5tupleIJNS5_1CILi1EEES8_S8_EEENS6_IJNS7_ILi64EEENS7_ILi128EEESB_EEENS_10bfloat16_tEfNS_4arch4Sm90ELb0ELb0ELb1ELb0ELb0ELb1ELb0ELb0ELi2ELi1ELi2ELi1ELb0EEENS1_21CollectiveEpilogueBwdISC_SD_SF_Li256ELb0ELb0ELi1EEENS1_19SingleTileSchedulerILb0ELb0ELb0ELi128EEEEEEEEEvNT_6ParamsE --------------------------
	.section	.nv.info._ZN7cutlass13device_kernelIN5flash11enable_sm90INS1_16FlashAttnBwdSm90INS1_25CollectiveMainloopBwdSm90ILi2ELi2ELi2EN4cute5tupleIJNS5_1CILi1EEES8_S8_EEENS6_IJNS7_ILi64EEENS7_ILi128EEESB_EEENS_10bfloat16_tEfNS_4arch4Sm90ELb0ELb0ELb1ELb0ELb0ELb1ELb0ELb0ELi2ELi1ELi2ELi1ELb0EEENS1_21CollectiveEpilogueBwdISC_SD_SF_Li256ELb0ELb0ELi1EEENS1_19SingleTileSchedulerILb0ELb0ELb0ELi128EEEEEEEEEvNT_6ParamsE,"",@"SHT_CUDA_INFO"
	.sectionflags	@""
	.align	4


	//----- nvinfo : EIATTR_CUDA_API_VERSION
	.align		4
        /*0000*/ 	.byte	0x04, 0x37
        /*0002*/ 	.short	(.L_186 - .L_185)
.L_185:
        /*0004*/ 	.word	0x00000082


	//----- nvinfo : EIATTR_KPARAM_INFO
	.align		4
.L_186:
        /*0008*/ 	.byte	0x04, 0x17
        /*000a*/ 	.short	(.L_188 - .L_187)
.L_187:
        /*000c*/ 	.word	0x00000000
        /*0010*/ 	.short	0x0000
        /*0012*/ 	.short	0x0070
        /*0014*/ 	.byte	0x00, 0xf0, 0x01, 0x24


	//----- nvinfo : EIATTR_SPARSE_MMA_MASK
	.align		4
.L_188:
        /*0018*/ 	.byte	0x03, 0x50
        /*001a*/ 	.short	0x0000


	//----- nvinfo : EIATTR_MAXREG_COUNT
	.align		4
        /*001c*/ 	.byte	0x03, 0x1b
        /*001e*/ 	.short	0x00a8


	//----- nvinfo : EIATTR_NUM_BARRIERS
	.align		4
        /*0020*/ 	.byte	0x02, 0x4c
        /*0022*/ 	.byte	0x10
	.zero		1


	//----- nvinfo : EIATTR_EXTERNS
	.align		4
        /*0024*/ 	.byte	0x04, 0x0f
        /*0026*/ 	.short	(.L_190 - .L_189)


	//   ....[0]....
	.align		4
.L_189:
        /*0028*/ 	.word	index@(__assertfail)


	//----- nvinfo : EIATTR_MERCURY_ISA_VERSION
	.align		4
.L_190:
        /*002c*/ 	.byte	0x03, 0x5f
        /*002e*/ 	.short	0x0101


	//----- nvinfo : EIATTR_INT_WARP_WIDE_INSTR_OFFSETS
	.align		4
        /*0030*/ 	.byte	0x04, 0x31
        /*0032*/ 	.short	(.L_192 - .L_191)


	//   ....[0]....
.L_191:
        /*0034*/ 	.word	0x000001d0


	//   ....[1]....
        /*0038*/ 	.word	0x00000290


	//----- nvinfo : EIATTR_COOP_GROUP_MASK_REGIDS
	.align		4
.L_192:
        /*003c*/ 	.byte	0x04, 0x29
        /*003e*/ 	.short	(.L_194 - .L_193)


	//   ....[0]....
.L_193:
        /*0040*/ 	.word	0xffffffff


	//   ....[1]....
        /*0044*/ 	.word	0xffffffff


	//   ....[2]....
        /*0048*/ 	.word	0xffffffff


	//   ....[3]....
        /*004c*/ 	.word	0xffffffff


	//   ....[4]....
        /*0050*/ 	.word	0xffffffff


	//   ....[5]....
        /*0054*/ 	.word	0xffffffff


	//   ....[6]....
        /*0058*/ 	.word	0xffffffff


	//   ....[7]....
        /*005c*/ 	.word	0xffffffff


	//   ....[8]....
        /*0060*/ 	.word	0x0500000f


	//----- nvinfo : EIATTR_COOP_GROUP_INSTR_OFFSETS
	.align		4
.L_194:
        /*0064*/ 	.byte	0x04, 0x28
        /*0066*/ 	.short	(.L_196 - .L_195)


	//   ....[0]....
.L_195:
        /*0068*/ 	.word	0x00000050


	//   ....[1]....
        /*006c*/ 	.word	0x000001e0


	//   ....[2]....
        /*0070*/ 	.word	0x00000270


	//   ....[3]....
        /*0074*/ 	.word	0x000003f0


	//   ....[4]....
        /*0078*/ 	.word	0x00000630


	//   ....[5]....
        /*007c*/ 	.word	0x00000b80


	//   ....[6]....
        /*0080*/ 	.word	0x00004860


	//   ....[7]....
        /*0084*/ 	.word	0x00004fb0


	//   ....[8]....
        /*0088*/ 	.word	0x00007840


	//----- nvinfo : EIATTR_REG_RECONFIG
	.align		4
.L_196:
        /*008c*/ 	.byte	0x01, 0x54
	.zero		2


	//----- nvinfo : EIATTR_SYSCALL_OFFSETS
	.align		4
        /*0090*/ 	.byte	0x04, 0x46
        /*0092*/ 	.short	(.L_198 - .L_197)


	//   ....[0]....
.L_197:
        /*0094*/ 	.word	0x000007c0


	//   ....[1]....
        /*0098*/ 	.word	0x000008b0


	//   ....[2]....
        /*009c*/ 	.word	0x00000a10


	//   ....[3]....
        /*00a0*/ 	.word	0x00000b00


	//   ....[4]....
        /*00a4*/ 	.word	0x000041b0


	//   ....[5]....
        /*00a8*/ 	.word	0x000042e0


	//   ....[6]....
        /*00ac*/ 	.word	0x00004400


	//   ....[7]....
        /*00b0*/ 	.word	0x00004520


	//----- nvinfo : EIATTR_MBARRIER_INSTR_OFFSETS
	.align		4
.L_198:
        /*00b4*/ 	.byte	0x04, 0x39
        /*00b6*/ 	.short	(.L_200 - .L_199)


	//   ....[0]....
.L_199:
        /*00b8*/ 	.word	0x000002b0
        /*00bc*/ 	.word	0x000000ff
        /*00c0*/ 	.word	0x00030800
        /*00c4*/ 	.short	0x0100
        /*00c6*/ 	.byte	0x06
	.zero		1


	//   ....[1]....
        /*00c8*/ 	.word	0x000003a0
        /*00cc*/ 	.word	0x000000ff
        /*00d0*/ 	.word	0x00030810
        /*00d4*/ 	.short	0x0100
        /*00d6*/ 	.byte	0x08
	.zero		1


	//   ....[2]....
        /*00d8*/ 	.word	0x000003b0
        /*00dc*/ 	.word	0x000000ff
        /*00e0*/ 	.word	0x00030820
        /*00e4*/ 	.short	0x0100
        /*00e6*/ 	.byte	0x08
	.zero		1


	//   ....[3]....
        /*00e8*/ 	.word	0x000003c0
        /*00ec*/ 	.word	0x000000ff
        /*00f0*/ 	.word	0x00030818
        /*00f4*/ 	.short	0x0100
        /*00f6*/ 	.byte	0x08
	.zero		1


	//   ....[4]....
        /*00f8*/ 	.word	0x000003d0
        /*00fc*/ 	.word	0x000000ff
        /*0100*/ 	.word	0x00030828
        /*0104*/ 	.short	0x0100
        /*0106*/ 	.byte	0x08
	.zero		1


	//   ....[5]....
        /*0108*/ 	.word	0x00000500
        /*010c*/ 	.word	0x000000ff
        /*0110*/ 	.word	0x00030830
        /*0114*/ 	.short	0x0100
        /*0116*/ 	.byte	0x08
	.zero		1


	//   ....[6]....
        /*0118*/ 	.word	0x00000510
        /*011c*/ 	.word	0x000000ff
        /*0120*/ 	.word	0x00030840
        /*0124*/ 	.short	0x0100
        /*0126*/ 	.byte	0x08
	.zero		1


	//   ....[7]....
        /*0128*/ 	.word	0x00000520
        /*012c*/ 	.word	0x000000ff
        /*0130*/ 	.word	0x00030838
        /*0134*/ 	.short	0x0100
        /*0136*/ 	.byte	0x08
	.zero		1


	//   ....[8]....
        /*0138*/ 	.word	0x00000530
        /*013c*/ 	.word	0x000000ff
        /*0140*/ 	.word	0x00030848
        /*0144*/ 	.short	0x0100
        /*0146*/ 	.byte	0x08
	.zero		1


	//   ....[9]....
        /*0148*/ 	.word	0x00000bb0
        /*014c*/ 	.word	0x00000010
        /*0150*/ 	.word	0x00030800
        /*0154*/ 	.short	0x010a
        /*0156*/ 	.byte	0x3f
	.zero		1


	//   ....[10]....
        /*0158*/ 	.word	0x00000c40
        /*015c*/ 	.word	0x00000010
        /*0160*/ 	.word	0x00030800
        /*0164*/ 	.short	0x010a
        /*0166*/ 	.byte	0x3f
	.zero		1


	//   ....[11]....
        /*0168*/ 	.word	0x000013b0
        /*016c*/ 	.word	0x00000002
        /*0170*/ 	.word	0x00030810
        /*0174*/ 	.short	0x010a
        /*0176*/ 	.byte	0x3f
	.zero		1


	//   ....[12]....
        /*0178*/ 	.word	0x000013f0
        /*017c*/ 	.word	0x00000002
        /*0180*/ 	.word	0x00030810
        /*0184*/ 	.short	0x010a
        /*0186*/ 	.byte	0x3f
	.zero		1


	//   ....[13]....
        /*0188*/ 	.word	0x00001920
        /*018c*/ 	.word	0x00000002
        /*0190*/ 	.word	0x00030830
        /*0194*/ 	.short	0x010a
        /*0196*/ 	.byte	0x3f
	.zero		1


	//   ....[14]....
        /*0198*/ 	.word	0x000019a0
        /*019c*/ 	.word	0x00000002
        /*01a0*/ 	.word	0x00030830
        /*01a4*/ 	.short	0x010a
        /*01a6*/ 	.byte	0x3f
	.zero		1


	//   ....[15]....
        /*01a8*/ 	.word	0x00003940
        /*01ac*/ 	.word	0x00000000
        /*01b0*/ 	.word	0x00000000
        /*01b4*/ 	.short	0x0101
        /*01b6*/ 	.byte	0x3f
	.zero		1


	//   ....[16]....
        /*01b8*/ 	.word	0x00003c50
        /*01bc*/ 	.word	0x00000002
        /*01c0*/ 	.word	0x00000000
        /*01c4*/ 	.short	0x0101
        /*01c6*/ 	.byte	0x3f
	.zero		1


	//   ....[17]....
        /*01c8*/ 	.word	0x00005df0
        /*01cc*/ 	.word	0x0000000b
        /*01d0*/ 	.word	0x00030820
        /*01d4*/ 	.short	0x010a
        /*01d6*/ 	.byte	0x3f
	.zero		1


	//   ....[18]....
        /*01d8*/ 	.word	0x000063f0
        /*01dc*/ 	.word	0x0000000b
        /*01e0*/ 	.word	0x00030840
        /*01e4*/ 	.short	0x010a
        /*01e6*/ 	.byte	0x3f
	.zero		1


	//   ....[19]....
        /*01e8*/ 	.word	0x00006690
        /*01ec*/ 	.word	0x0000000b
        /*01f0*/ 	.word	0x00030828
        /*01f4*/ 	.short	0x010a
        /*01f6*/ 	.byte	0x3f
	.zero		1


	//   ....[20]....
        /*01f8*/ 	.word	0x000068a0
        /*01fc*/ 	.word	0x0000000b
        /*0200*/ 	.word	0x00030848
        /*0204*/ 	.short	0x010a
        /*0206*/ 	.byte	0x3f
	.zero		1


	//   ....[21]....
        /*0208*/ 	.word	0x00006b20
        /*020c*/ 	.word	0x0000000b
        /*0210*/ 	.word	0x00030820
        /*0214*/ 	.short	0x010a
        /*0216*/ 	.byte	0x3f
	.zero		1


	//   ....[22]....
        /*0218*/ 	.word	0x00006da0
        /*021c*/ 	.word	0x0000000b
        /*0220*/ 	.word	0x00030840
        /*0224*/ 	.short	0x010a
        /*0226*/ 	.byte	0x3f
	.zero		1


	//   ....[23]....
        /*0228*/ 	.word	0x00007010
        /*022c*/ 	.word	0x0000000b
        /*0230*/ 	.word	0x00030828
        /*0234*/ 	.short	0x010a
        /*0236*/ 	.byte	0x3f
	.zero		1


	//   ....[24]....
        /*0238*/ 	.word	0x00007260
        /*023c*/ 	.word	0x00000004
        /*0240*/ 	.word	0x00030840
        /*0244*/ 	.short	0x010a
        /*0246*/ 	.byte	0x3f
	.zero		1


	//   ....[25]....
        /*0248*/ 	.word	0x000076b0
        /*024c*/ 	.word	0x00000006
        /*0250*/ 	.word	0x00000000
        /*0254*/ 	.short	0x010a
        /*0256*/ 	.byte	0x3f
	.zero		1


	//   ....[26]....
        /*0258*/ 	.word	0x00007710
        /*025c*/ 	.word	0x00000003
        /*0260*/ 	.word	0x00000000
        /*0264*/ 	.short	0x010a
        /*0266*/ 	.byte	0x3f
	.zero		1


	//   ....[27]....
        /*0268*/ 	.word	0x00007770
        /*026c*/ 	.word	0x00000000
        /*0270*/ 	.word	0x00000000
        /*0274*/ 	.short	0x010a
        /*0276*/ 	.byte	0x3f
	.zero		1


	//   ....[28]....
        /*0278*/ 	.word	0x000077a0
        /*027c*/ 	.word	0x00000003
        /*0280*/ 	.word	0x00000000
        /*0284*/ 	.short	0x010a
        /*0286*/ 	.byte	0x3f
	.zero		1


	//   ....[29]....
        /*0288*/ 	.word	0x00007870
        /*028c*/ 	.word	0x00000010
        /*0290*/ 	.word	0x00030800
        /*0294*/ 	.short	0x010a
        /*0296*/ 	.byte	0x3f
	.zero		1


	//   ....[30]....
        /*0298*/ 	.word	0x000078c0
        /*029c*/ 	.word	0x00000002
        /*02a0*/ 	.word	0x00030810
        /*02a4*/ 	.short	0x010a
        /*02a6*/ 	.byte	0x3f
	.zero		1


	//   ....[31]....
        /*02a8*/ 	.word	0x00007910
        /*02ac*/ 	.word	0x00000002
        /*02b0*/ 	.word	0x00030830
        /*02b4*/ 	.short	0x010a
        /*02b6*/ 	.byte	0x3f
	.zero		1


	//   ....[32]....
        /*02b8*/ 	.word	0x00007960
        /*02bc*/ 	.word	0x0000000b
        /*02c0*/ 	.word	0x00030820
        /*02c4*/ 	.short	0x010a
        /*02c6*/ 	.byte	0x3f
	.zero		1


	//   ....[33]....
        /*02c8*/ 	.word	0x000079b0
        /*02cc*/ 	.word	0x0000000b
        /*02d0*/ 	.word	0x00030840
        /*02d4*/ 	.short	0x010a
        /*02d6*/ 	.byte	0x3f
	.zero		1


	//   ....[34]....
        /*02d8*/ 	.word	0x00007a00
        /*02dc*/ 	.word	0x0000000b
        /*02e0*/ 	.word	0x00030828
        /*02e4*/ 	.short	0x010a
        /*02e6*/ 	.byte	0x3f
	.zero		1


	//   ....[35]....
        /*02e8*/ 	.word	0x00007a50
        /*02ec*/ 	.word	0x0000000b
        /*02f0*/ 	.word	0x00030848
        /*02f4*/ 	.short	0x010a
        /*02f6*/ 	.byte	0x3f
	.zero		1


	//   ....[36]....
        /*02f8*/ 	.word	0x00007ab0
        /*02fc*/ 	.word	0x0000000b
        /*0300*/ 	.word	0x00030820
        /*0304*/ 	.short	0x010a
        /*0306*/ 	.byte	0x3f
	.zero		1


	//   ....[37]....
        /*0308*/ 	.word	0x00007b00
        /*030c*/ 	.word	0x0000000b
        /*0310*/ 	.word	0x00030840
        /*0314*/ 	.short	0x010a
        /*0316*/ 	.byte	0x3f
	.zero		1


	//   ....[38]....
        /*0318*/ 	.word	0x00007b50
        /*031c*/ 	.word	0x0000000b
        /*0320*/ 	.word	0x00030828
        /*0324*/ 	.short	0x010a
        /*0326*/ 	.byte	0x3f
	.zero		1


	//   ....[39]....
        /*0328*/ 	.word	0x00007ba0
        /*032c*/ 	.word	0x00000004
        /*0330*/ 	.word	0x00030840
        /*0334*/ 	.short	0x010a
        /*0336*/ 	.byte	0x3f
	.zero		1


	//   ....[40]....
        /*0338*/ 	.word	0x00007c80
        /*033c*/ 	.word	0x00000006
        /*0340*/ 	.word	0x00000000
        /*0344*/ 	.short	0x010a
        /*0346*/ 	.byte	0x3f
	.zero		1


	//   ....[41]....
        /*0348*/ 	.word	0x00007cd0
        /*034c*/ 	.word	0x00000003
        /*0350*/ 	.word	0x00000000
        /*0354*/ 	.short	0x010a
        /*0356*/ 	.byte	0x3f
	.zero		1


	//   ....[42]....
        /*0358*/ 	.word	0x00007d20
        /*035c*/ 	.word	0x00000000
        /*0360*/ 	.word	0x00000000
        /*0364*/ 	.short	0x010a
        /*0366*/ 	.byte	0x3f
	.zero		1


	//----- nvinfo : EIATTR_NUM_MBARRIERS
	.align		4
.L_200:
        /*0368*/ 	.byte	0x03, 0x38
        /*036a*/ 	.short	0x0009


	//----- nvinfo : EIATTR_EXIT_INSTR_OFFSETS
	.align		4
        /*036c*/ 	.byte	0x04, 0x1c
        /*036e*/ 	.short	(.L_202 - .L_201)


	//   ....[0]....
.L_201:
        /*0370*/ 	.word	0x000077f0


	//----- nvinfo : EIATTR_MAX_THREADS
	.align		4
.L_202:
        /*0374*/ 	.byte	0x04, 0x05
        /*0376*/ 	.short	(.L_204 - .L_203)
.L_203:
        /*0378*/ 	.word	0x00000180
        /*037c*/ 	.word	0x00000001
        /*0380*/ 	.word	0x00000001


	//----- nvinfo : EIATTR_CRS_STACK_SIZE
	.align		4
.L_204:
        /*0384*/ 	.byte	0x04, 0x1e
        /*0386*/ 	.short	(.L_206 - .L_205)
.L_205:
        /*0388*/ 	.word	0x00000000


	//----- nvinfo : EIATTR_CBANK_PARAM_SIZE
	.align		4
.L_206:
        /*038c*/ 	.byte	0x03, 0x19
        /*038e*/ 	.short	0x0970


	//----- nvinfo : EIATTR_PARAM_CBANK
	.align		4
        /*0390*/ 	.byte	0x04, 0x0a
        /*0392*/ 	.short	(.L_208 - .L_207)
	.align		4
.L_207:
        /*0394*/ 	.word	index@(.nv.constant0._ZN7cutlass13device_kernelIN5flash11enable_sm90INS1_16FlashAttnBwdSm90INS1_25CollectiveMainloopBwdSm90ILi2ELi2ELi2EN4cute5tupleIJNS5_1CILi1EEES8_S8_EEENS6_IJNS7_ILi64EEENS7_ILi128EEESB_EEENS_10bfloat16_tEfNS_4arch4Sm90ELb0ELb0ELb1ELb0ELb0ELb1ELb0ELb0ELi2ELi1ELi2ELi1ELb0EEENS1_21CollectiveEpilogueBwdISC_SD_SF_Li256ELb0ELb0ELi1EEENS1_19SingleTileSchedulerILb0ELb0ELb0ELi128EEEEEEEEEvNT_6ParamsE)
        /*0398*/ 	.short	0x0210
        /*039a*/ 	.short	0x0970


	//----- nvinfo : EIATTR_SW_WAR
	.align		4
.L_208:
        /*039c*/ 	.byte	0x04, 0x36
        /*039e*/ 	.short	(.L_210 - .L_209)
.L_209:
        /*03a0*/ 	.word	0x00000008
.L_210:


//--------------------- .nv.info._ZN7cutlass13device_kernelIN5flash11enable_sm90INS1_16FlashAttnBwdSm90INS1_25CollectiveMainloopBwdSm90ILi2ELi2ELi2EN4cute5tupleIJNS5_1CILi1EEES8_S8_EEENS6_IJNS7_ILi64EEENS7_ILi128EEESB_EEENS_10bfloat16_tEfNS_4arch4Sm90ELb0ELb0ELb1ELb0ELb1ELb1ELb0ELb0ELi2ELi1ELi2ELi1ELb0EEENS1_21CollectiveEpilogueBwdISC_SD_SF_Li256ELb0ELb0ELi1EEENS1_19SingleTileSchedulerILb0ELb0ELb0ELi128EEEEEEEEEvNT_6ParamsE --------------------------
	.section	.nv.info._ZN7cutlass13device_kernelIN5flash11enable_sm90INS1_16FlashAttnBwdSm90INS1_25CollectiveMainloopBwdSm90ILi2ELi2ELi2EN4cute5tupleIJNS5_1CILi1EEES8_S8_EEENS6_IJNS7_ILi64EEENS7_ILi128EEESB_EEENS_10bfloat16_tEfNS_4arch4Sm90ELb0ELb0ELb1ELb0ELb1ELb1ELb0ELb0ELi2ELi1ELi2ELi1ELb0EEENS1_21CollectiveEpilogueBwdISC_SD_SF_Li256ELb0ELb0ELi1EEENS1_19SingleTileSchedulerILb0ELb0ELb0ELi128EEEEEEEEEvNT_6ParamsE,"",@"SHT_CUDA_INFO"
	.sectionflags	@""
	.align	4


	//----- nvinfo : EIATTR_CUDA_API_VERSION
	.align		4
        /*0000*/ 	.byte	0x04, 0x37
        /*0002*/ 	.short	(.L_212 - .L_211)
.L_211:
        /*0004*/ 	.word	0x00000082


	//----- nvinfo : EIATTR_KPARAM_INFO
	.align		4
.L_212:
        /*0008*/ 	.byte	0x04, 0x17
        /*000a*/ 	.short	(.L_214 - .L_213)
.L_213:
        /*000c*/ 	.word	0x00000000
        /*0010*/ 	.short	0x0000
        /*0012*/ 	.short	0x0070
        /*0014*/ 	.byte	0x00, 0xf0, 0x01, 0x24


	//----- nvinfo : EIATTR_SPARSE_MMA_MASK
	.align		4
.L_214:
        /*0018*/ 	.byte	0x03, 0x50
        /*001a*/ 	.short	0x0000


	//----- nvinfo : EIATTR_MAXREG_COUNT
	.align		4
        /*001c*/ 	.byte	0x03, 0x1b
        /*001e*/ 	.short	0x00a8


	//----- nvinfo : EIATTR_NUM_BARRIERS
	.align		4
        /*0020*/ 	.byte	0x02, 0x4c
        /*0022*/ 	.byte	0x10
	.zero		1


	//----- nvinfo : EIATTR_EXTERNS
	.align		4
        /*0024*/ 	.byte	0x04, 0x0f
        /*0026*/ 	.short	(.L_216 - .L_215)


	//   ....[0]....
	.align		4
.L_215:
        /*0028*/ 	.word	index@(__assertfail)


	//----- nvinfo : EIATTR_MERCURY_ISA_VERSION
	.align		4
.L_216:
        /*002c*/ 	.byte	0x03, 0x5f
        /*002e*/ 	.short	0x0101


	//----- nvinfo : EIATTR_INT_WARP_WIDE_INSTR_OFFSETS
	.align		4
        /*0030*/ 	.byte	0x04, 0x31
        /*0032*/ 	.short	(.L_218 - .L_217)


	//   ....[0]....
.L_217:
        /*0034*/ 	.word	0x000001d0


	//   ....[1]....
        /*0038*/ 	.word	0x00000290


	//   ....[2]....
        /*003c*/ 	.word	0x00005820


	//   ....[3]....
        /*0040*/ 	.word	0x00005c90


	//   ....[4]....
        /*0044*/ 	.word	0x00006260


	//----- nvinfo : EIATTR_COOP_GROUP_MASK_REGIDS
	.align		4
.L_218:
        /*0048*/ 	.byte	0x04, 0x29
        /*004a*/ 	.short	(.L_220 - .L_219)


	//   ....[0]....
.L_219:
        /*004c*/ 	.word	0xffffffff


	//   ....[1]....
        /*0050*/ 	.word	0xffffffff


	//   ....[2]....
        /*0054*/ 	.word	0xffffffff


	//   ....[3]....
        /*0058*/ 	.word	0xffffffff


	//   ....[4]....
        /*005c*/ 	.word	0xffffffff


	//   ....[5]....
        /*0060*/ 	.word	0xffffffff


	//   ....[6]....
        /*0064*/ 	.word	0xffffffff


	//   ....[7]....
        /*0068*/ 	.word	0xffffffff


	//   ....[8]....
        /*006c*/ 	.word	0xffffffff


	//   ....[9]....
        /*0070*/ 	.word	0xffffffff


	//   ....[10]....
        /*0074*/ 	.word	0xffffffff


	//   ....[11]....
        /*0078*/ 	.word	0xffffffff


	//   ....[12]....
        /*007c*/ 	.word	0xffffffff


	//   ....[13]....
        /*0080*/ 	.word	0xffffffff


	//   ....[14]....
        /*0084*/ 	.word	0x0500000f


	//   ....[15]....
        /*0088*/ 	.word	0x0500000f


	//   ....[16]....
        /*008c*/ 	.word	0x0500000f


	//   ....[17]....
        /*0090*/ 	.word	0x0500000f


	//----- nvinfo : EIATTR_COOP_GROUP_INSTR_OFFSETS
	.align		4
.L_220:
        /*0094*/ 	.byte	0x04, 0x28
        /*0096*/ 	.short	(.L_222 - .L_221)


	//   ....[0]....
.L_221:
        /*0098*/ 	.word	0x00000050


	//   ....[1]....
        /*009c*/ 	.word	0x000001e0


	//   ....[2]....
        /*00a0*/ 	.word	0x00000270


	//   ....[3]....
        /*00a4*/ 	.word	0x000003f0


	//   ....[4]....
        /*00a8*/ 	.word	0x00000630


	//   ....[5]....
        /*00ac*/ 	.word	0x00000b80


	//   ....[6]....
        /*00b0*/ 	.word	0x00004860


	//   ....[7]....
        /*00b4*/ 	.word	0x00004fb0


	//   ....[8]....
        /*00b8*/ 	.word	0x000054c0


	//   ....[9]....
        /*00bc*/ 	.word	0x00005750


	//   ....[10]....
        /*00c0*/ 	.word	0x00005990


	//   ....[11]....
        /*00c4*/ 	.word	0x00005bc0


	//   ....[12]....
        /*00c8*/ 	.word	0x00005e70


	//   ....[13]....
        /*00cc*/ 	.word	0x000061a0


	//   ....[14]....
        /*00d0*/ 	.word	0x00008060


	//   ....[15]....
        /*00d4*/ 	.word	0x000081b0


	//   ....[16]....
        /*00d8*/ 	.word	0x00008220


	//   ....[17]....
        /*00dc*/ 	.word	0x00008290


	//----- nvinfo : EIATTR_REG_RECONFIG
	.align		4
.L_222:
        /*00e0*/ 	.byte	0x01, 0x54
	.zero		2


	//----- nvinfo : EIATTR_SYSCALL_OFFSETS
	.align		4
        /*00e4*/ 	.byte	0x04, 0x46
        /*00e6*/ 	.short	(.L_224 - .L_223)


	//   ....[0]....
.L_223:
        /*00e8*/ 	.word	0x000007c0


	//   ....[1]....
        /*00ec*/ 	.word	0x000008b0


	//   ....[2]....
        /*00f0*/ 	.word	0x00000a10


	//   ....[3]....
        /*00f4*/ 	.word	0x00000b00


	//   ....[4]....
        /*00f8*/ 	.word	0x000041b0


	//   ....[5]....
        /*00fc*/ 	.word	0x000042e0


	//   ....[6]....
        /*0100*/ 	.word	0x00004400


	//   ....[7]....
        /*0104*/ 	.word	0x00004520


	//----- nvinfo : EIATTR_MBARRIER_INSTR_OFFSETS
	.align		4
.L_224:
        /*0108*/ 	.byte	0x04, 0x39
        /*010a*/ 	.short	(.L_226 - .L_225)


	//   ....[0]....
.L_225:
        /*010c*/ 	.word	0x000002b0
        /*0110*/ 	.word	0x000000ff
        /*0114*/ 	.word	0x00030800
        /*0118*/ 	.short	0x0100
        /*011a*/ 	.byte	0x06
	.zero		1


	//   ....[1]....
        /*011c*/ 	.word	0x000003a0
        /*0120*/ 	.word	0x000000ff
        /*0124*/ 	.word	0x00030810
        /*0128*/ 	.short	0x0100
        /*012a*/ 	.byte	0x08
	.zero		1


	//   ....[2]....
        /*012c*/ 	.word	0x000003b0
        /*0130*/ 	.word	0x000000ff
        /*0134*/ 	.word	0x00030820
        /*0138*/ 	.short	0x0100
        /*013a*/ 	.byte	0x08
	.zero		1


	//   ....[3]....
        /*013c*/ 	.word	0x000003c0
        /*0140*/ 	.word	0x000000ff
        /*0144*/ 	.word	0x00030818
        /*0148*/ 	.short	0x0100
        /*014a*/ 	.byte	0x08
	.zero		1


	//   ....[4]....
        /*014c*/ 	.word	0x000003d0
        /*0150*/ 	.word	0x000000ff
        /*0154*/ 	.word	0x00030828
        /*0158*/ 	.short	0x0100
        /*015a*/ 	.byte	0x08
	.zero		1


	//   ....[5]....
        /*015c*/ 	.word	0x00000500
        /*0160*/ 	.word	0x000000ff
        /*0164*/ 	.word	0x00030830
        /*0168*/ 	.short	0x0100
        /*016a*/ 	.byte	0x08
	.zero		1


	//   ....[6]....
        /*016c*/ 	.word	0x00000510
        /*0170*/ 	.word	0x000000ff
        /*0174*/ 	.word	0x00030840
        /*0178*/ 	.short	0x0100
        /*017a*/ 	.byte	0x08
	.zero		1


	//   ....[7]....
        /*017c*/ 	.word	0x00000520
        /*0180*/ 	.word	0x000000ff
        /*0184*/ 	.word	0x00030838
        /*0188*/ 	.short	0x0100
        /*018a*/ 	.byte	0x08
	.zero		1


	//   ....[8]....
        /*018c*/ 	.word	0x00000530
        /*0190*/ 	.word	0x000000ff
        /*0194*/ 	.word	0x00030848
        /*0198*/ 	.short	0x0100
        /*019a*/ 	.byte	0x08
	.zero		1


	//   ....[9]....
        /*019c*/ 	.word	0x00000bb0
        /*01a0*/ 	.word	0x00000010
        /*01a4*/ 	.word	0x00030800
        /*01a8*/ 	.short	0x010a
        /*01aa*/ 	.byte	0x3f
	.zero		1


	//   ....[10]....
        /*01ac*/ 	.word	0x00000c40
        /*01b0*/ 	.word	0x00000010
        /*01b4*/ 	.word	0x00030800
        /*01b8*/ 	.short	0x010a
        /*01ba*/ 	.byte	0x3f
	.zero		1


	//   ....[11]....
        /*01bc*/ 	.word	0x000013b0
        /*01c0*/ 	.word	0x00000002
        /*01c4*/ 	.word	0x00030810
        /*01c8*/ 	.short	0x010a
        /*01ca*/ 	.byte	0x3f
	.zero		1


	//   ....[12]....
        /*01cc*/ 	.word	0x000013f0
        /*01d0*/ 	.word	0x00000002
        /*01d4*/ 	.word	0x00030810
        /*01d8*/ 	.short	0x010a
        /*01da*/ 	.byte	0x3f
	.zero		1


	//   ....[13]....
        /*01dc*/ 	.word	0x00001920
        /*01e0*/ 	.word	0x00000002
        /*01e4*/ 	.word	0x00030830
        /*01e8*/ 	.short	0x010a
        /*01ea*/ 	.byte	0x3f
	.zero		1


	//   ....[14]....
        /*01ec*/ 	.word	0x000019a0
        /*01f0*/ 	.word	0x00000002
        /*01f4*/ 	.word	0x00030830
        /*01f8*/ 	.short	0x010a
        /*01fa*/ 	.byte	0x3f
	.zero		1


	//   ....[15]....
        /*01fc*/ 	.word	0x00003940
        /*0200*/ 	.word	0x00000000
        /*0204*/ 	.word	0x00000000
        /*0208*/ 	.short	0x0101
        /*020a*/ 	.byte	0x3f
	.zero		1


	//   ....[16]....
        /*020c*/ 	.word	0x00003c50
        /*0210*/ 	.word	0x00000002
        /*0214*/ 	.word	0x00000000
        /*0218*/ 	.short	0x0101
        /*021a*/ 	.byte	0x3f
	.zero		1


	//   ....[17]....
        /*021c*/ 	.word	0x00006610
        /*0220*/ 	.word	0x0000000b
        /*0224*/ 	.word	0x00030820
        /*0228*/ 	.short	0x010a
        /*022a*/ 	.byte	0x3f
	.zero		1


	//   ....[18]....
        /*022c*/ 	.word	0x00006c10
        /*0230*/ 	.word	0x0000000b
        /*0234*/ 	.word	0x00030840
        /*0238*/ 	.short	0x010a
        /*023a*/ 	.byte	0x3f
	.zero		1


	//   ....[19]....
        /*023c*/ 	.word	0x00006eb0
        /*0240*/ 	.word	0x0000000b
        /*0244*/ 	.word	0x00030828
        /*0248*/ 	.short	0x010a
        /*024a*/ 	.byte	0x3f
	.zero		1


	//   ....[20]....
        /*024c*/ 	.word	0x000070c0
        /*0250*/ 	.word	0x0000000b
        /*0254*/ 	.word	0x00030848
        /*0258*/ 	.short	0x010a
        /*025a*/ 	.byte	0x3f
	.zero		1


	//   ....[21]....
        /*025c*/ 	.word	0x00007340
        /*0260*/ 	.word	0x0000000b
        /*0264*/ 	.word	0x00030820
        /*0268*/ 	.short	0x010a
        /*026a*/ 	.byte	0x3f
	.zero		1


	//   ....[22]....
        /*026c*/ 	.word	0x000075c0
        /*0270*/ 	.word	0x0000000b
        /*0274*/ 	.word	0x00030840
        /*0278*/ 	.short	0x010a
        /*027a*/ 	.byte	0x3f
	.zero		1


	//   ....[23]....
        /*027c*/ 	.word	0x00007830
        /*0280*/ 	.word	0x0000000b
        /*0284*/ 	.word	0x00030828
        /*0288*/ 	.short	0x010a
        /*028a*/ 	.byte	0x3f
	.zero		1


	//   ....[24]....
        /*028c*/ 	.word	0x00007a80
        /*0290*/ 	.word	0x00000004
        /*0294*/ 	.word	0x00030840
        /*0298*/ 	.short	0x010a
        /*029a*/ 	.byte	0x3f
	.zero		1


	//   ....[25]....
        /*029c*/ 	.word	0x00007ed0
        /*02a0*/ 	.word	0x00000006
        /*02a4*/ 	.word	0x00000000
        /*02a8*/ 	.short	0x010a
        /*02aa*/ 	.byte	0x3f
	.zero		1


	//   ....[26]....
        /*02ac*/ 	.word	0x00007f30
        /*02b0*/ 	.word	0x00000003
        /*02b4*/ 	.word	0x00000000
        /*02b8*/ 	.short	0x010a
        /*02ba*/ 	.byte	0x3f
	.zero		1


	//   ....[27]....
        /*02bc*/ 	.word	0x00007f90
        /*02c0*/ 	.word	0x00000000
        /*02c4*/ 	.word	0x00000000
        /*02c8*/ 	.short	0x010a
        /*02ca*/ 	.byte	0x3f
	.zero		1


	//   ....[28]....
        /*02cc*/ 	.word	0x00007fc0
        /*02d0*/ 	.word	0x00000003
        /*02d4*/ 	.word	0x00000000
        /*02d8*/ 	.short	0x010a
        /*02da*/ 	.byte	0x3f
	.zero		1


	//   ....[29]....
        /*02dc*/ 	.word	0x00008090
        /*02e0*/ 	.word	0x00000010
        /*02e4*/ 	.word	0x00030800
        /*02e8*/ 	.short	0x010a
        /*02ea*/ 	.byte	0x3f
	.zero		1


	//   ....[30]....
        /*02ec*/ 	.word	0x000080e0
        /*02f0*/ 	.word	0x00000002
        /*02f4*/ 	.word	0x00030810
        /*02f8*/ 	.short	0x010a
        /*02fa*/ 	.byte	0x3f
	.zero		1


	//   ....[31]....
        /*02fc*/ 	.word	0x00008130
        /*0300*/ 	.word	0x00000002
        /*0304*/ 	.word	0x00030830
        /*0308*/ 	.short	0x010a
        /*030a*/ 	.byte	0x3f
	.zero		1


	//   ....[32]....
        /*030c*/ 	.word	0x000082d0
        /*0310*/ 	.word	0x0000000b
        /*0314*/ 	.word	0x00030820
        /*0318*/ 	.short	0x010a
        /*031a*/ 	.byte	0x3f
	.zero		1


	//   ....[33]....
        /*031c*/ 	.word	0x00008320
        /*0320*/ 	.word	0x0000000b
        /*0324*/ 	.word	0x00030840
        /*0328*/ 	.short	0x010a
        /*032a*/ 	.byte	0x3f
	.zero		1


	//   ....[34]....
        /*032c*/ 	.word	0x00008370
        /*0330*/ 	.word	0x0000000b
        /*0334*/ 	.word	0x00030828
        /*0338*/ 	.short	0x010a
        /*033a*/ 	.byte	0x3f
	.zero		1


	//   ....[35]....
        /*033c*/ 	.word	0x000083c0
        /*0340*/ 	.word	0x0000000b
        /*0344*/ 	.word	0x00030848
        /*0348*/ 	.short	0x010a
        /*034a*/ 	.byte	0x3f
	.zero		1


	//   ....[36]....
        /*034c*/ 	.word	0x00008420
        /*0350*/ 	.word	0x0000000b
        /*0354*/ 	.word	0x00030820
        /*0358*/ 	.short	0x010a
        /*035a*/ 	.byte	0x3f
	.zero		1


	//   ....[37]....
        /*035c*/ 	.word	0x00008470
        /*0360*/ 	.word	0x0000000b
        /*0364*/ 	.word	0x00030840
        /*0368*/ 	.short	0x010a
        /*036a*/ 	.byte	0x3f
	.zero		1


	//   ....[38]....
        /*036c*/ 	.word	0x000084c0
        /*0370*/ 	.word	0x0000000b
        /*0374*/ 	.word	0x00030828
        /*0378*/ 	.short	0x010a
        /*037a*/ 	.byte	0x3f
	.zero		1


	//   ....[39]....
        /*037c*/ 	.word	0x00008510
        /*0380*/ 	.word	0x00000004
        /*0384*/ 	.word	0x00030840
        /*0388*/ 	.short	0x010a
        /*038a*/ 	.byte	0x3f
	.zero		1


	//   ....[40]....
        /*038c*/ 	.word	0x000085f0
        /*0390*/ 	.word	0x00000006
        /*0394*/ 	.word	0x00000000
        /*0398*/ 	.short	0x010a
        /*039a*/ 	.byte	0x3f
	.zero		1


	//   ....[41]....
        /*039c*/ 	.word	0x00008640
        /*03a0*/ 	.word	0x00000003
        /*03a4*/ 	.word	0x00000000
        /*03a8*/ 	.short	0x010a
        /*03aa*/ 	.byte	0x3f
	.zero		1


	//   ....[42]....
        /*03ac*/ 	.word	0x00008690
        /*03b0*/ 	.word	0x00000000
        /*03b4*/ 	.word	0x00000000
        /*03b8*/ 	.short	0x010a
        /*03ba*/ 	.byte	0x3f
	.zero		1


	//----- nvinfo : EIATTR_NUM_MBARRIERS
	.align		4
.L_226:
        /*03bc*/ 	.byte	0x03, 0x38
        /*03be*/ 	.short	0x0009


	//----- nvinfo : EIATTR_EXIT_INSTR_OFFSETS
	.align		4
        /*03c0*/ 	.byte	0x04, 0x1c
        /*03c2*/ 	.short	(.L_228 - .L_227)


	//   ....[0]....
.L_227:
        /*03c4*/ 	.word	0x00008010


	//----- nvinfo : EIATTR_MAX_THREADS
	.align		4
.L_228:
        /*03c8*/ 	.byte	0x04, 0x05
        /*03ca*/ 	.short	(.L_230 - .L_229)
.L_229:
        /*03cc*/ 	.word	0x00000180
        /*03d0*/ 	.word	0x00000001
        /*03d4*/ 	.word	0x00000001


	//----- nvinfo : EIATTR_CRS_STACK_SIZE
	.align		4
.L_230:
        /*03d8*/ 	.byte	0x04, 0x1e
        /*03da*/ 	.short	(.L_232 - .L_231)
.L_231:
        /*03dc*/ 	.word	0x00000000


	//----- nvinfo : EIATTR_CBANK_PARAM_SIZE
	.align		4
.L_232:
        /*03e0*/ 	.byte	0x03, 0x19
        /*03e2*/ 	.short	0x0970


	//----- nvinfo : EIATTR_PARAM_CBANK
	.align		4
        /*03e4*/ 	.byte	0x04, 0x0a
        /*03e6*/ 	.short	(.L_234 - .L_233)
	.align		4
.L_233:
        /*03e8*/ 	.word	index@(.nv.constant0._ZN7cutlass13device_kernelIN5flash11enable_sm90INS1_16FlashAttnBwdSm90INS1_25CollectiveMainloopBwdSm90ILi2ELi2ELi2EN4cute5tupleIJNS5_1CILi1EEES8_S8_EEENS6_IJNS7_ILi64EEENS7_ILi128EEESB_EEENS_10bfloat16_tEfNS_4arch4Sm90ELb0ELb0ELb1ELb0ELb1ELb1ELb0ELb0ELi2ELi1ELi2ELi1ELb0EEENS1_21CollectiveEpilogueBwdISC_SD_SF_Li256ELb0ELb0ELi1EEENS1_19SingleTileSchedulerILb0ELb0ELb0ELi128EEEEEEEEEvNT_6ParamsE)
        /*03ec*/ 	.short	0x0210
        /*03ee*/ 	.short	0x0970


	//----- nvinfo : EIATTR_SW_WAR
	.align		4
.L_234:
        /*03f0*/ 	.byte	0x04, 0x36
        /*03f2*/ 	.short	(.L_236 - .L_235)
.L_235:
        /*03f4*/ 	.word	0x00000008
.L_236:


//--------------------- .nv.info._ZN7cutlass13device_kernelIN5flash11enable_sm90INS1_16FlashAttnBwdSm90INS1_25CollectiveMainloopBwdSm90ILi2ELi2ELi2EN4cute5tupleIJNS5_1CILi1EEES8_S8_EEENS6_IJNS7_ILi64EEENS7_ILi128EEESB_EEENS_10bfloat16_tEfNS_4arch4Sm90ELb0ELb0ELb1ELb0ELb0ELb1ELb0ELb0ELi2ELi1ELi2ELi1ELb0EEENS1_24CollectiveEpilogueBwdGQAISC_fSF_Li256ELb0ELb0EEENS1_19SingleTileSchedulerILb0ELb0ELb0ELi128EEEEEEEEEvNT_6ParamsE --------------------------
	.section	.nv.info._ZN7cutlass13device_kernelIN5flash11enable_sm90INS1_16FlashAttnBwdSm90INS1_25CollectiveMainloopBwdSm90ILi2ELi2ELi2EN4cute5tupleIJNS5_1CILi1EEES8_S8_EEENS6_IJNS7_ILi64EEENS7_ILi128EEESB_EEENS_10bfloat16_tEfNS_4arch4Sm90ELb0ELb0ELb1ELb0ELb0ELb1ELb0ELb0ELi2ELi1ELi2ELi1ELb0EEENS1_24CollectiveEpilogueBwdGQAISC_fSF_Li256ELb0ELb0EEENS1_19SingleTileSchedulerILb0ELb0ELb0ELi128EEEEEEEEEvNT_6ParamsE,"",@"SHT_CUDA_INFO"
	.sectionflags	@""
	.align	4


	//----- nvinfo : EIATTR_CUDA_API_VERSION
	.align		4
        /*0000*/ 	.byte	0x04, 0x37
        /*0002*/ 	.short	(.L_238 - .L_237)
.L_237:
        /*0004*/ 	.word	0x00000082


	//----- nvinfo : EIATTR_KPARAM_INFO
	.align		4
.L_238:
        /*0008*/ 	.byte	0x04, 0x17
        /*000a*/ 	.short	(.L_240 - .L_239)
.L_239:
        /*000c*/ 	.word	0x00000000
        /*0010*/ 	.short	0x0000
        /*0012*/ 	.short	0x0070
        /*0014*/ 	.byte	0x00, 0xf0, 0x01, 0x1a


	//----- nvinfo : EIATTR_SPARSE_MMA_MASK
	.align		4
.L_240:
        /*0018*/ 	.byte	0x03, 0x50
        /*001a*/ 	.short	0x0000


	//----- nvinfo : EIATTR_MAXREG_COUNT
	.align		4
        /*001c*/ 	.byte	0x03, 0x1b
        /*001e*/ 	.short	0x00a8


	//----- nvinfo : EIATTR_NUM_BARRIERS
	.align		4
        /*0020*/ 	.byte	0x02, 0x4c
        /*0022*/ 	.byte	0x10
	.zero		1


	//----- nvinfo : EIATTR_EXTERNS
	.align		4
        /*0024*/ 	.byte	0x04, 0x0f
        /*0026*/ 	.short	(.L_242 - .L_241)


	//   ....[0]....
	.align		4
.L_241:
        /*0028*/ 	.word	index@(__assertfail)


	//----- nvinfo : EIATTR_MERCURY_ISA_VERSION
	.align		4
.L_242:
        /*002c*/ 	.byte	0x03, 0x5f
        /*002e*/ 	.short	0x0101


	//----- nvinfo : EIATTR_INT_WARP_WIDE_INSTR_OFFSETS
	.align		4
        /*0030*/ 	.byte	0x04, 0x31
        /*0032*/ 	.short	(.L_244 - .L_243)


	//   ....[0]....
.L_243:
        /*0034*/ 	.word	0x00000170


	//   ....[1]....
        /*0038*/ 	.word	0x00000230


	//----- nvinfo : EIATTR_COOP_GROUP_MASK_REGIDS
	.align		4
.L_244:
        /*003c*/ 	.byte	0x04, 0x29
        /*003e*/ 	.short	(.L_246 - .L_245)


	//   ....[0]....
.L_245:
        /*0040*/ 	.word	0xffffffff


	//   ....[1]....
        /*0044*/ 	.word	0xffffffff


	//   ....[2]....
        /*0048*/ 	.word	0xffffffff


	//   ....[3]....
        /*004c*/ 	.word	0xffffffff


	//   ....[4]....
        /*0050*/ 	.word	0xffffffff


	//   ....[5]....
        /*0054*/ 	.word	0xffffffff


	//   ....[6]....
        /*0058*/ 	.word	0xffffffff


	//   ....[7]....
        /*005c*/ 	.word	0x0500000f


	//----- nvinfo : EIATTR_COOP_GROUP_INSTR_OFFSETS
	.align		4
.L_246:
        /*0060*/ 	.byte	0x04, 0x28
        /*0062*/ 	.short	(.L_248 - .L_247)


	//   ....[0]....
.L_247:
        /*0064*/ 	.word	0x00000050


	//   ....[1]....
        /*0068*/ 	.word	0x00000180


	//   ....[2]....
        /*006c*/ 	.word	0x00000210


	//   ....[3]....
        /*0070*/ 	.word	0x00000390


	//   ....[4]....
        /*0074*/ 	.word	0x000005d0


	//   ....[5]....
        /*0078*/ 	.word	0x00000b20


	//   ....[6]....
        /*007c*/ 	.word	0x00004ce0


	//   ....[7]....
        /*0080*/ 	.word	0x00007570


	//----- nvinfo : EIATTR_REG_RECONFIG
	.align		4
.L_248:
        /*0084*/ 	.byte	0x01, 0x54
	.zero		2


	//----- nvinfo : EIATTR_SYSCALL_OFFSETS
	.align		4
        /*0088*/ 	.byte	0x04, 0x46
        /*008a*/ 	.short	(.L_250 - .L_249)


	//   ....[0]....
.L_249:
        /*008c*/ 	.word	0x00000760


	//   ....[1]....
        /*0090*/ 	.word	0x00000850


	//   ....[2]....
        /*0094*/ 	.word	0x000009b0


	//   ....[3]....
        /*0098*/ 	.word	0x00000aa0


	//----- nvinfo : EIATTR_MBARRIER_INSTR_OFFSETS
	.align		4
.L_250:
        /*009c*/ 	.byte	0x04, 0x39
        /*009e*/ 	.short	(.L_252 - .L_251)


	//   ....[0]....
.L_251:
        /*00a0*/ 	.word	0x00000250
        /*00a4*/ 	.word	0x000000ff
        /*00a8*/ 	.word	0x00030800
        /*00ac*/ 	.short	0x0100
        /*00ae*/ 	.byte	0x06
	.zero		1


	//   ....[1]....
        /*00b0*/ 	.word	0x00000340
        /*00b4*/ 	.word	0x000000ff
        /*00b8*/ 	.word	0x00030810
        /*00bc*/ 	.short	0x0100
        /*00be*/ 	.byte	0x08
	.zero		1


	//   ....[2]....
        /*00c0*/ 	.word	0x00000350
        /*00c4*/ 	.word	0x000000ff
        /*00c8*/ 	.word	0x00030820
        /*00cc*/ 	.short	0x0100
        /*00ce*/ 	.byte	0x08
	.zero		1


	//   ....[3]....
        /*00d0*/ 	.word	0x00000360
        /*00d4*/ 	.word	0x000000ff
        /*00d8*/ 	.word	0x00030818
        /*00dc*/ 	.short	0x0100
        /*00de*/ 	.byte	0x08
	.zero		1


	//   ....[4]....
        /*00e0*/ 	.word	0x00000370
        /*00e4*/ 	.word	0x000000ff
        /*00e8*/ 	.word	0x00030828
        /*00ec*/ 	.short	0x0100
        /*00ee*/ 	.byte	0x08
	.zero		1


	//   ....[5]....
        /*00f0*/ 	.word	0x000004a0
        /*00f4*/ 	.word	0x000000ff
        /*00f8*/ 	.word	0x00030830
        /*00fc*/ 	.short	0x0100
        /*00fe*/ 	.byte	0x08
	.zero		1


	//   ....[6]....
        /*0100*/ 	.word	0x000004b0
        /*0104*/ 	.word	0x000000ff
        /*0108*/ 	.word	0x00030840
        /*010c*/ 	.short	0x0100
        /*010e*/ 	.byte	0x08
	.zero		1


	//   ....[7]....
        /*0110*/ 	.word	0x000004c0
        /*0114*/ 	.word	0x000000ff
        /*0118*/ 	.word	0x00030838
        /*011c*/ 	.short	0x0100
        /*011e*/ 	.byte	0x08
	.zero		1


	//   ....[8]....
        /*0120*/ 	.word	0x000004d0
        /*0124*/ 	.word	0x000000ff
        /*0128*/ 	.word	0x00030848
        /*012c*/ 	.short	0x0100
        /*012e*/ 	.byte	0x08
	.zero		1


	//   ....[9]....
        /*0130*/ 	.word	0x00000b70
        /*0134*/ 	.word	0x00000010
        /*0138*/ 	.word	0x00030800
        /*013c*/ 	.short	0x010a
        /*013e*/ 	.byte	0x3f
	.zero		1


	//   ....[10]....
        /*0140*/ 	.word	0x00000cc0
        /*0144*/ 	.word	0x00000010
        /*0148*/ 	.word	0x00030800
        /*014c*/ 	.short	0x010a
        /*014e*/ 	.byte	0x3f
	.zero		1


	//   ....[11]....
        /*0150*/ 	.word	0x00001720
        /*0154*/ 	.word	0x00000002
        /*0158*/ 	.word	0x00030810
        /*015c*/ 	.short	0x010a
        /*015e*/ 	.byte	0x3f
	.zero		1


	//   ....[12]....
        /*0160*/ 	.word	0x00001760
        /*0164*/ 	.word	0x00000002
        /*0168*/ 	.word	0x00030810
        /*016c*/ 	.short	0x010a
        /*016e*/ 	.byte	0x3f
	.zero		1


	//   ....[13]....
        /*0170*/ 	.word	0x00001c90
        /*0174*/ 	.word	0x00000002
        /*0178*/ 	.word	0x00030830
        /*017c*/ 	.short	0x010a
        /*017e*/ 	.byte	0x3f
	.zero		1


	//   ....[14]....
        /*0180*/ 	.word	0x00001d10
        /*0184*/ 	.word	0x00000002
        /*0188*/ 	.word	0x00030830
        /*018c*/ 	.short	0x010a
        /*018e*/ 	.byte	0x3f
	.zero		1


	//   ....[15]....
        /*0190*/ 	.word	0x00003cb0
        /*0194*/ 	.word	0x00000000
        /*0198*/ 	.word	0x00000000
        /*019c*/ 	.short	0x0101
        /*019e*/ 	.byte	0x3f
	.zero		1


	//   ....[16]....
        /*01a0*/ 	.word	0x00003fe0
        /*01a4*/ 	.word	0x00000002
        /*01a8*/ 	.word	0x00000000
        /*01ac*/ 	.short	0x0101
        /*01ae*/ 	.byte	0x3f
	.zero		1


	//   ....[17]....
        /*01b0*/ 	.word	0x00005b20
        /*01b4*/ 	.word	0x0000000b
        /*01b8*/ 	.word	0x00030820
        /*01bc*/ 	.short	0x010a
        /*01be*/ 	.byte	0x3f
	.zero		1


	//   ....[18]....
        /*01c0*/ 	.word	0x00006120
        /*01c4*/ 	.word	0x0000000b
        /*01c8*/ 	.word	0x00030840
        /*01cc*/ 	.short	0x010a
        /*01ce*/ 	.byte	0x3f
	.zero		1


	//   ....[19]....
        /*01d0*/ 	.word	0x000063c0
        /*01d4*/ 	.word	0x0000000b
        /*01d8*/ 	.word	0x00030828
        /*01dc*/ 	.short	0x010a
        /*01de*/ 	.byte	0x3f
	.zero		1


	//   ....[20]....
        /*01e0*/ 	.word	0x000065d0
        /*01e4*/ 	.word	0x0000000b
        /*01e8*/ 	.word	0x00030848
        /*01ec*/ 	.short	0x010a
        /*01ee*/ 	.byte	0x3f
	.zero		1


	//   ....[21]....
        /*01f0*/ 	.word	0x00006850
        /*01f4*/ 	.word	0x0000000b
        /*01f8*/ 	.word	0x00030820
        /*01fc*/ 	.short	0x010a
        /*01fe*/ 	.byte	0x3f
	.zero		1


	//   ....[22]....
        /*0200*/ 	.word	0x00006ad0
        /*0204*/ 	.word	0x0000000b
        /*0208*/ 	.word	0x00030840
        /*020c*/ 	.short	0x010a
        /*020e*/ 	.byte	0x3f
	.zero		1


	//   ....[23]....
        /*0210*/ 	.word	0x00006d40
        /*0214*/ 	.word	0x0000000b
        /*0218*/ 	.word	0x00030828
        /*021c*/ 	.short	0x010a
        /*021e*/ 	.byte	0x3f
	.zero		1


	//   ....[24]....
        /*0220*/ 	.word	0x00006f90
        /*0224*/ 	.word	0x00000004
        /*0228*/ 	.word	0x00030840
        /*022c*/ 	.short	0x010a
        /*022e*/ 	.byte	0x3f
	.zero		1


	//   ....[25]....
        /*0230*/ 	.word	0x000073e0
        /*0234*/ 	.word	0x00000006
        /*0238*/ 	.word	0x00000000
        /*023c*/ 	.short	0x010a
        /*023e*/ 	.byte	0x3f
	.zero		1


	//   ....[26]....
        /*0240*/ 	.word	0x00007440
        /*0244*/ 	.word	0x00000003
        /*0248*/ 	.word	0x00000000
        /*024c*/ 	.short	0x010a
        /*024e*/ 	.byte	0x3f
	.zero		1


	//   ....[27]....
        /*0250*/ 	.word	0x000074a0
        /*0254*/ 	.word	0x00000000
        /*0258*/ 	.word	0x00000000
        /*025c*/ 	.short	0x010a
        /*025e*/ 	.byte	0x3f
	.zero		1


	//   ....[28]....
        /*0260*/ 	.word	0x000074d0
        /*0264*/ 	.word	0x00000003
        /*0268*/ 	.word	0x00000000
        /*026c*/ 	.short	0x010a
        /*026e*/ 	.byte	0x3f
	.zero		1


	//   ....[29]....
        /*0270*/ 	.word	0x000075a0
        /*0274*/ 	.word	0x00000010
        /*0278*/ 	.word	0x00030800
        /*027c*/ 	.short	0x010a
        /*027e*/ 	.byte	0x3f
	.zero		1


	//   ....[30]....
        /*0280*/ 	.word	0x000075f0
        /*0284*/ 	.word	0x00000002
        /*0288*/ 	.word	0x00030810
        /*028c*/ 	.short	0x010a
        /*028e*/ 	.byte	0x3f
	.zero		1


	//   ....[31]....
        /*0290*/ 	.word	0x00007640
        /*0294*/ 	.word	0x00000002
        /*0298*/ 	.word	0x00030830
        /*029c*/ 	.short	0x010a
        /*029e*/ 	.byte	0x3f
	.zero		1


	//   ....[32]....
        /*02a0*/ 	.word	0x00007690
        /*02a4*/ 	.word	0x0000000b
        /*02a8*/ 	.word	0x00030820
        /*02ac*/ 	.short	0x010a
        /*02ae*/ 	.byte	0x3f
	.zero		1


	//   ....[33]....
        /*02b0*/ 	.word	0x000076e0
        /*02b4*/ 	.word	0x0000000b
        /*02b8*/ 	.word	0x00030840
        /*02bc*/ 	.short	0x010a
        /*02be*/ 	.byte	0x3f
	.zero		1


	//   ....[34]....
        /*02c0*/ 	.word	0x00007730
        /*02c4*/ 	.word	0x0000000b
        /*02c8*/ 	.word	0x00030828
        /*02cc*/ 	.short	0x010a
        /*02ce*/ 	.byte	0x3f
	.zero		1


	//   ....[35]....
        /*02d0*/ 	.word	0x00007780
        /*02d4*/ 	.word	0x0000000b
        /*02d8*/ 	.word	0x00030848
        /*02dc*/ 	.short	0x010a
        /*02de*/ 	.byte	0x3f
	.zero		1


	//   ....[36]....
        /*02e0*/ 	.word	0x000077e0
        /*02e4*/ 	.word	0x0000000b
        /*02e8*/ 	.word	0x00030820
        /*02ec*/ 	.short	0x010a
        /*02ee*/ 	.byte	0x3f
	.zero		1


	//   ....[37]....
        /*02f0*/ 	.word	0x00007830
        /*02f4*/ 	.word	0x0000000b
        /*02f8*/ 	.word	0x00030840
        /*02fc*/ 	.short	0x010a
        /*02fe*/ 	.byte	0x3f
	.zero		1


	//   ....[38]....
        /*0300*/ 	.word	0x00007880
        /*0304*/ 	.word	0x0000000b
        /*0308*/ 	.word	0x00030828
        /*030c*/ 	.short	0x010a
        /*030e*/ 	.byte	0x3f
	.zero		1


	//   ....[39]....
        /*0310*/ 	.word	0x000078d0
        /*0314*/ 	.word	0x00000004
        /*0318*/ 	.word	0x00030840
        /*031c*/ 	.short	0x010a
        /*031e*/ 	.byte	0x3f
	.zero		1


	//   ....[40]....
        /*0320*/ 	.word	0x000079b0
        /*0324*/ 	.word	0x00000006
        /*0328*/ 	.word	0x00000000
        /*032c*/ 	.short	0x010a
        /*032e*/ 	.byte	0x3f
	.zero		1


	//   ....[41]....
        /*0330*/ 	.word	0x00007a00
        /*0334*/ 	.word	0x00000003
        /*0338*/ 	.word	0x00000000
        /*033c*/ 	.short	0x010a
        /*033e*/ 	.byte	0x3f
	.zero		1


	//   ....[42]....
        /*0340*/ 	.word	0x00007a50
        /*0344*/ 	.word	0x00000000
        /*0348*/ 	.word	0x00000000
        /*034c*/ 	.short	0x010a
        /*034e*/ 	.byte	0x3f
	.zero		1


	//----- nvinfo : EIATTR_NUM_MBARRIERS
	.align		4
.L_252:
        /*0350*/ 	.byte	0x03, 0x38
        /*0352*/ 	.short	0x0009


	//----- nvinfo : EIATTR_EXIT_INSTR_OFFSETS
	.align		4
        /*0354*/ 	.byte	0x04, 0x1c
        /*0356*/ 	.short	(.L_254 - .L_253)


	//   ....[0]....
.L_253:
        /*0358*/ 	.word	0x00007520


	//----- nvinfo : EIATTR_MAX_THREADS
	.align		4
.L_254:
        /*035c*/ 	.byte	0x04, 0x05
        /*035e*/ 	.short	(.L_256 - .L_255)
.L_255:
        /*0360*/ 	.word	0x00000180
        /*0364*/ 	.word	0x00000001
        /*0368*/ 	.word	0x00000001


	//----- nvinfo : EIATTR_CRS_STACK_SIZE
	.align		4
.L_256:
        /*036c*/ 	.byte	0x04, 0x1e
        /*036e*/ 	.short	(.L_258 - .L_257)
.L_257:
        /*0370*/ 	.word	0x00000000


	//----- nvinfo : EIATTR_CBANK_PARAM_SIZE
	.align		4
.L_258:
        /*0374*/ 	.byte	0x03, 0x19
        /*0376*/ 	.short	0x06f0


	//----- nvinfo : EIATTR_PARAM_CBANK
	.align		4
        /*0378*/ 	.byte	0x04, 0x0a
        /*037a*/ 	.short	(.L_260 - .L_259)
	.align		4
.L_259:
        /*037c*/ 	.word	index@(.nv.constant0._ZN7cutlass13device_kernelIN5flash11enable_sm90INS1_16FlashAttnBwdSm90INS1_25CollectiveMainloopBwdSm90ILi2ELi2ELi2EN4cute5tupleIJNS5_1CILi1EEES8_S8_EEENS6_IJNS7_ILi64EEENS7_ILi128EEESB_EEENS_10bfloat16_tEfNS_4arch4Sm90ELb0ELb0ELb1ELb0ELb0ELb1ELb0ELb0ELi2ELi1ELi2ELi1ELb0EEENS1_24CollectiveEpilogueBwdGQAISC_fSF_Li256ELb0ELb0EEENS1_19SingleTileSchedulerILb0ELb0ELb0ELi128EEEEEEEEEvNT_6ParamsE)
        /*0380*/ 	.short	0x0210
        /*0382*/ 	.short	0x06f0


	//----- nvinfo : EIATTR_SW_WAR
	.align		4
.L_260:
        /*0384*/ 	.byte	0x04, 0x36
        /*0386*/ 	.short	(.L_262 - .L_261)
.L_261:
        /*0388*/ 	.word	0x00000008
.L_262:


//--------------------- .nv.info._ZN7cutlass13device_kernelIN5flash11enable_sm90INS1_16FlashAttnBwdSm90INS1_25CollectiveMainloopBwdSm90ILi2ELi2ELi2EN4cute5tupleIJNS5_1CILi1EEES8_S8_EEENS6_IJNS7_ILi64EEENS7_ILi128EEESB_EEENS_10bfloat16_tEfNS_4arch4Sm90ELb0ELb0ELb1ELb0ELb1ELb1ELb0ELb0ELi2ELi1ELi2ELi1ELb0EEENS1_24CollectiveEpilogueBwdGQAISC_fSF_Li256ELb0ELb1EEENS1_19SingleTileSchedulerILb0ELb0ELb0ELi128EEEEEEEEEvNT_6ParamsE --------------------------
	.section	.nv.info._ZN7cutlass13device_kernelIN5flash11enable_sm90INS1_16FlashAttnBwdSm90INS1_25CollectiveMainloopBwdSm90ILi2ELi2ELi2EN4cute5tupleIJNS5_1CILi1EEES8_S8_EEENS6_IJNS7_ILi64EEENS7_ILi128EEESB_EEENS_10bfloat16_tEfNS_4arch4Sm90ELb0ELb0ELb1ELb0ELb1ELb1ELb0ELb0ELi2ELi1ELi2ELi1ELb0EEENS1_24CollectiveEpilogueBwdGQAISC_fSF_Li256ELb0ELb1EEENS1_19SingleTileSchedulerILb0ELb0ELb0ELi128EEEEEEEEEvNT_6ParamsE,"",@"SHT_CUDA_INFO"
	.sectionflags	@""
	.align	4


	//----- nvinfo : EIATTR_CUDA_API_VERSION
	.align		4
        /*0000*/ 	.byte	0x04, 0x37
        /*0002*/ 	.short	(.L_264 - .L_263)
.L_263:
        /*0004*/ 	.word	0x00000082


	//----- nvinfo : EIATTR_KPARAM_INFO
	.align		4
.L_264:
        /*0008*/ 	.byte	0x04, 0x17
        /*000a*/ 	.short	(.L_266 - .L_265)
.L_265:
        /*000c*/ 	.word	0x00000000
        /*0010*/ 	.short	0x0000
        /*0012*/ 	.short	0x0070
        /*0014*/ 	.byte	0x00, 0xf0, 0x01, 0x1a


	//----- nvinfo : EIATTR_SPARSE_MMA_MASK
	.align		4
.L_266:
        /*0018*/ 	.byte	0x03, 0x50
        /*001a*/ 	.short	0x0000


	//----- nvinfo : EIATTR_MAXREG_COUNT
	.align		4
        /*001c*/ 	.byte	0x03, 0x1b
        /*001e*/ 	.short	0x00a8


	//----- nvinfo : EIATTR_NUM_BARRIERS
	.align		4
        /*0020*/ 	.byte	0x02, 0x4c
        /*0022*/ 	.byte	0x10
	.zero		1


	//----- nvinfo : EIATTR_EXTERNS
	.align		4
        /*0024*/ 	.byte	0x04, 0x0f
        /*0026*/ 	.short	(.L_268 - .L_267)


	//   ....[0]....
	.align		4
.L_267:
        /*0028*/ 	.word	index@(__assertfail)


	//----- nvinfo : EIATTR_MERCURY_ISA_VERSION
	.align		4
.L_268:
        /*002c*/ 	.byte	0x03, 0x5f
        /*002e*/ 	.short	0x0101


	//----- nvinfo : EIATTR_INT_WARP_WIDE_INSTR_OFFSETS
	.align		4
        /*0030*/ 	.byte	0x04, 0x31
        /*0032*/ 	.short	(.L_270 - .L_269)


	//   ....[0]....
.L_269:
        /*0034*/ 	.word	0x00000170


	//   ....[1]....
        /*0038*/ 	.word	0x00000230


	//   ....[2]....
        /*003c*/ 	.word	0x00005990


	//   ....[3]....
        /*0040*/ 	.word	0x00005e00


	//   ....[4]....
        /*0044*/ 	.word	0x000063d0


	//----- nvinfo : EIATTR_COOP_GROUP_MASK_REGIDS
	.align		4
.L_270:
        /*0048*/ 	.byte	0x04, 0x29
        /*004a*/ 	.short	(.L_272 - .L_271)


	//   ....[0]....
.L_271:
        /*004c*/ 	.word	0xffffffff


	//   ....[1]....
        /*0050*/ 	.word	0xffffffff


	//   ....[2]....
        /*0054*/ 	.word	0xffffffff


	//   ....[3]....
        /*0058*/ 	.word	0xffffffff


	//   ....[4]....
        /*005c*/ 	.word	0xffffffff


	//   ....[5]....
        /*0060*/ 	.word	0xffffffff


	//   ....[6]....
        /*0064*/ 	.word	0xffffffff


	//   ....[7]....
        /*0068*/ 	.word	0xffffffff


	//   ....[8]....
        /*006c*/ 	.word	0xffffffff


	//   ....[9]....
        /*0070*/ 	.word	0xffffffff


	//   ....[10]....
        /*0074*/ 	.word	0xffffffff


	//   ....[11]....
        /*0078*/ 	.word	0xffffffff


	//   ....[12]....
        /*007c*/ 	.word	0xffffffff


	//   ....[13]....
        /*0080*/ 	.word	0xffffffff


	//   ....[14]....
        /*0084*/ 	.word	0xffffffff


	//   ....[15]....
        /*0088*/ 	.word	0xffffffff


	//   ....[16]....
        /*008c*/ 	.word	0xffffffff


	//   ....[17]....
        /*0090*/ 	.word	0x0500000f


	//   ....[18]....
        /*0094*/ 	.word	0x0500000f


	//   ....[19]....
        /*0098*/ 	.word	0x0500000f


	//   ....[20]....
        /*009c*/ 	.word	0x0500000f


	//   ....[21]....
        /*00a0*/ 	.word	0x0500000f


	//   ....[22]....
        /*00a4*/ 	.word	0x0500000f


	//----- nvinfo : EIATTR_COOP_GROUP_INSTR_OFFSETS
	.align		4
.L_272:
        /*00a8*/ 	.byte	0x04, 0x28
        /*00aa*/ 	.short	(.L_274 - .L_273)


	//   ....[0]....
.L_273:
        /*00ac*/ 	.word	0x00000050


	//   ....[1]....
        /*00b0*/ 	.word	0x00000180


	//   ....[2]....
        /*00b4*/ 	.word	0x00000210


	//   ....[3]....
        /*00b8*/ 	.word	0x00000390


	//   ....[4]....
        /*00bc*/ 	.word	0x000005e0


	//   ....[5]....
        /*00c0*/ 	.word	0x00000b30


	//   ....[6]....
        /*00c4*/ 	.word	0x00004a00


	//   ....[7]....
        /*00c8*/ 	.word	0x00004ba0


	//   ....[8]....
        /*00cc*/ 	.word	0x00004e70


	//   ....[9]....
        /*00d0*/ 	.word	0x00005010


	//   ....[10]....
        /*00d4*/ 	.word	0x00005130


	//   ....[11]....
        /*00d8*/ 	.word	0x00005630


	//   ....[12]....
        /*00dc*/ 	.word	0x000058c0


	//   ....[13]....
        /*00e0*/ 	.word	0x00005b00


	//   ....[14]....
        /*00e4*/ 	.word	0x00005d30


	//   ....[15]....
        /*00e8*/ 	.word	0x00005fe0


	//   ....[16]....
        /*00ec*/ 	.word	0x00006310


	//   ....[17]....
        /*00f0*/ 	.word	0x000081d0


	//   ....[18]....
        /*00f4*/ 	.word	0x00008320


	//   ....[19]....
        /*00f8*/ 	.word	0x00008390


	//   ....[20]....
        /*00fc*/ 	.word	0x00008400


	//   ....[21]....
        /*0100*/ 	.word	0x00008470


	//   ....[22]....
        /*0104*/ 	.word	0x000084e0


	//----- nvinfo : EIATTR_REG_RECONFIG
	.align		4
.L_274:
        /*0108*/ 	.byte	0x01, 0x54
	.zero		2


	//----- nvinfo : EIATTR_SYSCALL_OFFSETS
	.align		4
        /*010c*/ 	.byte	0x04, 0x46
        /*010e*/ 	.short	(.L_276 - .L_275)


	//   ....[0]....
.L_275:
        /*0110*/ 	.word	0x00000770


	//   ....[1]....
        /*0114*/ 	.word	0x00000860


	//   ....[2]....
        /*0118*/ 	.word	0x000009c0


	//   ....[3]....
        /*011c*/ 	.word	0x00000ab0


	//----- nvinfo : EIATTR_MBARRIER_INSTR_OFFSETS
	.align		4
.L_276:
        /*0120*/ 	.byte	0x04, 0x39
        /*0122*/ 	.short	(.L_278 - .L_277)


	//   ....[0]....
.L_277:
        /*0124*/ 	.word	0x00000250
        /*0128*/ 	.word	0x000000ff
        /*012c*/ 	.word	0x00030800
        /*0130*/ 	.short	0x0100
        /*0132*/ 	.byte	0x06
	.zero		1


	//   ....[1]....
        /*0134*/ 	.word	0x00000340
        /*0138*/ 	.word	0x000000ff
        /*013c*/ 	.word	0x00030810
        /*0140*/ 	.short	0x0100
        /*0142*/ 	.byte	0x08
	.zero		1


	//   ....[2]....
        /*0144*/ 	.word	0x00000350
        /*0148*/ 	.word	0x000000ff
        /*014c*/ 	.word	0x00030820
        /*0150*/ 	.short	0x0100
        /*0152*/ 	.byte	0x08
	.zero		1


	//   ....[3]....
        /*0154*/ 	.word	0x00000360
        /*0158*/ 	.word	0x000000ff
        /*015c*/ 	.word	0x00030818
        /*0160*/ 	.short	0x0100
        /*0162*/ 	.byte	0x08
	.zero		1


	//   ....[4]....
        /*0164*/ 	.word	0x00000370
        /*0168*/ 	.word	0x000000ff
        /*016c*/ 	.word	0x00030828
        /*0170*/ 	.short	0x0100
        /*0172*/ 	.byte	0x08
	.zero		1


	//   ....[5]....
        /*0174*/ 	.word	0x000004a0
        /*0178*/ 	.word	0x000000ff
        /*017c*/ 	.word	0x00030830
        /*0180*/ 	.short	0x0100
        /*0182*/ 	.byte	0x08
	.zero		1


	//   ....[6]....
        /*0184*/ 	.word	0x000004b0
        /*0188*/ 	.word	0x000000ff
        /*018c*/ 	.word	0x00030840
        /*0190*/ 	.short	0x0100
        /*0192*/ 	.byte	0x08
	.zero		1


	//   ....[7]....
        /*0194*/ 	.word	0x000004c0
        /*0198*/ 	.word	0x000000ff
        /*019c*/ 	.word	0x00030838
        /*01a0*/ 	.short	0x0100
        /*01a2*/ 	.byte	0x08
	.zero		1


	//   ....[8]....
        /*01a4*/ 	.word	0x000004d0
        /*01a8*/ 	.word	0x000000ff
        /*01ac*/ 	.word	0x00030848
        /*01b0*/ 	.short	0x0100
        /*01b2*/ 	.byte	0x08
	.zero		1


	//   ....[9]....
        /*01b4*/ 	.word	0x00000b80
        /*01b8*/ 	.word	0x00000010
        /*01bc*/ 	.word	0x00030800
        /*01c0*/ 	.short	0x010a
        /*01c2*/ 	.byte	0x3f
	.zero		1


	//   ....[10]....
        /*01c4*/ 	.word	0x00000cd0
        /*01c8*/ 	.word	0x00000010
        /*01cc*/ 	.word	0x00030800
        /*01d0*/ 	.short	0x010a
        /*01d2*/ 	.byte	0x3f
	.zero		1


	//   ....[11]....
        /*01d4*/ 	.word	0x00001730
        /*01d8*/ 	.word	0x00000002
        /*01dc*/ 	.word	0x00030810
        /*01e0*/ 	.short	0x010a
        /*01e2*/ 	.byte	0x3f
	.zero		1


	//   ....[12]....
        /*01e4*/ 	.word	0x00001770
        /*01e8*/ 	.word	0x00000002
        /*01ec*/ 	.word	0x00030810
        /*01f0*/ 	.short	0x010a
        /*01f2*/ 	.byte	0x3f
	.zero		1


	//   ....[13]....
        /*01f4*/ 	.word	0x00001ca0
        /*01f8*/ 	.word	0x00000002
        /*01fc*/ 	.word	0x00030830
        /*0200*/ 	.short	0x010a
        /*0202*/ 	.byte	0x3f
	.zero		1


	//   ....[14]....
        /*0204*/ 	.word	0x00001d20
        /*0208*/ 	.word	0x00000002
        /*020c*/ 	.word	0x00030830
        /*0210*/ 	.short	0x010a
        /*0212*/ 	.byte	0x3f
	.zero		1


	//   ....[15]....
        /*0214*/ 	.word	0x00003cc0
        /*0218*/ 	.word	0x00000000
        /*021c*/ 	.word	0x00000000
        /*0220*/ 	.short	0x0101
        /*0222*/ 	.byte	0x3f
	.zero		1


	//   ....[16]....
        /*0224*/ 	.word	0x00003ff0
        /*0228*/ 	.word	0x00000002
        /*022c*/ 	.word	0x00000000
        /*0230*/ 	.short	0x0101
        /*0232*/ 	.byte	0x3f
	.zero		1


	//   ....[17]....
        /*0234*/ 	.word	0x00006780
        /*0238*/ 	.word	0x0000000b
        /*023c*/ 	.word	0x00030820
        /*0240*/ 	.short	0x010a
        /*0242*/ 	.byte	0x3f
	.zero		1


	//   ....[18]....
        /*0244*/ 	.word	0x00006d80
        /*0248*/ 	.word	0x0000000b
        /*024c*/ 	.word	0x00030840
        /*0250*/ 	.short	0x010a
        /*0252*/ 	.byte	0x3f
	.zero		1


	//   ....[19]....
        /*0254*/ 	.word	0x00007020
        /*0258*/ 	.word	0x0000000b
        /*025c*/ 	.word	0x00030828
        /*0260*/ 	.short	0x010a
        /*0262*/ 	.byte	0x3f
	.zero		1


	//   ....[20]....
        /*0264*/ 	.word	0x00007230
        /*0268*/ 	.word	0x0000000b
        /*026c*/ 	.word	0x00030848
        /*0270*/ 	.short	0x010a
        /*0272*/ 	.byte	0x3f
	.zero		1


	//   ....[21]....
        /*0274*/ 	.word	0x000074b0
        /*0278*/ 	.word	0x0000000b
        /*027c*/ 	.word	0x00030820
        /*0280*/ 	.short	0x010a
        /*0282*/ 	.byte	0x3f
	.zero		1


	//   ....[22]....
        /*0284*/ 	.word	0x00007730
        /*0288*/ 	.word	0x0000000b
        /*028c*/ 	.word	0x00030840
        /*0290*/ 	.short	0x010a
        /*0292*/ 	.byte	0x3f
	.zero		1


	//   ....[23]....
        /*0294*/ 	.word	0x000079a0
        /*0298*/ 	.word	0x0000000b
        /*029c*/ 	.word	0x00030828
        /*02a0*/ 	.short	0x010a
        /*02a2*/ 	.byte	0x3f
	.zero		1


	//   ....[24]....
        /*02a4*/ 	.word	0x00007bf0
        /*02a8*/ 	.word	0x00000004
        /*02ac*/ 	.word	0x00030840
        /*02b0*/ 	.short	0x010a
        /*02b2*/ 	.byte	0x3f
	.zero		1


	//   ....[25]....
        /*02b4*/ 	.word	0x00008040
        /*02b8*/ 	.word	0x00000006
        /*02bc*/ 	.word	0x00000000
        /*02c0*/ 	.short	0x010a
        /*02c2*/ 	.byte	0x3f
	.zero		1


	//   ....[26]....
        /*02c4*/ 	.word	0x000080a0
        /*02c8*/ 	.word	0x00000003
        /*02cc*/ 	.word	0x00000000
        /*02d0*/ 	.short	0x010a
        /*02d2*/ 	.byte	0x3f
	.zero		1


	//   ....[27]....
        /*02d4*/ 	.word	0x00008100
        /*02d8*/ 	.word	0x00000000
        /*02dc*/ 	.word	0x00000000
        /*02e0*/ 	.short	0x010a
        /*02e2*/ 	.byte	0x3f
	.zero		1


	//   ....[28]....
        /*02e4*/ 	.word	0x00008130
        /*02e8*/ 	.word	0x00000003
        /*02ec*/ 	.word	0x00000000
        /*02f0*/ 	.short	0x010a
        /*02f2*/ 	.byte	0x3f
	.zero		1


	//   ....[29]....
        /*02f4*/ 	.word	0x00008200
        /*02f8*/ 	.word	0x00000010
        /*02fc*/ 	.word	0x00030800
        /*0300*/ 	.short	0x010a
        /*0302*/ 	.byte	0x3f
	.zero		1


	//   ....[30]....
        /*0304*/ 	.word	0x00008250
        /*0308*/ 	.word	0x00000002
        /*030c*/ 	.word	0x00030810
        /*0310*/ 	.short	0x010a
        /*0312*/ 	.byte	0x3f
	.zero		1


	//   ....[31]....
        /*0314*/ 	.word	0x000082a0
        /*0318*/ 	.word	0x00000002
        /*031c*/ 	.word	0x00030830
        /*0320*/ 	.short	0x010a
        /*0322*/ 	.byte	0x3f
	.zero		1


	//   ....[32]....
        /*0324*/ 	.word	0x00008520
        /*0328*/ 	.word	0x0000000b
        /*032c*/ 	.word	0x00030820
        /*0330*/ 	.short	0x010a
        /*0332*/ 	.byte	0x3f
	.zero		1


	//   ....[33]....
        /*0334*/ 	.word	0x00008570
        /*0338*/ 	.word	0x0000000b
        /*033c*/ 	.word	0x00030840
        /*0340*/ 	.short	0x010a
        /*0342*/ 	.byte	0x3f
	.zero		1


	//   ....[34]....
        /*0344*/ 	.word	0x000085c0
        /*0348*/ 	.word	0x0000000b
        /*034c*/ 	.word	0x00030828
        /*0350*/ 	.short	0x010a
        /*0352*/ 	.byte	0x3f
	.zero		1


	//   ....[35]....
        /*0354*/ 	.word	0x00008610
        /*0358*/ 	.word	0x0000000b
        /*035c*/ 	.word	0x00030848
        /*0360*/ 	.short	0x010a
        /*0362*/ 	.byte	0x3f
	.zero		1


	//   ....[36]....
        /*0364*/ 	.word	0x00008670
        /*0368*/ 	.word	0x0000000b
        /*036c*/ 	.word	0x00030820
        /*0370*/ 	.short	0x010a
        /*0372*/ 	.byte	0x3f
	.zero		1


	//   ....[37]....
        /*0374*/ 	.word	0x000086c0
        /*0378*/ 	.word	0x0000000b
        /*037c*/ 	.word	0x00030840
        /*0380*/ 	.short	0x010a
        /*0382*/ 	.byte	0x3f
	.zero		1


	//   ....[38]....
        /*0384*/ 	.word	0x00008710
        /*0388*/ 	.word	0x0000000b
        /*038c*/ 	.word	0x00030828
        /*0390*/ 	.short	0x010a
        /*0392*/ 	.byte	0x3f
	.zero		1


	//   ....[39]....
        /*0394*/ 	.word	0x00008760
        /*0398*/ 	.word	0x00000004
        /*039c*/ 	.word	0x00030840
        /*03a0*/ 	.short	0x010a
        /*03a2*/ 	.byte	0x3f
	.zero		1


	//   ....[40]....
        /*03a4*/ 	.word	0x00008840
        /*03a8*/ 	.word	0x00000006
        /*03ac*/ 	.word	0x00000000
        /*03b0*/ 	.short	0x010a
        /*03b2*/ 	.byte	0x3f
	.zero		1


	//   ....[41]....
        /*03b4*/ 	.word	0x00008890
        /*03b8*/ 	.word	0x00000003
        /*03bc*/ 	.word	0x00000000
        /*03c0*/ 	.short	0x010a
        /*03c2*/ 	.byte	0x3f
	.zero		1


	//   ....[42]....
        /*03c4*/ 	.word	0x000088e0
        /*03c8*/ 	.word	0x00000000
        /*03cc*/ 	.word	0x00000000
        /*03d0*/ 	.short	0x010a
        /*03d2*/ 	.byte	0x3f
	.zero		1


	//----- nvinfo : EIATTR_NUM_MBARRIERS
	.align		4
.L_278:
        /*03d4*/ 	.byte	0x03, 0x38
        /*03d6*/ 	.short	0x0009


	//----- nvinfo : EIATTR_EXIT_INSTR_OFFSETS
	.align		4
        /*03d8*/ 	.byte	0x04, 0x1c
        /*03da*/ 	.short	(.L_280 - .L_279)


	//   ....[0]....
.L_279:
        /*03dc*/ 	.word	0x00008180


	//----- nvinfo : EIATTR_MAX_THREADS
	.align		4
.L_280:
        /*03e0*/ 	.byte	0x04, 0x05
        /*03e2*/ 	.short	(.L_282 - .L_281)
.L_281:
        /*03e4*/ 	.word	0x00000180
        /*03e8*/ 	.word	0x00000001
        /*03ec*/ 	.word	0x00000001


	//----- nvinfo : EIATTR_CRS_STACK_SIZE
	.align		4
.L_282:
        /*03f0*/ 	.byte	0x04, 0x1e
        /*03f2*/ 	.short	(.L_284 - .L_283)
.L_283:
        /*03f4*/ 	.word	0x00000000


	//----- nvinfo : EIATTR_CBANK_PARAM_SIZE
	.align		4
.L_284:
        /*03f8*/ 	.byte	0x03, 0x19
        /*03fa*/ 	.short	0x06f0


	//----- nvinfo : EIATTR_PARAM_CBANK
	.align		4
        /*03fc*/ 	.byte	0x04, 0x0a
        /*03fe*/ 	.short	(.L_286 - .L_285)
	.align		4
.L_285:
        /*0400*/ 	.word	index@(.nv.constant0._ZN7cutlass13device_kernelIN5flash11enable_sm90INS1_16FlashAttnBwdSm90INS1_25CollectiveMainloopBwdSm90ILi2ELi2ELi2EN4cute5tupleIJNS5_1CILi1EEES8_S8_EEENS6_IJNS7_ILi64EEENS7_ILi128EEESB_EEENS_10bfloat16_tEfNS_4arch4Sm90ELb0ELb0ELb1ELb0ELb1ELb1ELb0ELb0ELi2ELi1ELi2ELi1ELb0EEENS1_24CollectiveEpilogueBwdGQAISC_fSF_Li256ELb0ELb1EEENS1_19SingleTileSchedulerILb0ELb0ELb0ELi128EEEEEEEEEvNT_6ParamsE)
        /*0404*/ 	.short	0x0210
        /*0406*/ 	.short	0x06f0


	//----- nvinfo : EIATTR_SW_WAR
	.align		4
.L_286:
        /*0408*/ 	.byte	0x04, 0x36
        /*040a*/ 	.short	(.L_288 - .L_287)
.L_287:
        /*040c*/ 	.word	0x00000008
.L_288:


//--------------------- .nv.info._ZN7cutlass13device_kernelIN5flash11enable_sm90INS1_16FlashAttnBwdSm90INS1_25CollectiveMainloopBwdSm90ILi2ELi2ELi2EN4cute5tupleIJNS5_1CILi1EEES8_S8_EEENS6_IJNS7_ILi64EEENS7_ILi128EEESB_EEENS_10bfloat16_tEfNS_4arch4Sm90ELb0ELb0ELb1ELb1ELb0ELb1ELb0ELb0ELi2ELi1ELi2ELi1ELb0EEENS1_21CollectiveEpilogueBwdISC_SD_SF_Li256ELb1ELb0ELi1EEENS1_19SingleTileSchedulerILb1ELb0ELb0ELi128EEEEEEEEEvNT_6ParamsE --------------------------
	.section	.nv.info._ZN7cutlass13device_kernelIN5flash11enable_sm90INS1_16FlashAttnBwdSm90INS1_25CollectiveMainloopBwdSm90ILi2ELi2ELi2EN4cute5tupleIJNS5_1CILi1EEES8_S8_EEENS6_IJNS7_ILi64EEENS7_ILi128EEESB_EEENS_10bfloat16_tEfNS_4arch4Sm90ELb0ELb0ELb1ELb1ELb0ELb1ELb0ELb0ELi2ELi1ELi2ELi1ELb0EEENS1_21CollectiveEpilogueBwdISC_SD_SF_Li256ELb1ELb0ELi1EEENS1_19SingleTileSchedulerILb1ELb0ELb0ELi128EEEEEEEEEvNT_6ParamsE,"",@"SHT_CUDA_INFO"
	.sectionflags	@""
	.align	4


	//----- nvinfo : EIATTR_CUDA_API_VERSION
	.align		4
        /*0000*/ 	.byte	0x04, 0x37
        /*0002*/ 	.short	(.L_290 - .L_289)
.L_289:
        /*0004*/ 	.word	0x00000082


	//----- nvinfo : EIATTR_KPARAM_INFO
	.align		4
.L_290:
        /*0008*/ 	.byte	0x04, 0x17
        /*000a*/ 	.short	(.L_292 - .L_291)
.L_291:
        /*000c*/ 	.word	0x00000000
        /*0010*/ 	.short	0x0000
        /*0012*/ 	.short	0x0070
        /*0014*/ 	.byte	0x00, 0xf0, 0x01, 0x1a


	//----- nvinfo : EIATTR_SPARSE_MMA_MASK
	.align		4
.L_292:
        /*0018*/ 	.byte	0x03, 0x50
        /*001a*/ 	.short	0x0000


	//----- nvinfo : EIATTR_MAXREG_COUNT
	.align		4
        /*001c*/ 	.byte	0x03, 0x1b
        /*001e*/ 	.short	0x00a8


	//----- nvinfo : EIATTR_NUM_BARRIERS
	.align		4
        /*0020*/ 	.byte	0x02, 0x4c
        /*0022*/ 	.byte	0x10
	.zero		1


	//----- nvinfo : EIATTR_EXTERNS
	.align		4
        /*0024*/ 	.byte	0x04, 0x0f
        /*0026*/ 	.short	(.L_294 - .L_293)


	//   ....[0]....
	.align		4
.L_293:
        /*0028*/ 	.word	index@(__assertfail)


	//----- nvinfo : EIATTR_ANNOTATIONS
	.align		4
.L_294:
        /*002c*/ 	.byte	0x04, 0x55
        /*002e*/ 	.short	(.L_296 - .L_295)


	//   ....[0]....
.L_295:
        /*0030*/ 	.word	0x00000001
        /*0034*/ 	.byte	0x60, 0x05, 0x00, 0x00, 0x01, 0x00, 0x00, 0x00, 0x60, 0x16, 0x00, 0x00, 0x01, 0x00, 0x00, 0x00
        /*0044*/ 	.byte	0xb0, 0x9f, 0x00, 0x00, 0x01, 0x00, 0x00, 0x00, 0xe0, 0x9f, 0x00, 0x00, 0x01, 0x00, 0x00, 0x00
        /*0054*/ 	.byte	0xf0, 0xac, 0x00, 0x00


	//----- nvinfo : EIATTR_MERCURY_ISA_VERSION
	.align		4
.L_296:
        /*0058*/ 	.byte	0x03, 0x5f
        /*005a*/ 	.short	0x0101


	//----- nvinfo : EIATTR_INT_WARP_WIDE_INSTR_OFFSETS
	.align		4
        /*005c*/ 	.byte	0x04, 0x31
        /*005e*/ 	.short	(.L_298 - .L_297)


	//   ....[0]....
.L_297:
        /*0060*/ 	.word	0x00000180


	//   ....[1]....
        /*0064*/ 	.word	0x00000240


	//   ....[2]....
        /*0068*/ 	.word	0x00008fb0


	//----- nvinfo : EIATTR_COOP_GROUP_MASK_REGIDS
	.align		4
.L_298:
        /*006c*/ 	.byte	0x04, 0x29
        /*006e*/ 	.short	(.L_300 - .L_299)


	//   ....[0]....
.L_299:
        /*0070*/ 	.word	0xffffffff


	//   ....[1]....
        /*0074*/ 	.word	0xffffffff


	//   ....[2]....
        /*0078*/ 	.word	0xffffffff


	//   ....[3]....
        /*007c*/ 	.word	0xffffffff


	//   ....[4]....
        /*0080*/ 	.word	0xffffffff


	//   ....[5]....
        /*0084*/ 	.word	0xffffffff


	//   ....[6]....
        /*0088*/ 	.word	0xffffffff


	//   ....[7]....
        /*008c*/ 	.word	0x0500000f


	//----- nvinfo : EIATTR_COOP_GROUP_INSTR_OFFSETS
	.align		4
.L_300:
        /*0090*/ 	.byte	0x04, 0x28
        /*0092*/ 	.short	(.L_302 - .L_301)


	//   ....[0]....
.L_301:
        /*0094*/ 	.word	0x00000060


	//   ....[1]....
        /*0098*/ 	.word	0x00000190


	//   ....[2]....
        /*009c*/ 	.word	0x00000220


	//   ....[3]....
        /*00a0*/ 	.word	0x000003a0


	//   ....[4]....
        /*00a4*/ 	.word	0x00000610


	//   ....[5]....
        /*00a8*/ 	.word	0x00001380


	//   ....[6]....
        /*00ac*/ 	.word	0x00007d10


	//   ....[7]....
        /*00b0*/ 	.word	0x0000af60


	//----- nvinfo : EIATTR_REG_RECONFIG
	.align		4
.L_302:
        /*00b4*/ 	.byte	0x01, 0x54
	.zero		2


	//----- nvinfo : EIATTR_SYSCALL_OFFSETS
	.align		4
        /*00b8*/ 	.byte	0x04, 0x46
        /*00ba*/ 	.short	(.L_304 - .L_303)


	//   ....[0]....
.L_303:
        /*00bc*/ 	.word	0x00000fc0


	//   ....[1]....
        /*00c0*/ 	.word	0x000010b0


	//   ....[2]....
        /*00c4*/ 	.word	0x00001210


	//   ....[3]....
        /*00c8*/ 	.word	0x00001300


	//----- nvinfo : EIATTR_MBARRIER_INSTR_OFFSETS
	.align		4
.L_304:
        /*00cc*/ 	.byte	0x04, 0x39
        /*00ce*/ 	.short	(.L_306 - .L_305)


	//   ....[0]....
.L_305:
        /*00d0*/ 	.word	0x00000260
        /*00d4*/ 	.word	0x000000ff
        /*00d8*/ 	.word	0x00030800
        /*00dc*/ 	.short	0x0100
        /*00de*/ 	.byte	0x06
	.zero		1


	//   ....[1]....
        /*00e0*/ 	.word	0x00000350
        /*00e4*/ 	.word	0x000000ff
        /*00e8*/ 	.word	0x00030810
        /*00ec*/ 	.short	0x0100
        /*00ee*/ 	.byte	0x08
	.zero		1


	//   ....[2]....
        /*00f0*/ 	.word	0x00000360
        /*00f4*/ 	.word	0x000000ff
        /*00f8*/ 	.word	0x00030820
        /*00fc*/ 	.short	0x0100
        /*00fe*/ 	.byte	0x08
	.zero		1


	//   ....[3]....
        /*0100*/ 	.word	0x00000370
        /*0104*/ 	.word	0x000000ff
        /*0108*/ 	.word	0x00030818
        /*010c*/ 	.short	0x0100
        /*010e*/ 	.byte	0x08
	.zero		1


	//   ....[4]....
        /*0110*/ 	.word	0x00000380
        /*0114*/ 	.word	0x000000ff
        /*0118*/ 	.word	0x00030828
        /*011c*/ 	.short	0x0100
        /*011e*/ 	.byte	0x08
	.zero		1


	//   ....[5]....
        /*0120*/ 	.word	0x000004b0
        /*0124*/ 	.word	0x000000ff
        /*0128*/ 	.word	0x00030830
        /*012c*/ 	.short	0x0100
        /*012e*/ 	.byte	0x08
	.zero		1


	//   ....[6]....
        /*0130*/ 	.word	0x000004c0
        /*0134*/ 	.word	0x000000ff
        /*0138*/ 	.word	0x00030840
        /*013c*/ 	.short	0x0100
        /*013e*/ 	.byte	0x08
	.zero		1


	//   ....[7]....
        /*0140*/ 	.word	0x000004d0
        /*0144*/ 	.word	0x000000ff
        /*0148*/ 	.word	0x00030838
        /*014c*/ 	.short	0x0100
        /*014e*/ 	.byte	0x08
	.zero		1


	//   ....[8]....
        /*0150*/ 	.word	0x000004e0
        /*0154*/ 	.word	0x000000ff
        /*0158*/ 	.word	0x00030848
        /*015c*/ 	.short	0x0100
        /*015e*/ 	.byte	0x08
	.zero		1


	//   ....[9]....
        /*0160*/ 	.word	0x000013d0
        /*0164*/ 	.word	0x00000010
        /*0168*/ 	.word	0x00030800
        /*016c*/ 	.short	0x010a
        /*016e*/ 	.byte	0x3f
	.zero		1


	//   ....[10]....
        /*0170*/ 	.word	0x00001640
        /*0174*/ 	.word	0x00000010
        /*0178*/ 	.word	0x00030800
        /*017c*/ 	.short	0x010a
        /*017e*/ 	.byte	0x3f
	.zero		1


	//   ....[11]....
        /*0180*/ 	.word	0x00001b50
        /*0184*/ 	.word	0x00000002
        /*0188*/ 	.word	0x00030810
        /*018c*/ 	.short	0x010a
        /*018e*/ 	.byte	0x3f
	.zero		1


	//   ....[12]....
        /*0190*/ 	.word	0x00001b90
        /*0194*/ 	.word	0x00000002
        /*0198*/ 	.word	0x00030810
        /*019c*/ 	.short	0x010a
        /*019e*/ 	.byte	0x3f
	.zero		1


	//   ....[13]....
        /*01a0*/ 	.word	0x000020c0
        /*01a4*/ 	.word	0x00000002
        /*01a8*/ 	.word	0x00030830
        /*01ac*/ 	.short	0x010a
        /*01ae*/ 	.byte	0x3f
	.zero		1


	//   ....[14]....
        /*01b0*/ 	.word	0x00002140
        /*01b4*/ 	.word	0x00000002
        /*01b8*/ 	.word	0x00030830
        /*01bc*/ 	.short	0x010a
        /*01be*/ 	.byte	0x3f
	.zero		1


	//   ....[15]....
        /*01c0*/ 	.word	0x000040c0
        /*01c4*/ 	.word	0x00000000
        /*01c8*/ 	.word	0x00000000
        /*01cc*/ 	.short	0x0101
        /*01ce*/ 	.byte	0x3f
	.zero		1


	//   ....[16]....
        /*01d0*/ 	.word	0x000043d0
        /*01d4*/ 	.word	0x00000002
        /*01d8*/ 	.word	0x00000000
        /*01dc*/ 	.short	0x0101
        /*01de*/ 	.byte	0x3f
	.zero		1


	//   ....[17]....
        /*01e0*/ 	.word	0x000094b0
        /*01e4*/ 	.word	0x0000000c
        /*01e8*/ 	.word	0x00030820
        /*01ec*/ 	.short	0x010a
        /*01ee*/ 	.byte	0x3f
	.zero		1


	//   ....[18]....
        /*01f0*/ 	.word	0x00009a90
        /*01f4*/ 	.word	0x0000000c
        /*01f8*/ 	.word	0x00030840
        /*01fc*/ 	.short	0x010a
        /*01fe*/ 	.byte	0x3f
	.zero		1


	//   ....[19]....
        /*0200*/ 	.word	0x00009d40
        /*0204*/ 	.word	0x0000000c
        /*0208*/ 	.word	0x00030828
        /*020c*/ 	.short	0x010a
        /*020e*/ 	.byte	0x3f
	.zero		1


	//   ....[20]....
        /*0210*/ 	.word	0x00009f70
        /*0214*/ 	.word	0x0000000c
        /*0218*/ 	.word	0x00030848
        /*021c*/ 	.short	0x010a
        /*021e*/ 	.byte	0x3f
	.zero		1


	//   ....[21]....
        /*0220*/ 	.word	0x0000a1f0
        /*0224*/ 	.word	0x0000000c
        /*0228*/ 	.word	0x00030820
        /*022c*/ 	.short	0x010a
        /*022e*/ 	.byte	0x3f
	.zero		1


	//   ....[22]....
        /*0230*/ 	.word	0x0000a480
        /*0234*/ 	.word	0x0000000c
        /*0238*/ 	.word	0x00030840
        /*023c*/ 	.short	0x010a
        /*023e*/ 	.byte	0x3f
	.zero		1


	//   ....[23]....
        /*0240*/ 	.word	0x0000a700
        /*0244*/ 	.word	0x0000000c
        /*0248*/ 	.word	0x00030828
        /*024c*/ 	.short	0x010a
        /*024e*/ 	.byte	0x3f
	.zero		1


	//   ....[24]....
        /*0250*/ 	.word	0x0000a960
        /*0254*/ 	.word	0x00000004
        /*0258*/ 	.word	0x00030840
        /*025c*/ 	.short	0x010a
        /*025e*/ 	.byte	0x3f
	.zero		1


	//   ....[25]....
        /*0260*/ 	.word	0x0000ade0
        /*0264*/ 	.word	0x00000007
        /*0268*/ 	.word	0x00000000
        /*026c*/ 	.short	0x010a
        /*026e*/ 	.byte	0x3f
	.zero		1


	//   ....[26]....
        /*0270*/ 	.word	0x0000ae30
        /*0274*/ 	.word	0x0000000b
        /*0278*/ 	.word	0x00000000
        /*027c*/ 	.short	0x010a
        /*027e*/ 	.byte	0x3f
	.zero		1


	//   ....[27]....
        /*0280*/ 	.word	0x0000ae90
        /*0284*/ 	.word	0x00000009
        /*0288*/ 	.word	0x00000000
        /*028c*/ 	.short	0x010a
        /*028e*/ 	.byte	0x3f
	.zero		1


	//   ....[28]....
        /*0290*/ 	.word	0x0000aec0
        /*0294*/ 	.word	0x00000003
        /*0298*/ 	.word	0x00000000
        /*029c*/ 	.short	0x010a
        /*029e*/ 	.byte	0x3f
	.zero		1


	//   ....[29]....
        /*02a0*/ 	.word	0x0000af90
        /*02a4*/ 	.word	0x00000010
        /*02a8*/ 	.word	0x00030800
        /*02ac*/ 	.short	0x010a
        /*02ae*/ 	.byte	0x3f
	.zero		1


	//   ....[30]....
        /*02b0*/ 	.word	0x0000afe0
        /*02b4*/ 	.word	0x00000002
        /*02b8*/ 	.word	0x00030810
        /*02bc*/ 	.short	0x010a
        /*02be*/ 	.byte	0x3f
	.zero		1


	//   ....[31]....
        /*02c0*/ 	.word	0x0000b030
        /*02c4*/ 	.word	0x00000002
        /*02c8*/ 	.word	0x00030830
        /*02cc*/ 	.short	0x010a
        /*02ce*/ 	.byte	0x3f
	.zero		1


	//   ....[32]....
        /*02d0*/ 	.word	0x0000b080
        /*02d4*/ 	.word	0x0000000c
        /*02d8*/ 	.word	0x00030820
        /*02dc*/ 	.short	0x010a
        /*02de*/ 	.byte	0x3f
	.zero		1


	//   ....[33]....
        /*02e0*/ 	.word	0x0000b0d0
        /*02e4*/ 	.word	0x0000000c
        /*02e8*/ 	.word	0x00030840
        /*02ec*/ 	.short	0x010a
        /*02ee*/ 	.byte	0x3f
	.zero		1


	//   ....[34]....
        /*02f0*/ 	.word	0x0000b120
        /*02f4*/ 	.word	0x0000000c
        /*02f8*/ 	.word	0x00030828
        /*02fc*/ 	.short	0x010a
        /*02fe*/ 	.byte	0x3f
	.zero		1


	//   ....[35]....
        /*0300*/ 	.word	0x0000b170
        /*0304*/ 	.word	0x0000000c
        /*0308*/ 	.word	0x00030848
        /*030c*/ 	.short	0x010a
        /*030e*/ 	.byte	0x3f
	.zero		1


	//   ....[36]....
        /*0310*/ 	.word	0x0000b1d0
        /*0314*/ 	.word	0x0000000c
        /*0318*/ 	.word	0x00030820
        /*031c*/ 	.short	0x010a
        /*031e*/ 	.byte	0x3f
	.zero		1


	//   ....[37]....
        /*0320*/ 	.word	0x0000b220
        /*0324*/ 	.word	0x0000000c
        /*0328*/ 	.word	0x00030840
        /*032c*/ 	.short	0x010a
        /*032e*/ 	.byte	0x3f
	.zero		1


	//   ....[38]....
        /*0330*/ 	.word	0x0000b270
        /*0334*/ 	.word	0x0000000c
        /*0338*/ 	.word	0x00030828
        /*033c*/ 	.short	0x010a
        /*033e*/ 	.byte	0x3f
	.zero		1


	//   ....[39]....
        /*0340*/ 	.word	0x0000b2c0
        /*0344*/ 	.word	0x00000004
        /*0348*/ 	.word	0x00030840
        /*034c*/ 	.short	0x010a
        /*034e*/ 	.byte	0x3f
	.zero		1


	//   ....[40]....
        /*0350*/ 	.word	0x0000b390
        /*0354*/ 	.word	0x00000007
        /*0358*/ 	.word	0x00000000
        /*035c*/ 	.short	0x010a
        /*035e*/ 	.byte	0x3f
	.zero		1


	//   ....[41]....
        /*0360*/ 	.word	0x0000b3e0
        /*0364*/ 	.word	0x0000000b
        /*0368*/ 	.word	0x00000000
        /*036c*/ 	.short	0x010a
        /*036e*/ 	.byte	0x3f
	.zero		1


	//   ....[42]....
        /*0370*/ 	.word	0x0000b430
        /*0374*/ 	.word	0x00000009
        /*0378*/ 	.word	0x00000000
        /*037c*/ 	.short	0x010a
        /*037e*/ 	.byte	0x3f
	.zero		1


	//----- nvinfo : EIATTR_NUM_MBARRIERS
	.align		4
.L_306:
        /*0380*/ 	.byte	0x03, 0x38
        /*0382*/ 	.short	0x0009


	//----- nvinfo : EIATTR_EXIT_INSTR_OFFSETS
	.align		4
        /*0384*/ 	.byte	0x04, 0x1c
        /*0386*/ 	.short	(.L_308 - .L_307)


	//   ....[0]....
.L_307:
        /*0388*/ 	.word	0x0000af10


	//----- nvinfo : EIATTR_MAX_THREADS
	.align		4
.L_308:
        /*038c*/ 	.byte	0x04, 0x05
        /*038e*/ 	.short	(.L_310 - .L_309)
.L_309:
        /*0390*/ 	.word	0x00000180
        /*0394*/ 	.word	0x00000001
        /*0398*/ 	.word	0x00000001


	//----- nvinfo : EIATTR_CRS_STACK_SIZE
	.align		4
.L_310:
        /*039c*/ 	.byte	0x04, 0x1e
        /*039e*/ 	.short	(.L_312 - .L_311)
.L_311:
        /*03a0*/ 	.word	0x00000000


	//----- nvinfo : EIATTR_CBANK_PARAM_SIZE
	.align		4
.L_312:
        /*03a4*/ 	.byte	0x03, 0x19
        /*03a6*/ 	.short	0x06f0


	//----- nvinfo : EIATTR_PARAM_CBANK
	.align		4
        /*03a8*/ 	.byte	0x04, 0x0a
        /*03aa*/ 	.short	(.L_314 - .L_313)
	.align		4
.L_313:
        /*03ac*/ 	.word	index@(.nv.constant0._ZN7cutlass13device_kernelIN5flash11enable_sm90INS1_16FlashAttnBwdSm90INS1_25CollectiveMainloopBwdSm90ILi2ELi2ELi2EN4cute5tupleIJNS5_1CILi1EEES8_S8_EEENS6_IJNS7_ILi64EEENS7_ILi128EEESB_EEENS_10bfloat16_tEfNS_4arch4Sm90ELb0ELb0ELb1ELb1ELb0ELb1ELb0ELb0ELi2ELi1ELi2ELi1ELb0EEENS1_21CollectiveEpilogueBwdISC_SD_SF_Li256ELb1ELb0ELi1EEENS1_19SingleTileSchedulerILb1ELb0ELb0ELi128EEEEEEEEEvNT_6ParamsE)
        /*03b0*/ 	.short	0x0210
        /*03b2*/ 	.short	0x06f0


	//----- nvinfo : EIATTR_SW_WAR
	.align		4
.L_314:
        /*03b4*/ 	.byte	0x04, 0x36
        /*03b6*/ 	.short	(.L_316 - .L_315)
.L_315:
        /*03b8*/ 	.word	0x00000008
.L_316:


//--------------------- .nv.info._ZN7cutlass13device_kernelIN5flash11enable_sm90INS1_16FlashAttnBwdSm90INS1_25CollectiveMainloopBwdSm90ILi2ELi2ELi2EN4cute5tupleIJNS5_1CILi1EEES8_S8_EEENS6_IJNS7_ILi64EEENS7_ILi128EEESB_EEENS_10bfloat16_tEfNS_4arch4Sm90ELb0ELb0ELb1ELb1ELb1ELb1ELb0ELb0ELi2ELi1ELi2ELi1ELb0EEENS1_21CollectiveEpilogueBwdISC_SD_SF_Li256ELb1ELb0ELi1EEENS1_19SingleTileSchedulerILb1ELb0ELb0ELi128EEEEEEEEEvNT_6ParamsE --------------------------
	.section	.nv.info._ZN7cutlass13device_kernelIN5flash11enable_sm90INS1_16FlashAttnBwdSm90INS1_25CollectiveMainloopBwdSm90ILi2ELi2ELi2EN4cute5tupleIJNS5_1CILi1EEES8_S8_EEENS6_IJNS7_ILi64EEENS7_ILi128EEESB_EEENS_10bfloat16_tEfNS_4arch4Sm90ELb0ELb0ELb1ELb1ELb1ELb1ELb0ELb0ELi2ELi1ELi2ELi1ELb0EEENS1_21CollectiveEpilogueBwdISC_SD_SF_Li256ELb1ELb0ELi1EEENS1_19SingleTileSchedulerILb1ELb0ELb0ELi128EEEEEEEEEvNT_6ParamsE,"",@"SHT_CUDA_INFO"
	.sectionflags	@""
	.align	4


	//----- nvinfo : EIATTR_CUDA_API_VERSION
	.align		4
        /*0000*/ 	.byte	0x04, 0x37
        /*0002*/ 	.short	(.L_318 - .L_317)
.L_317:
        /*0004*/ 	.word	0x00000082


	//----- nvinfo : EIATTR_KPARAM_INFO
	.align		4
.L_318:
        /*0008*/ 	.byte	0x04, 0x17
        /*000a*/ 	.short	(.L_320 - .L_319)
.L_319:
        /*000c*/ 	.word	0x00000000
        /*0010*/ 	.short	0x0000
        /*0012*/ 	.short	0x0070
        /*0014*/ 	.byte	0x00, 0xf0, 0x01, 0x1a


	//----- nvinfo : EIATTR_SPARSE_MMA_MASK
	.align		4
.L_320:
        /*0018*/ 	.byte	0x03, 0x50
        /*001a*/ 	.short	0x0000


	//----- nvinfo : EIATTR_MAXREG_COUNT
	.align		4
        /*001c*/ 	.byte	0x03, 0x1b
        /*001e*/ 	.short	0x00a8


	//----- nvinfo : EIATTR_NUM_BARRIERS
	.align		4
        /*0020*/ 	.byte	0x02, 0x4c
        /*0022*/ 	.byte	0x10
	.zero		1


	//----- nvinfo : EIATTR_EXTERNS
	.align		4
        /*0024*/ 	.byte	0x04, 0x0f
        /*0026*/ 	.short	(.L_322 - .L_321)


	//   ....[0]....
	.align		4
.L_321:
        /*0028*/ 	.word	index@(__assertfail)


	//----- nvinfo : EIATTR_ANNOTATIONS
	.align		4
.L_322:
        /*002c*/ 	.byte	0x04, 0x55
        /*002e*/ 	.short	(.L_324 - .L_323)


	//   ....[0]....
.L_323:
        /*0030*/ 	.word	0x00000001
        /*0034*/ 	.byte	0x60, 0x05, 0x00, 0x00, 0x01, 0x00, 0x00, 0x00, 0x60, 0x16, 0x00, 0x00, 0x01, 0x00, 0x00, 0x00
        /*0044*/ 	.byte	0xb0, 0xa7, 0x00, 0x00, 0x01, 0x00, 0x00, 0x00, 0xe0, 0xa7, 0x00, 0x00, 0x01, 0x00, 0x00, 0x00
        /*0054*/ 	.byte	0xf0, 0xb4, 0x00, 0x00


	//----- nvinfo : EIATTR_MERCURY_ISA_VERSION
	.align		4
.L_324:
        /*0058*/ 	.byte	0x03, 0x5f
        /*005a*/ 	.short	0x0101


	//----- nvinfo : EIATTR_INT_WARP_WIDE_INSTR_OFFSETS
	.align		4
        /*005c*/ 	.byte	0x04, 0x31
        /*005e*/ 	.short	(.L_326 - .L_325)


	//   ....[0]....
.L_325:
        /*0060*/ 	.word	0x00000180


	//   ....[1]....
        /*0064*/ 	.word	0x00000240


	//   ....[2]....
        /*0068*/ 	.word	0x000089f0


	//   ....[3]....
        /*006c*/ 	.word	0x00008e60


	//   ....[4]....
        /*0070*/ 	.word	0x00009430


	//   ....[5]....
        /*0074*/ 	.word	0x000097b0


	//----- nvinfo : EIATTR_COOP_GROUP_MASK_REGIDS
	.align		4
.L_326:
        /*0078*/ 	.byte	0x04, 0x29
        /*007a*/ 	.short	(.L_328 - .L_327)


	//   ....[0]....
.L_327:
        /*007c*/ 	.word	0xffffffff


	//   ....[1]....
        /*0080*/ 	.word	0xffffffff


	//   ....[2]....
        /*0084*/ 	.word	0xffffffff


	//   ....[3]....
        /*0088*/ 	.word	0xffffffff


	//   ....[4]....
        /*008c*/ 	.word	0xffffffff


	//   ....[5]....
        /*0090*/ 	.word	0xffffffff


	//   ....[6]....
        /*0094*/ 	.word	0xffffffff


	//   ....[7]....
        /*0098*/ 	.word	0xffffffff


	//   ....[8]....
        /*009c*/ 	.word	0xffffffff


	//   ....[9]....
        /*00a0*/ 	.word	0xffffffff


	//   ....[10]....
        /*00a4*/ 	.word	0xffffffff


	//   ....[11]....
        /*00a8*/ 	.word	0xffffffff


	//   ....[12]....
        /*00ac*/ 	.word	0xffffffff


	//   ....[13]....
        /*00b0*/ 	.word	0x0500000f


	//   ....[14]....
        /*00b4*/ 	.word	0x0500000f


	//   ....[15]....
        /*00b8*/ 	.word	0x0500000f


	//   ....[16]....
        /*00bc*/ 	.word	0x0500000f


	//----- nvinfo : EIATTR_COOP_GROUP_INSTR_OFFSETS
	.align		4
.L_328:
        /*00c0*/ 	.byte	0x04, 0x28
        /*00c2*/ 	.short	(.L_330 - .L_329)


	//   ....[0]....
.L_329:
        /*00c4*/ 	.word	0x00000060


	//   ....[1]....
        /*00c8*/ 	.word	0x00000190


	//   ....[2]....
        /*00cc*/ 	.word	0x00000220


	//   ....[3]....
        /*00d0*/ 	.word	0x000003a0


	//   ....[4]....
        /*00d4*/ 	.word	0x00000610


	//   ....[5]....
        /*00d8*/ 	.word	0x00001380


	//   ....[6]....
        /*00dc*/ 	.word	0x00007d10


	//   ....[7]....
        /*00e0*/ 	.word	0x00008690


	//   ....[8]....
        /*00e4*/ 	.word	0x00008920


	//   ....[9]....
        /*00e8*/ 	.word	0x00008b60


	//   ....[10]....
        /*00ec*/ 	.word	0x00008d90


	//   ....[11]....
        /*00f0*/ 	.word	0x00009040


	//   ....[12]....
        /*00f4*/ 	.word	0x00009370


	//   ....[13]....
        /*00f8*/ 	.word	0x0000b760


	//   ....[14]....
        /*00fc*/ 	.word	0x0000b8b0


	//   ....[15]....
        /*0100*/ 	.word	0x0000b920


	//   ....[16]....
        /*0104*/ 	.word	0x0000b990


	//----- nvinfo : EIATTR_REG_RECONFIG
	.align		4
.L_330:
        /*0108*/ 	.byte	0x01, 0x54
	.zero		2


	//----- nvinfo : EIATTR_SYSCALL_OFFSETS
	.align		4
        /*010c*/ 	.byte	0x04, 0x46
        /*010e*/ 	.short	(.L_332 - .L_331)


	//   ....[0]....
.L_331:
        /*0110*/ 	.word	0x00000fc0


	//   ....[1]....
        /*0114*/ 	.word	0x000010b0


	//   ....[2]....
        /*0118*/ 	.word	0x00001210


	//   ....[3]....
        /*011c*/ 	.word	0x00001300


	//----- nvinfo : EIATTR_MBARRIER_INSTR_OFFSETS
	.align		4
.L_332:
        /*0120*/ 	.byte	0x04, 0x39
        /*0122*/ 	.short	(.L_334 - .L_333)


	//   ....[0]....
.L_333:
        /*0124*/ 	.word	0x00000260
        /*0128*/ 	.word	0x000000ff
        /*012c*/ 	.word	0x00030800
        /*0130*/ 	.short	0x0100
        /*0132*/ 	.byte	0x06
	.zero		1


	//   ....[1]....
        /*0134*/ 	.word	0x00000350
        /*0138*/ 	.word	0x000000ff
        /*013c*/ 	.word	0x00030810
        /*0140*/ 	.short	0x0100
        /*0142*/ 	.byte	0x08
	.zero		1


	//   ....[2]....
        /*0144*/ 	.word	0x00000360
        /*0148*/ 	.word	0x000000ff
        /*014c*/ 	.word	0x00030820
        /*0150*/ 	.short	0x0100
        /*0152*/ 	.byte	0x08
	.zero		1


	//   ....[3]....
        /*0154*/ 	.word	0x00000370
        /*0158*/ 	.word	0x000000ff
        /*015c*/ 	.word	0x00030818
        /*0160*/ 	.short	0x0100
        /*0162*/ 	.byte	0x08
	.zero		1


	//   ....[4]....
        /*0164*/ 	.word	0x00000380
        /*0168*/ 	.word	0x000000ff
        /*016c*/ 	.word	0x00030828
        /*0170*/ 	.short	0x0100
        /*0172*/ 	.byte	0x08
	.zero		1


	//   ....[5]....
        /*0174*/ 	.word	0x000004b0
        /*0178*/ 	.word	0x000000ff
        /*017c*/ 	.word	0x00030830
        /*0180*/ 	.short	0x0100
        /*0182*/ 	.byte	0x08
	.zero		1


	//   ....[6]....
        /*0184*/ 	.word	0x000004c0
        /*0188*/ 	.word	0x000000ff
        /*018c*/ 	.word	0x00030840
        /*0190*/ 	.short	0x0100
        /*0192*/ 	.byte	0x08
	.zero		1


	//   ....[7]....
        /*0194*/ 	.word	0x000004d0
        /*0198*/ 	.word	0x000000ff
        /*019c*/ 	.word	0x00030838
        /*01a0*/ 	.short	0x0100
        /*01a2*/ 	.byte	0x08
	.zero		1


	//   ....[8]....
        /*01a4*/ 	.word	0x000004e0
        /*01a8*/ 	.word	0x000000ff
        /*01ac*/ 	.word	0x00030848
        /*01b0*/ 	.short	0x0100
        /*01b2*/ 	.byte	0x08
	.zero		1


	//   ....[9]....
        /*01b4*/ 	.word	0x000013d0
        /*01b8*/ 	.word	0x00000010
        /*01bc*/ 	.word	0x00030800
        /*01c0*/ 	.short	0x010a
        /*01c2*/ 	.byte	0x3f
	.zero		1


	//   ....[10]....
        /*01c4*/ 	.word	0x00001640
        /*01c8*/ 	.word	0x00000010
        /*01cc*/ 	.word	0x00030800
        /*01d0*/ 	.short	0x010a
        /*01d2*/ 	.byte	0x3f
	.zero		1


	//   ....[11]....
        /*01d4*/ 	.word	0x00001b50
        /*01d8*/ 	.word	0x00000002
        /*01dc*/ 	.word	0x00030810
        /*01e0*/ 	.short	0x010a
        /*01e2*/ 	.byte	0x3f
	.zero		1


	//   ....[12]....
        /*01e4*/ 	.word	0x00001b90
        /*01e8*/ 	.word	0x00000002
        /*01ec*/ 	.word	0x00030810
        /*01f0*/ 	.short	0x010a
        /*01f2*/ 	.byte	0x3f
	.zero		1


	//   ....[13]....
        /*01f4*/ 	.word	0x000020c0
        /*01f8*/ 	.word	0x00000002
        /*01fc*/ 	.word	0x00030830
        /*0200*/ 	.short	0x010a
        /*0202*/ 	.byte	0x3f
	.zero		1


	//   ....[14]....
        /*0204*/ 	.word	0x00002140
        /*0208*/ 	.word	0x00000002
        /*020c*/ 	.word	0x00030830
        /*0210*/ 	.short	0x010a
        /*0212*/ 	.byte	0x3f
	.zero		1


	//   ....[15]....
        /*0214*/ 	.word	0x000040c0
        /*0218*/ 	.word	0x00000000
        /*021c*/ 	.word	0x00000000
        /*0220*/ 	.short	0x0101
        /*0222*/ 	.byte	0x3f
	.zero		1


	//   ....[16]....
        /*0224*/ 	.word	0x000043d0
        /*0228*/ 	.word	0x00000002
        /*022c*/ 	.word	0x00000000
        /*0230*/ 	.short	0x0101
        /*0232*/ 	.byte	0x3f
	.zero		1


	//   ....[17]....
        /*0234*/ 	.word	0x00009cb0
        /*0238*/ 	.word	0x0000000c
        /*023c*/ 	.word	0x00030820
        /*0240*/ 	.short	0x010a
        /*0242*/ 	.byte	0x3f
	.zero		1


	//   ....[18]....
        /*0244*/ 	.word	0x0000a290
        /*0248*/ 	.word	0x0000000c
        /*024c*/ 	.word	0x00030840
        /*0250*/ 	.short	0x010a
        /*0252*/ 	.byte	0x3f
	.zero		1


	//   ....[19]....
        /*0254*/ 	.word	0x0000a540
        /*0258*/ 	.word	0x0000000c
        /*025c*/ 	.word	0x00030828
        /*0260*/ 	.short	0x010a
        /*0262*/ 	.byte	0x3f
	.zero		1


	//   ....[20]....
        /*0264*/ 	.word	0x0000a770
        /*0268*/ 	.word	0x0000000c
        /*026c*/ 	.word	0x00030848
        /*0270*/ 	.short	0x010a
        /*0272*/ 	.byte	0x3f
	.zero		1


	//   ....[21]....
        /*0274*/ 	.word	0x0000a9f0
        /*0278*/ 	.word	0x0000000c
        /*027c*/ 	.word	0x00030820
        /*0280*/ 	.short	0x010a
        /*0282*/ 	.byte	0x3f
	.zero		1


	//   ....[22]....
        /*0284*/ 	.word	0x0000ac80
        /*0288*/ 	.word	0x0000000c
        /*028c*/ 	.word	0x00030840
        /*0290*/ 	.short	0x010a
        /*0292*/ 	.byte	0x3f
	.zero		1


	//   ....[23]....
        /*0294*/ 	.word	0x0000af00
        /*0298*/ 	.word	0x0000000c
        /*029c*/ 	.word	0x00030828
        /*02a0*/ 	.short	0x010a
        /*02a2*/ 	.byte	0x3f
	.zero		1


	//   ....[24]....
        /*02a4*/ 	.word	0x0000b160
        /*02a8*/ 	.word	0x00000004
        /*02ac*/ 	.word	0x00030840
        /*02b0*/ 	.short	0x010a
        /*02b2*/ 	.byte	0x3f
	.zero		1


	//   ....[25]....
        /*02b4*/ 	.word	0x0000b5e0
        /*02b8*/ 	.word	0x00000007
        /*02bc*/ 	.word	0x00000000
        /*02c0*/ 	.short	0x010a
        /*02c2*/ 	.byte	0x3f
	.zero		1


	//   ....[26]....
        /*02c4*/ 	.word	0x0000b630
        /*02c8*/ 	.word	0x0000000b
        /*02cc*/ 	.word	0x00000000
        /*02d0*/ 	.short	0x010a
        /*02d2*/ 	.byte	0x3f
	.zero		1


	//   ....[27]....
        /*02d4*/ 	.word	0x0000b690
        /*02d8*/ 	.word	0x00000009
        /*02dc*/ 	.word	0x00000000
        /*02e0*/ 	.short	0x010a
        /*02e2*/ 	.byte	0x3f
	.zero		1


	//   ....[28]....
        /*02e4*/ 	.word	0x0000b6c0
        /*02e8*/ 	.word	0x00000003
        /*02ec*/ 	.word	0x00000000
        /*02f0*/ 	.short	0x010a
        /*02f2*/ 	.byte	0x3f
	.zero		1


	//   ....[29]....
        /*02f4*/ 	.word	0x0000b790
        /*02f8*/ 	.word	0x00000010
        /*02fc*/ 	.word	0x00030800
        /*0300*/ 	.short	0x010a
        /*0302*/ 	.byte	0x3f
	.zero		1


	//   ....[30]....
        /*0304*/ 	.word	0x0000b7e0
        /*0308*/ 	.word	0x00000002
        /*030c*/ 	.word	0x00030810
        /*0310*/ 	.short	0x010a
        /*0312*/ 	.byte	0x3f
	.zero		1


	//   ....[31]....
        /*0314*/ 	.word	0x0000b830
        /*0318*/ 	.word	0x00000002
        /*031c*/ 	.word	0x00030830
        /*0320*/ 	.short	0x010a
        /*0322*/ 	.byte	0x3f
	.zero		1


	//   ....[32]....
        /*0324*/ 	.word	0x0000b9d0
        /*0328*/ 	.word	0x0000000c
        /*032c*/ 	.word	0x00030820
        /*0330*/ 	.short	0x010a
        /*0332*/ 	.byte	0x3f
	.zero		1


	//   ....[33]....
        /*0334*/ 	.word	0x0000ba20
        /*0338*/ 	.word	0x0000000c
        /*033c*/ 	.word	0x00030840
        /*0340*/ 	.short	0x010a
        /*0342*/ 	.byte	0x3f
	.zero		1


	//   ....[34]....
        /*0344*/ 	.word	0x0000ba70
        /*0348*/ 	.word	0x0000000c
        /*034c*/ 	.word	0x00030828
        /*0350*/ 	.short	0x010a
        /*0352*/ 	.byte	0x3f
	.zero		1


	//   ....[35]....
        /*0354*/ 	.word	0x0000bac0
        /*0358*/ 	.word	0x0000000c
        /*035c*/ 	.word	0x00030848
        /*0360*/ 	.short	0x010a
        /*0362*/ 	.byte	0x3f
	.zero		1


	//   ....[36]....
        /*0364*/ 	.word	0x0000bb20
        /*0368*/ 	.word	0x0000000c
        /*036c*/ 	.word	0x00030820
        /*0370*/ 	.short	0x010a
        /*0372*/ 	.byte	0x3f
	.zero		1


	//   ....[37]....
        /*0374*/ 	.word	0x0000bb70
        /*0378*/ 	.word	0x0000000c
        /*037c*/ 	.word	0x00030840
        /*0380*/ 	.short	0x010a
        /*0382*/ 	.byte	0x3f
	.zero		1


	//   ....[38]....
        /*0384*/ 	.word	0x0000bbc0
        /*0388*/ 	.word	0x0000000c
        /*038c*/ 	.word	0x00030828
        /*0390*/ 	.short	0x010a
        /*0392*/ 	.byte	0x3f
	.zero		1


	//   ....[39]....
        /*0394*/ 	.word	0x0000bc10
        /*0398*/ 	.word	0x00000004
        /*039c*/ 	.word	0x00030840
        /*03a0*/ 	.short	0x010a
        /*03a2*/ 	.byte	0x3f
	.zero		1


	//   ....[40]....
        /*03a4*/ 	.word	0x0000bce0
        /*03a8*/ 	.word	0x00000007
        /*03ac*/ 	.word	0x00000000
        /*03b0*/ 	.short	0x010a
        /*03b2*/ 	.byte	0x3f
	.zero		1


	//   ....[41]....
        /*03b4*/ 	.word	0x0000bd30
        /*03b8*/ 	.word	0x0000000b
        /*03bc*/ 	.word	0x00000000
        /*03c0*/ 	.short	0x010a
        /*03c2*/ 	.byte	0x3f
	.zero		1


	//   ....[42]....
        /*03c4*/ 	.word	0x0000bd80
        /*03c8*/ 	.word	0x00000009
        /*03cc*/ 	.word	0x00000000
        /*03d0*/ 	.short	0x010a
        /*03d2*/ 	.byte	0x3f
	.zero		1


	//----- nvinfo : EIATTR_NUM_MBARRIERS
	.align		4
.L_334:
        /*03d4*/ 	.byte	0x03, 0x38
        /*03d6*/ 	.short	0x0009


	//----- nvinfo : EIATTR_EXIT_INSTR_OFFSETS
	.align		4
        /*03d8*/ 	.byte	0x04, 0x1c
        /*03da*/ 	.short	(.L_336 - .L_335)


	//   ....[0]....
.L_335:
        /*03dc*/ 	.word	0x0000b710


	//----- nvinfo : EIATTR_MAX_THREADS
	.align		4
.L_336:
        /*03e0*/ 	.byte	0x04, 0x05
        /*03e2*/ 	.short	(.L_338 - .L_337)
.L_337:
        /*03e4*/ 	.word	0x00000180
        /*03e8*/ 	.word	0x00000001
        /*03ec*/ 	.word	0x00000001


	//----- nvinfo : EIATTR_CRS_STACK_SIZE
	.align		4
.L_338:
        /*03f0*/ 	.byte	0x04, 0x1e
        /*03f2*/ 	.short	(.L_340 - .L_339)
.L_339:
        /*03f4*/ 	.word	0x00000000


	//----- nvinfo : EIATTR_CBANK_PARAM_SIZE
	.align		4
.L_340:
        /*03f8*/ 	.byte	0x03, 0x19
        /*03fa*/ 	.short	0x06f0


	//----- nvinfo : EIATTR_PARAM_CBANK
	.align		4
        /*03fc*/ 	.byte	0x04, 0x0a
        /*03fe*/ 	.short	(.L_342 - .L_341)
	.align		4
.L_341:
        /*0400*/ 	.word	index@(.nv.constant0._ZN7cutlass13device_kernelIN5flash11enable_sm90INS1_16FlashAttnBwdSm90INS1_25CollectiveMainloopBwdSm90ILi2ELi2ELi2EN4cute5tupleIJNS5_1CILi1EEES8_S8_EEENS6_IJNS7_ILi64EEENS7_ILi128EEESB_EEENS_10bfloat16_tEfNS_4arch4Sm90ELb0ELb0ELb1ELb1ELb1ELb1ELb0ELb0ELi2ELi1ELi2ELi1ELb0EEENS1_21CollectiveEpilogueBwdISC_SD_SF_Li256ELb1ELb0ELi1EEENS1_19SingleTileSchedulerILb1ELb0ELb0ELi128EEEEEEEEEvNT_6ParamsE)
        /*0404*/ 	.short	0x0210
        /*0406*/ 	.short	0x06f0


	//----- nvinfo : EIATTR_SW_WAR
	.align		4
.L_342:
        /*0408*/ 	.byte	0x04, 0x36
        /*040a*/ 	.short	(.L_344 - .L_343)
.L_343:
        /*040c*/ 	.word	0x00000008
.L_344:


//--------------------- .nv.info._ZN7cutlass13device_kernelIN5flash11enable_sm90INS1_16FlashAttnBwdSm90INS1_25CollectiveMainloopBwdSm90ILi2ELi2ELi2EN4cute5tupleIJNS5_1CILi1EEES8_S8_EEENS6_IJNS7_ILi64EEENS7_ILi128EEESB_EEENS_10bfloat16_tEfNS_4arch4Sm90ELb0ELb0ELb1ELb1ELb0ELb1ELb0ELb0ELi2ELi1ELi2ELi1ELb0EEENS1_24CollectiveEpilogueBwdGQAISC_fSF_Li256ELb1ELb0EEENS1_19SingleTileSchedulerILb1ELb0ELb0ELi128EEEEEEEEEvNT_6ParamsE --------------------------
	.section	.nv.info._ZN7cutlass13device_kernelIN5flash11enable_sm90INS1_16FlashAttnBwdSm90INS1_25CollectiveMainloopBwdSm90ILi2ELi2ELi2EN4cute5tupleIJNS5_1CILi1EEES8_S8_EEENS6_IJNS7_ILi64EEENS7_ILi128EEESB_EEENS_10bfloat16_tEfNS_4arch4Sm90ELb0ELb0ELb1ELb1ELb0ELb1ELb0ELb0ELi2ELi1ELi2ELi1ELb0EEENS1_24CollectiveEpilogueBwdGQAISC_fSF_Li256ELb1ELb0EEENS1_19SingleTileSchedulerILb1ELb0ELb0ELi128EEEEEEEEEvNT_6ParamsE,"",@"SHT_CUDA_INFO"
	.sectionflags	@""
	.align	4


	//----- nvinfo : EIATTR_CUDA_API_VERSION
	.align		4
        /*0000*/ 	.byte	0x04, 0x37
        /*0002*/ 	.short	(.L_346 - .L_345)
.L_345:
        /*0004*/ 	.word	0x00000082


	//----- nvinfo : EIATTR_KPARAM_INFO
	.align		4
.L_346:
        /*0008*/ 	.byte	0x04, 0x17
        /*000a*/ 	.short	(.L_348 - .L_347)
.L_347:
        /*000c*/ 	.word	0x00000000
        /*0010*/ 	.short	0x0000
        /*0012*/ 	.short	0x0070
        /*0014*/ 	.byte	0x00, 0xf0, 0x01, 0x1a


	//----- nvinfo : EIATTR_SPARSE_MMA_MASK
	.align		4
.L_348:
        /*0018*/ 	.byte	0x03, 0x50
        /*001a*/ 	.short	0x0000


	//----- nvinfo : EIATTR_MAXREG_COUNT
	.align		4
        /*001c*/ 	.byte	0x03, 0x1b
        /*001e*/ 	.short	0x00a8


	//----- nvinfo : EIATTR_NUM_BARRIERS
	.align		4
        /*0020*/ 	.byte	0x02, 0x4c
        /*0022*/ 	.byte	0x10
	.zero		1


	//----- nvinfo : EIATTR_EXTERNS
	.align		4
        /*0024*/ 	.byte	0x04, 0x0f
        /*0026*/ 	.short	(.L_350 - .L_349)


	//   ....[0]....
	.align		4
.L_349:
        /*0028*/ 	.word	index@(__assertfail)


	//----- nvinfo : EIATTR_ANNOTATIONS
	.align		4
.L_350:
        /*002c*/ 	.byte	0x04, 0x55
        /*002e*/ 	.short	(.L_352 - .L_351)


	//   ....[0]....
.L_351:
        /*0030*/ 	.word	0x00000001
        /*0034*/ 	.byte	0x60, 0x05, 0x00, 0x00, 0x01, 0x00, 0x00, 0x00, 0x40, 0x16, 0x00, 0x00, 0x01, 0x00, 0x00, 0x00
        /*0044*/ 	.byte	0x30, 0x74, 0x00, 0x00, 0x01, 0x00, 0x00, 0x00, 0x60, 0x74, 0x00, 0x00, 0x01, 0x00, 0x00, 0x00
        /*0054*/ 	.byte	0x70, 0x81, 0x00, 0x00


	//----- nvinfo : EIATTR_MERCURY_ISA_VERSION
	.align		4
.L_352:
        /*0058*/ 	.byte	0x03, 0x5f
        /*005a*/ 	.short	0x0101


	//----- nvinfo : EIATTR_INT_WARP_WIDE_INSTR_OFFSETS
	.align		4
        /*005c*/ 	.byte	0x04, 0x31
        /*005e*/ 	.short	(.L_354 - .L_353)


	//   ....[0]....
.L_353:
        /*0060*/ 	.word	0x00000180


	//   ....[1]....
        /*0064*/ 	.word	0x00000240


	//   ....[2]....
        /*0068*/ 	.word	0x00006430


	//----- nvinfo : EIATTR_COOP_GROUP_MASK_REGIDS
	.align		4
.L_354:
        /*006c*/ 	.byte	0x04, 0x29
        /*006e*/ 	.short	(.L_356 - .L_355)


	//   ....[0]....
.L_355:
        /*0070*/ 	.word	0xffffffff


	//   ....[1]....
        /*0074*/ 	.word	0xffffffff


	//   ....[2]....
        /*0078*/ 	.word	0xffffffff


	//   ....[3]....
        /*007c*/ 	.word	0xffffffff


	//   ....[4]....
        /*0080*/ 	.word	0xffffffff


	//   ....[5]....
        /*0084*/ 	.word	0xffffffff


	//   ....[6]....
        /*0088*/ 	.word	0xffffffff


	//   ....[7]....
        /*008c*/ 	.word	0x0500000f


	//----- nvinfo : EIATTR_COOP_GROUP_INSTR_OFFSETS
	.align		4
.L_356:
        /*0090*/ 	.byte	0x04, 0x28
        /*0092*/ 	.short	(.L_358 - .L_357)


	//   ....[0]....
.L_357:
        /*0094*/ 	.word	0x00000060


	//   ....[1]....
        /*0098*/ 	.word	0x00000190


	//   ....[2]....
        /*009c*/ 	.word	0x00000220


	//   ....[3]....
        /*00a0*/ 	.word	0x000003a0


	//   ....[4]....
        /*00a4*/ 	.word	0x00000610


	//   ....[5]....
        /*00a8*/ 	.word	0x00001360


	//   ....[6]....
        /*00ac*/ 	.word	0x00005190


	//   ....[7]....
        /*00b0*/ 	.word	0x000083e0


	//----- nvinfo : EIATTR_REG_RECONFIG
	.align		4
.L_358:
        /*00b4*/ 	.byte	0x01, 0x54
	.zero		2


	//----- nvinfo : EIATTR_SYSCALL_OFFSETS
	.align		4
        /*00b8*/ 	.byte	0x04, 0x46
        /*00ba*/ 	.short	(.L_360 - .L_359)


	//   ....[0]....
.L_359:
        /*00bc*/ 	.word	0x00000fa0


	//   ....[1]....
        /*00c0*/ 	.word	0x00001090


	//   ....[2]....
        /*00c4*/ 	.word	0x000011f0


	//   ....[3]....
        /*00c8*/ 	.word	0x000012e0


	//----- nvinfo : EIATTR_MBARRIER_INSTR_OFFSETS
	.align		4
.L_360:
        /*00cc*/ 	.byte	0x04, 0x39
        /*00ce*/ 	.short	(.L_362 - .L_361)


	//   ....[0]....
.L_361:
        /*00d0*/ 	.word	0x00000260
        /*00d4*/ 	.word	0x000000ff
        /*00d8*/ 	.word	0x00030800
        /*00dc*/ 	.short	0x0100
        /*00de*/ 	.byte	0x06
	.zero		1


	//   ....[1]....
        /*00e0*/ 	.word	0x00000350
        /*00e4*/ 	.word	0x000000ff
        /*00e8*/ 	.word	0x00030810
        /*00ec*/ 	.short	0x0100
        /*00ee*/ 	.byte	0x08
	.zero		1


	//   ....[2]....
        /*00f0*/ 	.word	0x00000360
        /*00f4*/ 	.word	0x000000ff
        /*00f8*/ 	.word	0x00030820
        /*00fc*/ 	.short	0x0100
        /*00fe*/ 	.byte	0x08
	.zero		1


	//   ....[3]....
        /*0100*/ 	.word	0x00000370
        /*0104*/ 	.word	0x000000ff
        /*0108*/ 	.word	0x00030818
        /*010c*/ 	.short	0x0100
        /*010e*/ 	.byte	0x08
	.zero		1


	//   ....[4]....
        /*0110*/ 	.word	0x00000380
        /*0114*/ 	.word	0x000000ff
        /*0118*/ 	.word	0x00030828
        /*011c*/ 	.short	0x0100
        /*011e*/ 	.byte	0x08
	.zero		1


	//   ....[5]....
        /*0120*/ 	.word	0x000004b0
        /*0124*/ 	.word	0x000000ff
        /*0128*/ 	.word	0x00030830
        /*012c*/ 	.short	0x0100
        /*012e*/ 	.byte	0x08
	.zero		1


	//   ....[6]....
        /*0130*/ 	.word	0x000004c0
        /*0134*/ 	.word	0x000000ff
        /*0138*/ 	.word	0x00030840
        /*013c*/ 	.short	0x0100
        /*013e*/ 	.byte	0x08
	.zero		1


	//   ....[7]....
        /*0140*/ 	.word	0x000004d0
        /*0144*/ 	.word	0x000000ff
        /*0148*/ 	.word	0x00030838
        /*014c*/ 	.short	0x0100
        /*014e*/ 	.byte	0x08
	.zero		1


	//   ....[8]....
        /*0150*/ 	.word	0x000004e0
        /*0154*/ 	.word	0x000000ff
        /*0158*/ 	.word	0x00030848
        /*015c*/ 	.short	0x0100
        /*015e*/ 	.byte	0x08
	.zero		1


	//   ....[9]....
        /*0160*/ 	.word	0x000013b0
        /*0164*/ 	.word	0x00000010
        /*0168*/ 	.word	0x00030800
        /*016c*/ 	.short	0x010a
        /*016e*/ 	.byte	0x3f
	.zero		1


	//   ....[10]....
        /*0170*/ 	.word	0x00001620
        /*0174*/ 	.word	0x00000010
        /*0178*/ 	.word	0x00030800
        /*017c*/ 	.short	0x010a
        /*017e*/ 	.byte	0x3f
	.zero		1


	//   ....[11]....
        /*0180*/ 	.word	0x00001b30
        /*0184*/ 	.word	0x00000002
        /*0188*/ 	.word	0x00030810
        /*018c*/ 	.short	0x010a
        /*018e*/ 	.byte	0x3f
	.zero		1


	//   ....[12]....
        /*0190*/ 	.word	0x00001b70
        /*0194*/ 	.word	0x00000002
        /*0198*/ 	.word	0x00030810
        /*019c*/ 	.short	0x010a
        /*019e*/ 	.byte	0x3f
	.zero		1


	//   ....[13]....
        /*01a0*/ 	.word	0x000020a0
        /*01a4*/ 	.word	0x00000002
        /*01a8*/ 	.word	0x00030830
        /*01ac*/ 	.short	0x010a
        /*01ae*/ 	.byte	0x3f
	.zero		1


	//   ....[14]....
        /*01b0*/ 	.word	0x00002120
        /*01b4*/ 	.word	0x00000002
        /*01b8*/ 	.word	0x00030830
        /*01bc*/ 	.short	0x010a
        /*01be*/ 	.byte	0x3f
	.zero		1


	//   ....[15]....
        /*01c0*/ 	.word	0x000040a0
        /*01c4*/ 	.word	0x00000000
        /*01c8*/ 	.word	0x00000000
        /*01cc*/ 	.short	0x0101
        /*01ce*/ 	.byte	0x3f
	.zero		1


	//   ....[16]....
        /*01d0*/ 	.word	0x000043b0
        /*01d4*/ 	.word	0x00000002
        /*01d8*/ 	.word	0x00000000
        /*01dc*/ 	.short	0x0101
        /*01de*/ 	.byte	0x3f
	.zero		1


	//   ....[17]....
        /*01e0*/ 	.word	0x00006930
        /*01e4*/ 	.word	0x0000000c
        /*01e8*/ 	.word	0x00030820
        /*01ec*/ 	.short	0x010a
        /*01ee*/ 	.byte	0x3f
	.zero		1


	//   ....[18]....
        /*01f0*/ 	.word	0x00006f10
        /*01f4*/ 	.word	0x0000000c
        /*01f8*/ 	.word	0x00030840
        /*01fc*/ 	.short	0x010a
        /*01fe*/ 	.byte	0x3f
	.zero		1


	//   ....[19]....
        /*0200*/ 	.word	0x000071c0
        /*0204*/ 	.word	0x0000000c
        /*0208*/ 	.word	0x00030828
        /*020c*/ 	.short	0x010a
        /*020e*/ 	.byte	0x3f
	.zero		1


	//   ....[20]....
        /*0210*/ 	.word	0x000073f0
        /*0214*/ 	.word	0x0000000c
        /*0218*/ 	.word	0x00030848
        /*021c*/ 	.short	0x010a
        /*021e*/ 	.byte	0x3f
	.zero		1


	//   ....[21]....
        /*0220*/ 	.word	0x00007670
        /*0224*/ 	.word	0x0000000c
        /*0228*/ 	.word	0x00030820
        /*022c*/ 	.short	0x010a
        /*022e*/ 	.byte	0x3f
	.zero		1


	//   ....[22]....
        /*0230*/ 	.word	0x00007900
        /*0234*/ 	.word	0x0000000c
        /*0238*/ 	.word	0x00030840
        /*023c*/ 	.short	0x010a
        /*023e*/ 	.byte	0x3f
	.zero		1


	//   ....[23]....
        /*0240*/ 	.word	0x00007b80
        /*0244*/ 	.word	0x0000000c
        /*0248*/ 	.word	0x00030828
        /*024c*/ 	.short	0x010a
        /*024e*/ 	.byte	0x3f
	.zero		1


	//   ....[24]....
        /*0250*/ 	.word	0x00007de0
        /*0254*/ 	.word	0x00000004
        /*0258*/ 	.word	0x00030840
        /*025c*/ 	.short	0x010a
        /*025e*/ 	.byte	0x3f
	.zero		1


	//   ....[25]....
        /*0260*/ 	.word	0x00008260
        /*0264*/ 	.word	0x00000007
        /*0268*/ 	.word	0x00000000
        /*026c*/ 	.short	0x010a
        /*026e*/ 	.byte	0x3f
	.zero		1


	//   ....[26]....
        /*0270*/ 	.word	0x000082b0
        /*0274*/ 	.word	0x0000000b
        /*0278*/ 	.word	0x00000000
        /*027c*/ 	.short	0x010a
        /*027e*/ 	.byte	0x3f
	.zero		1


	//   ....[27]....
        /*0280*/ 	.word	0x00008310
        /*0284*/ 	.word	0x00000009
        /*0288*/ 	.word	0x00000000
        /*028c*/ 	.short	0x010a
        /*028e*/ 	.byte	0x3f
	.zero		1


	//   ....[28]....
        /*0290*/ 	.word	0x00008340
        /*0294*/ 	.word	0x00000003
        /*0298*/ 	.word	0x00000000
        /*029c*/ 	.short	0x010a
        /*029e*/ 	.byte	0x3f
	.zero		1


	//   ....[29]....
        /*02a0*/ 	.word	0x00008410
        /*02a4*/ 	.word	0x00000010
        /*02a8*/ 	.word	0x00030800
        /*02ac*/ 	.short	0x010a
        /*02ae*/ 	.byte	0x3f
	.zero		1


	//   ....[30]....
        /*02b0*/ 	.word	0x00008460
        /*02b4*/ 	.word	0x00000002
        /*02b8*/ 	.word	0x00030810
        /*02bc*/ 	.short	0x010a
        /*02be*/ 	.byte	0x3f
	.zero		1


	//   ....[31]....
        /*02c0*/ 	.word	0x000084b0
        /*02c4*/ 	.word	0x00000002
        /*02c8*/ 	.word	0x00030830
        /*02cc*/ 	.short	0x010a
        /*02ce*/ 	.byte	0x3f
	.zero		1


	//   ....[32]....
        /*02d0*/ 	.word	0x00008500
        /*02d4*/ 	.word	0x0000000c
        /*02d8*/ 	.word	0x00030820
        /*02dc*/ 	.short	0x010a
        /*02de*/ 	.byte	0x3f
	.zero		1


	//   ....[33]....
        /*02e0*/ 	.word	0x00008550
        /*02e4*/ 	.word	0x0000000c
        /*02e8*/ 	.word	0x00030840
        /*02ec*/ 	.short	0x010a
        /*02ee*/ 	.byte	0x3f
	.zero		1


	//   ....[34]....
        /*02f0*/ 	.word	0x000085a0
        /*02f4*/ 	.word	0x0000000c
        /*02f8*/ 	.word	0x00030828
        /*02fc*/ 	.short	0x010a
        /*02fe*/ 	.byte	0x3f
	.zero		1


	//   ....[35]....
        /*0300*/ 	.word	0x000085f0
        /*0304*/ 	.word	0x0000000c
        /*0308*/ 	.word	0x00030848
        /*030c*/ 	.short	0x010a
        /*030e*/ 	.byte	0x3f
	.zero		1


	//   ....[36]....
        /*0310*/ 	.word	0x00008650
        /*0314*/ 	.word	0x0000000c
        /*0318*/ 	.word	0x00030820
        /*031c*/ 	.short	0x010a
        /*031e*/ 	.byte	0x3f
	.zero		1


	//   ....[37]....
        /*0320*/ 	.word	0x000086a0
        /*0324*/ 	.word	0x0000000c
        /*0328*/ 	.word	0x00030840
        /*032c*/ 	.short	0x010a
        /*032e*/ 	.byte	0x3f
	.zero		1


	//   ....[38]....
        /*0330*/ 	.word	0x000086f0
        /*0334*/ 	.word	0x0000000c
        /*0338*/ 	.word	0x00030828
        /*033c*/ 	.short	0x010a
        /*033e*/ 	.byte	0x3f
	.zero		1


	//   ....[39]....
        /*0340*/ 	.word	0x00008740
        /*0344*/ 	.word	0x00000004
        /*0348*/ 	.word	0x00030840
        /*034c*/ 	.short	0x010a
        /*034e*/ 	.byte	0x3f
	.zero		1


	//   ....[40]....
        /*0350*/ 	.word	0x00008820
        /*0354*/ 	.word	0x00000007
        /*0358*/ 	.word	0x00000000
        /*035c*/ 	.short	0x010a
        /*035e*/ 	.byte	0x3f
	.zero		1


	//   ....[41]....
        /*0360*/ 	.word	0x00008870
        /*0364*/ 	.word	0x0000000b
        /*0368*/ 	.word	0x00000000
        /*036c*/ 	.short	0x010a
        /*036e*/ 	.byte	0x3f
	.zero		1


	//   ....[42]....
        /*0370*/ 	.word	0x000088c0
        /*0374*/ 	.word	0x00000009
        /*0378*/ 	.word	0x00000000
        /*037c*/ 	.short	0x010a
        /*037e*/ 	.byte	0x3f
	.zero		1


	//----- nvinfo : EIATTR_NUM_MBARRIERS
	.align		4
.L_362:
        /*0380*/ 	.byte	0x03, 0x38
        /*0382*/ 	.short	0x0009


	//----- nvinfo : EIATTR_EXIT_INSTR_OFFSETS
	.align		4
        /*0384*/ 	.byte	0x04, 0x1c
        /*0386*/ 	.short	(.L_364 - .L_363)


	//   ....[0]....
.L_363:
        /*0388*/ 	.word	0x00008390


	//----- nvinfo : EIATTR_MAX_THREADS
	.align		4
.L_364:
        /*038c*/ 	.byte	0x04, 0x05
        /*038e*/ 	.short	(.L_366 - .L_365)
.L_365:
        /*0390*/ 	.word	0x00000180
        /*0394*/ 	.word	0x00000001
        /*0398*/ 	.word	0x00000001


	//----- nvinfo : EIATTR_CRS_STACK_SIZE
	.align		4
.L_366:
        /*039c*/ 	.byte	0x04, 0x1e
        /*039e*/ 	.short	(.L_368 - .L_367)
.L_367:
        /*03a0*/ 	.word	0x00000000


	//----- nvinfo : EIATTR_CBANK_PARAM_SIZE
	.align		4
.L_368:
        /*03a4*/ 	.byte	0x03, 0x19
        /*03a6*/ 	.short	0x06f0


	//----- nvinfo : EIATTR_PARAM_CBANK
	.align		4
        /*03a8*/ 	.byte	0x04, 0x0a
        /*03aa*/ 	.short	(.L_370 - .L_369)
	.align		4
.L_369:
        /*03ac*/ 	.word	index@(.nv.constant0._ZN7cutlass13device_kernelIN5flash11enable_sm90INS1_16FlashAttnBwdSm90INS1_25CollectiveMainloopBwdSm90ILi2ELi2ELi2EN4cute5tupleIJNS5_1CILi1EEES8_S8_EEENS6_IJNS7_ILi64EEENS7_ILi128EEESB_EEENS_10bfloat16_tEfNS_4arch4Sm90ELb0ELb0ELb1ELb1ELb0ELb1ELb0ELb0ELi2ELi1ELi2ELi1ELb0EEENS1_24CollectiveEpilogueBwdGQAISC_fSF_Li256ELb1ELb0EEENS1_19SingleTileSchedulerILb1ELb0ELb0ELi128EEEEEEEEEvNT_6ParamsE)
        /*03b0*/ 	.short	0x0210
        /*03b2*/ 	.short	0x06f0


	//----- nvinfo : EIATTR_SW_WAR
	.align		4
.L_370:
        /*03b4*/ 	.byte	0x04, 0x36
        /*03b6*/ 	.short	(.L_372 - .L_371)
.L_371:
        /*03b8*/ 	.word	0x00000008
.L_372:


//--------------------- .nv.info._ZN7cutlass13device_kernelIN5flash11enable_sm90INS1_16FlashAttnBwdSm90INS1_25CollectiveMainloopBwdSm90ILi2ELi2ELi2EN4cute5tupleIJNS5_1CILi1EEES8_S8_EEENS6_IJNS7_ILi64EEENS7_ILi128EEESB_EEENS_10bfloat16_tEfNS_4arch4Sm90ELb0ELb0ELb1ELb1ELb1ELb1ELb0ELb0ELi2ELi1ELi2ELi1ELb0EEENS1_24CollectiveEpilogueBwdGQAISC_fSF_Li256ELb1ELb1EEENS1_19SingleTileSchedulerILb1ELb0ELb0ELi128EEEEEEEEEvNT_6ParamsE --------------------------
	.section	.nv.info._ZN7cutlass13device_kernelIN5flash11enable_sm90INS1_16FlashAttnBwdSm90INS1_25CollectiveMainloopBwdSm90ILi2ELi2ELi2EN4cute5tupleIJNS5_1CILi1EEES8_S8_EEENS6_IJNS7_ILi64EEENS7_ILi128EEESB_EEENS_10bfloat16_tEfNS_4arch4Sm90ELb0ELb0ELb1ELb1ELb1ELb1ELb0ELb0ELi2ELi1ELi2ELi1ELb0EEENS1_24CollectiveEpilogueBwdGQAISC_fSF_Li256ELb1ELb1EEENS1_19SingleTileSchedulerILb1ELb0ELb0ELi128EEEEEEEEEvNT_6ParamsE,"",@"SHT_CUDA_INFO"
	.sectionflags	@""
	.align	4


	//----- nvinfo : EIATTR_CUDA_API_VERSION
	.align		4
        /*0000*/ 	.byte	0x04, 0x37
        /*0002*/ 	.short	(.L_374 - .L_373)
.L_373:
        /*0004*/ 	.word	0x00000082


	//----- nvinfo : EIATTR_KPARAM_INFO
	.align		4
.L_374:
        /*0008*/ 	.byte	0x04, 0x17
        /*000a*/ 	.short	(.L_376 - .L_375)
.L_375:
        /*000c*/ 	.word	0x00000000
        /*0010*/ 	.short	0x0000
        /*0012*/ 	.short	0x0070
        /*0014*/ 	.byte	0x00, 0xf0, 0x01, 0x1a


	//----- nvinfo : EIATTR_SPARSE_MMA_MASK
	.align		4
.L_376:
        /*0018*/ 	.byte	0x03, 0x50
        /*001a*/ 	.short	0x0000


	//----- nvinfo : EIATTR_MAXREG_COUNT
	.align		4
        /*001c*/ 	.byte	0x03, 0x1b
        /*001e*/ 	.short	0x00a8


	//----- nvinfo : EIATTR_NUM_BARRIERS
	.align		4
        /*0020*/ 	.byte	0x02, 0x4c
        /*0022*/ 	.byte	0x10
	.zero		1


	//----- nvinfo : EIATTR_EXTERNS
	.align		4
        /*0024*/ 	.byte	0x04, 0x0f
        /*0026*/ 	.short	(.L_378 - .L_377)


	//   ....[0]....
	.align		4
.L_377:
        /*0028*/ 	.word	index@(__assertfail)


	//----- nvinfo : EIATTR_ANNOTATIONS
	.align		4
.L_378:
        /*002c*/ 	.byte	0x04, 0x55
        /*002e*/ 	.short	(.L_380 - .L_379)


	//   ....[0]....
.L_379:
        /*0030*/ 	.word	0x00000001
        /*0034*/ 	.byte	0x60, 0x05, 0x00, 0x00, 0x01, 0x00, 0x00, 0x00, 0x40, 0x16, 0x00, 0x00, 0x01, 0x00, 0x00, 0x00
        /*0044*/ 	.byte	0xd0, 0x80, 0x00, 0x00, 0x01, 0x00, 0x00, 0x00, 0x00, 0x81, 0x00, 0x00, 0x01, 0x00, 0x00, 0x00
        /*0054*/ 	.byte	0x10, 0x8e, 0x00, 0x00


	//----- nvinfo : EIATTR_MERCURY_ISA_VERSION
	.align		4
.L_380:
        /*0058*/ 	.byte	0x03, 0x5f
        /*005a*/ 	.short	0x0101


	//----- nvinfo : EIATTR_INT_WARP_WIDE_INSTR_OFFSETS
	.align		4
        /*005c*/ 	.byte	0x04, 0x31
        /*005e*/ 	.short	(.L_382 - .L_381)


	//   ....[0]....
.L_381:
        /*0060*/ 	.word	0x00000180


	//   ....[1]....
        /*0064*/ 	.word	0x00000240


	//   ....[2]....
        /*0068*/ 	.word	0x00006310


	//   ....[3]....
        /*006c*/ 	.word	0x00006780


	//   ....[4]....
        /*0070*/ 	.word	0x00006d50


	//   ....[5]....
        /*0074*/ 	.word	0x000070d0


	//----- nvinfo : EIATTR_COOP_GROUP_MASK_REGIDS
	.align		4
.L_382:
        /*0078*/ 	.byte	0x04, 0x29
        /*007a*/ 	.short	(.L_384 - .L_383)


	//   ....[0]....
.L_383:
        /*007c*/ 	.word	0xffffffff


	//   ....[1]....
        /*0080*/ 	.word	0xffffffff


	//   ....[2]....
        /*0084*/ 	.word	0xffffffff


	//   ....[3]....
        /*0088*/ 	.word	0xffffffff


	//   ....[4]....
        /*008c*/ 	.word	0xffffffff


	//   ....[5]....
        /*0090*/ 	.word	0xffffffff


	//   ....[6]....
        /*0094*/ 	.word	0xffffffff


	//   ....[7]....
        /*0098*/ 	.word	0xffffffff


	//   ....[8]....
        /*009c*/ 	.word	0xffffffff


	//   ....[9]....
        /*00a0*/ 	.word	0xffffffff


	//   ....[10]....
        /*00a4*/ 	.word	0xffffffff


	//   ....[11]....
        /*00a8*/ 	.word	0xffffffff


	//   ....[12]....
        /*00ac*/ 	.word	0xffffffff


	//   ....[13]....
        /*00b0*/ 	.word	0xffffffff


	//   ....[14]....
        /*00b4*/ 	.word	0xffffffff


	//   ....[15]....
        /*00b8*/ 	.word	0xffffffff


	//   ....[16]....
        /*00bc*/ 	.word	0xffffffff


	//   ....[17]....
        /*00c0*/ 	.word	0x0500000f


	//   ....[18]....
        /*00c4*/ 	.word	0x0500000f


	//   ....[19]....
        /*00c8*/ 	.word	0x0500000f


	//   ....[20]....
        /*00cc*/ 	.word	0x0500000f


	//   ....[21]....
        /*00d0*/ 	.word	0x0500000f


	//   ....[22]....
        /*00d4*/ 	.word	0x0500000f


	//----- nvinfo : EIATTR_COOP_GROUP_INSTR_OFFSETS
	.align		4
.L_384:
        /*00d8*/ 	.byte	0x04, 0x28
        /*00da*/ 	.short	(.L_386 - .L_385)


	//   ....[0]....
.L_385:
        /*00dc*/ 	.word	0x00000060


	//   ....[1]....
        /*00e0*/ 	.word	0x00000190


	//   ....[2]....
        /*00e4*/ 	.word	0x00000220


	//   ....[3]....
        /*00e8*/ 	.word	0x000003a0


	//   ....[4]....
        /*00ec*/ 	.word	0x00000610


	//   ....[5]....
        /*00f0*/ 	.word	0x00001360


	//   ....[6]....
        /*00f4*/ 	.word	0x00004f30


	//   ....[7]....
        /*00f8*/ 	.word	0x000050c0


	//   ....[8]....
        /*00fc*/ 	.word	0x00005390


	//   ....[9]....
        /*0100*/ 	.word	0x00005520


	//   ....[10]....
        /*0104*/ 	.word	0x00005630


	//   ....[11]....
        /*0108*/ 	.word	0x00005fb0


	//   ....[12]....
        /*010c*/ 	.word	0x00006240


	//   ....[13]....
        /*0110*/ 	.word	0x00006480


	//   ....[14]....
        /*0114*/ 	.word	0x000066b0


	//   ....[15]....
        /*0118*/ 	.word	0x00006960


	//   ....[16]....
        /*011c*/ 	.word	0x00006c90


	//   ....[17]....
        /*0120*/ 	.word	0x00009080


	//   ....[18]....
        /*0124*/ 	.word	0x000091d0


	//   ....[19]....
        /*0128*/ 	.word	0x00009240


	//   ....[20]....
        /*012c*/ 	.word	0x000092b0


	//   ....[21]....
        /*0130*/ 	.word	0x00009320


	//   ....[22]....
        /*0134*/ 	.word	0x00009390


	//----- nvinfo : EIATTR_REG_RECONFIG
	.align		4
.L_386:
        /*0138*/ 	.byte	0x01, 0x54
	.zero		2


	//----- nvinfo : EIATTR_SYSCALL_OFFSETS
	.align		4
        /*013c*/ 	.byte	0x04, 0x46
        /*013e*/ 	.short	(.L_388 - .L_387)


	//   ....[0]....
.L_387:
        /*0140*/ 	.word	0x00000fa0


	//   ....[1]....
        /*0144*/ 	.word	0x00001090


	//   ....[2]....
        /*0148*/ 	.word	0x000011f0


	//   ....[3]....
        /*014c*/ 	.word	0x000012e0


	//----- nvinfo : EIATTR_MBARRIER_INSTR_OFFSETS
	.align		4
.L_388:
        /*0150*/ 	.byte	0x04, 0x39
        /*0152*/ 	.short	(.L_390 - .L_389)


	//   ....[0]....
.L_389:
        /*0154*/ 	.word	0x00000260
        /*0158*/ 	.word	0x000000ff
        /*015c*/ 	.word	0x00030800
        /*0160*/ 	.short	0x0100
        /*0162*/ 	.byte	0x06
	.zero		1


	//   ....[1]....
        /*0164*/ 	.word	0x00000350
        /*0168*/ 	.word	0x000000ff
        /*016c*/ 	.word	0x00030810
        /*0170*/ 	.short	0x0100
        /*0172*/ 	.byte	0x08
	.zero		1


	//   ....[2]....
        /*0174*/ 	.word	0x00000360
        /*0178*/ 	.word	0x000000ff
        /*017c*/ 	.word	0x00030820
        /*0180*/ 	.short	0x0100
        /*0182*/ 	.byte	0x08
	.zero		1


	//   ....[3]....
        /*0184*/ 	.word	0x00000370
        /*0188*/ 	.word	0x000000ff
        /*018c*/ 	.word	0x00030818
        /*0190*/ 	.short	0x0100
        /*0192*/ 	.byte	0x08
	.zero		1


	//   ....[4]....
        /*0194*/ 	.word	0x00000380
        /*0198*/ 	.word	0x000000ff
        /*019c*/ 	.word	0x00030828
        /*01a0*/ 	.short	0x0100
        /*01a2*/ 	.byte	0x08
	.zero		1


	//   ....[5]....
        /*01a4*/ 	.word	0x000004b0
        /*01a8*/ 	.word	0x000000ff
        /*01ac*/ 	.word	0x00030830
        /*01b0*/ 	.short	0x0100
        /*01b2*/ 	.byte	0x08
	.zero		1


	//   ....[6]....
        /*01b4*/ 	.word	0x000004c0
        /*01b8*/ 	.word	0x000000ff
        /*01bc*/ 	.word	0x00030840
        /*01c0*/ 	.short	0x0100
        /*01c2*/ 	.byte	0x08
	.zero		1


	//   ....[7]....
        /*01c4*/ 	.word	0x000004d0
        /*01c8*/ 	.word	0x000000ff
        /*01cc*/ 	.word	0x00030838
        /*01d0*/ 	.short	0x0100
        /*01d2*/ 	.byte	0x08
	.zero		1


	//   ....[8]....
        /*01d4*/ 	.word	0x000004e0
        /*01d8*/ 	.word	0x000000ff
        /*01dc*/ 	.word	0x00030848
        /*01e0*/ 	.short	0x0100
        /*01e2*/ 	.byte	0x08
	.zero		1


	//   ....[9]....
        /*01e4*/ 	.word	0x000013b0
        /*01e8*/ 	.word	0x00000010
        /*01ec*/ 	.word	0x00030800
        /*01f0*/ 	.short	0x010a
        /*01f2*/ 	.byte	0x3f
	.zero		1


	//   ....[10]....
        /*01f4*/ 	.word	0x00001620
        /*01f8*/ 	.word	0x00000010
        /*01fc*/ 	.word	0x00030800
        /*0200*/ 	.short	0x010a
        /*0202*/ 	.byte	0x3f
	.zero		1


	//   ....[11]....
        /*0204*/ 	.word	0x00001b30
        /*0208*/ 	.word	0x00000002
        /*020c*/ 	.word	0x00030810
        /*0210*/ 	.short	0x010a
        /*0212*/ 	.byte	0x3f
	.zero		1


	//   ....[12]....
        /*0214*/ 	.word	0x00001b70
        /*0218*/ 	.word	0x00000002
        /*021c*/ 	.word	0x00030810
        /*0220*/ 	.short	0x010a
        /*0222*/ 	.byte	0x3f
	.zero		1


	//   ....[13]....
        /*0224*/ 	.word	0x000020a0
        /*0228*/ 	.word	0x00000002
        /*022c*/ 	.word	0x00030830
        /*0230*/ 	.short	0x010a
        /*0232*/ 	.byte	0x3f
	.zero		1


	//   ....[14]....
        /*0234*/ 	.word	0x00002120
        /*0238*/ 	.word	0x00000002
        /*023c*/ 	.word	0x00030830
        /*0240*/ 	.short	0x010a
        /*0242*/ 	.byte	0x3f
	.zero		1


	//   ....[15]....
        /*0244*/ 	.word	0x000040a0
        /*0248*/ 	.word	0x00000000
        /*024c*/ 	.word	0x00000000
        /*0250*/ 	.short	0x0101
        /*0252*/ 	.byte	0x3f
	.zero		1


	//   ....[16]....
        /*0254*/ 	.word	0x000043b0
        /*0258*/ 	.word	0x00000002
        /*025c*/ 	.word	0x00000000
        /*0260*/ 	.short	0x0101
        /*0262*/ 	.byte	0x3f
	.zero		1


	//   ....[17]....
        /*0264*/ 	.word	0x000075d0
        /*0268*/ 	.word	0x0000000c
        /*026c*/ 	.word	0x00030820
        /*0270*/ 	.short	0x010a
        /*0272*/ 	.byte	0x3f
	.zero		1


	//   ....[18]....
        /*0274*/ 	.word	0x00007bb0
        /*0278*/ 	.word	0x0000000c
        /*027c*/ 	.word	0x00030840
        /*0280*/ 	.short	0x010a
        /*0282*/ 	.byte	0x3f
	.zero		1


	//   ....[19]....
        /*0284*/ 	.word	0x00007e60
        /*0288*/ 	.word	0x0000000c
        /*028c*/ 	.word	0x00030828
        /*0290*/ 	.short	0x010a
        /*0292*/ 	.byte	0x3f
	.zero		1


	//   ....[20]....
        /*0294*/ 	.word	0x00008090
        /*0298*/ 	.word	0x0000000c
        /*029c*/ 	.word	0x00030848
        /*02a0*/ 	.short	0x010a
        /*02a2*/ 	.byte	0x3f
	.zero		1


	//   ....[21]....
        /*02a4*/ 	.word	0x00008310
        /*02a8*/ 	.word	0x0000000c
        /*02ac*/ 	.word	0x00030820
        /*02b0*/ 	.short	0x010a
        /*02b2*/ 	.byte	0x3f
	.zero		1


	//   ....[22]....
        /*02b4*/ 	.word	0x000085a0
        /*02b8*/ 	.word	0x0000000c
        /*02bc*/ 	.word	0x00030840
        /*02c0*/ 	.short	0x010a
        /*02c2*/ 	.byte	0x3f
	.zero		1


	//   ....[23]....
        /*02c4*/ 	.word	0x00008820
        /*02c8*/ 	.word	0x0000000c
        /*02cc*/ 	.word	0x00030828
        /*02d0*/ 	.short	0x010a
        /*02d2*/ 	.byte	0x3f
	.zero		1


	//   ....[24]....
        /*02d4*/ 	.word	0x00008a80
        /*02d8*/ 	.word	0x00000004
        /*02dc*/ 	.word	0x00030840
        /*02e0*/ 	.short	0x010a
        /*02e2*/ 	.byte	0x3f
	.zero		1


	//   ....[25]....
        /*02e4*/ 	.word	0x00008f00
        /*02e8*/ 	.word	0x00000007
        /*02ec*/ 	.word	0x00000000
        /*02f0*/ 	.short	0x010a
        /*02f2*/ 	.byte	0x3f
	.zero		1


	//   ....[26]....
        /*02f4*/ 	.word	0x00008f50
        /*02f8*/ 	.word	0x0000000b
        /*02fc*/ 	.word	0x00000000
        /*0300*/ 	.short	0x010a
        /*0302*/ 	.byte	0x3f
	.zero		1


	//   ....[27]....
        /*0304*/ 	.word	0x00008fb0
        /*0308*/ 	.word	0x00000009
        /*030c*/ 	.word	0x00000000
        /*0310*/ 	.short	0x010a
        /*0312*/ 	.byte	0x3f
	.zero		1


	//   ....[28]....
        /*0314*/ 	.word	0x00008fe0
        /*0318*/ 	.word	0x00000003
        /*031c*/ 	.word	0x00000000
        /*0320*/ 	.short	0x010a
        /*0322*/ 	.byte	0x3f
	.zero		1


	//   ....[29]....
        /*0324*/ 	.word	0x000090b0
        /*0328*/ 	.word	0x00000010
        /*032c*/ 	.word	0x00030800
        /*0330*/ 	.short	0x010a
        /*0332*/ 	.byte	0x3f
	.zero		1


	//   ....[30]....
        /*0334*/ 	.word	0x00009100
        /*0338*/ 	.word	0x00000002
        /*033c*/ 	.word	0x00030810
        /*0340*/ 	.short	0x010a
        /*0342*/ 	.byte	0x3f
	.zero		1


	//   ....[31]....
        /*0344*/ 	.word	0x00009150
        /*0348*/ 	.word	0x00000002
        /*034c*/ 	.word	0x00030830
        /*0350*/ 	.short	0x010a
        /*0352*/ 	.byte	0x3f
	.zero		1


	//   ....[32]....
        /*0354*/ 	.word	0x000093d0
        /*0358*/ 	.word	0x0000000c
        /*035c*/ 	.word	0x00030820
        /*0360*/ 	.short	0x010a
        /*0362*/ 	.byte	0x3f
	.zero		1


	//   ....[33]....
        /*0364*/ 	.word	0x00009420
        /*0368*/ 	.word	0x0000000c
        /*036c*/ 	.word	0x00030840
        /*0370*/ 	.short	0x010a
        /*0372*/ 	.byte	0x3f
	.zero		1


	//   ....[34]....
        /*0374*/ 	.word	0x00009470
        /*0378*/ 	.word	0x0000000c
        /*037c*/ 	.word	0x00030828
        /*0380*/ 	.short	0x010a
        /*0382*/ 	.byte	0x3f
	.zero		1


	//   ....[35]....
        /*0384*/ 	.word	0x000094c0
        /*0388*/ 	.word	0x0000000c
        /*038c*/ 	.word	0x00030848
        /*0390*/ 	.short	0x010a
        /*0392*/ 	.byte	0x3f
	.zero		1


	//   ....[36]....
        /*0394*/ 	.word	0x00009520
        /*0398*/ 	.word	0x0000000c
        /*039c*/ 	.word	0x00030820
        /*03a0*/ 	.short	0x010a
        /*03a2*/ 	.byte	0x3f
	.zero		1


	//   ....[37]....
        /*03a4*/ 	.word	0x00009570
        /*03a8*/ 	.word	0x0000000c
        /*03ac*/ 	.word	0x00030840
        /*03b0*/ 	.short	0x010a
        /*03b2*/ 	.byte	0x3f
	.zero		1


	//   ....[38]....
        /*03b4*/ 	.word	0x000095c0
        /*03b8*/ 	.word	0x0000000c
        /*03bc*/ 	.word	0x00030828
        /*03c0*/ 	.short	0x010a
        /*03c2*/ 	.byte	0x3f
	.zero		1


	//   ....[39]....
        /*03c4*/ 	.word	0x00009610
        /*03c8*/ 	.word	0x00000004
        /*03cc*/ 	.word	0x00030840
        /*03d0*/ 	.short	0x010a
        /*03d2*/ 	.byte	0x3f
	.zero		1


	//   ....[40]....
        /*03d4*/ 	.word	0x000096f0
        /*03d8*/ 	.word	0x00000007
        /*03dc*/ 	.word	0x00000000
        /*03e0*/ 	.short	0x010a
        /*03e2*/ 	.byte	0x3f
	.zero		1


	//   ....[41]....
        /*03e4*/ 	.word	0x00009740
        /*03e8*/ 	.word	0x0000000b
        /*03ec*/ 	.word	0x00000000
        /*03f0*/ 	.short	0x010a
        /*03f2*/ 	.byte	0x3f
	.zero		1


	//   ....[42]....
        /*03f4*/ 	.word	0x00009790
        /*03f8*/ 	.word	0x00000009
        /*03fc*/ 	.word	0x00000000
        /*0400*/ 	.short	0x010a
        /*0402*/ 	.byte	0x3f
	.zero		1


	//----- nvinfo : EIATTR_NUM_MBARRIERS
	.align		4
.L_390:
        /*0404*/ 	.byte	0x03, 0x38
        /*0406*/ 	.short	0x0009


	//----- nvinfo : EIATTR_EXIT_INSTR_OFFSETS
	.align		4
        /*0408*/ 	.byte	0x04, 0x1c
        /*040a*/ 	.short	(.L_392 - .L_391)


	//   ....[0]....
.L_391:
        /*040c*/ 	.word	0x00009030


	//----- nvinfo : EIATTR_MAX_THREADS
	.align		4
.L_392:
        /*0410*/ 	.byte	0x04, 0x05
        /*0412*/ 	.short	(.L_394 - .L_393)
.L_393:
        /*0414*/ 	.word	0x00000180
        /*0418*/ 	.word	0x00000001
        /*041c*/ 	.word	0x00000001


	//----- nvinfo : EIATTR_CRS_STACK_SIZE
	.align		4
.L_394:
        /*0420*/ 	.byte	0x04, 0x1e
        /*0422*/ 	.short	(.L_396 - .L_395)
.L_395:
        /*0424*/ 	.word	0x00000000


	//----- nvinfo : EIATTR_CBANK_PARAM_SIZE
	.align		4
.L_396:
        /*0428*/ 	.byte	0x03, 0x19
        /*042a*/ 	.short	0x06f0


	//----- nvinfo : EIATTR_PARAM_CBANK
	.align		4
        /*042c*/ 	.byte	0x04, 0x0a
        /*042e*/ 	.short	(.L_398 - .L_397)
	.align		4
.L_397:
        /*0430*/ 	.word	index@(.nv.constant0._ZN7cutlass13device_kernelIN5flash11enable_sm90INS1_16FlashAttnBwdSm90INS1_25CollectiveMainloopBwdSm90ILi2ELi2ELi2EN4cute5tupleIJNS5_1CILi1EEES8_S8_EEENS6_IJNS7_ILi64EEENS7_ILi128EEESB_EEENS_10bfloat16_tEfNS_4arch4Sm90ELb0ELb0ELb1ELb1ELb1ELb1ELb0ELb0ELi2ELi1ELi2ELi1ELb0EEENS1_24CollectiveEpilogueBwdGQAISC_fSF_Li256ELb1ELb1EEENS1_19SingleTileSchedulerILb1ELb0ELb0ELi128EEEEEEEEEvNT_6ParamsE)
        /*0434*/ 	.short	0x0210
        /*0436*/ 	.short	0x06f0


	//----- nvinfo : EIATTR_SW_WAR
	.align		4
.L_398:
        /*0438*/ 	.byte	0x04, 0x36
        /*043a*/ 	.short	(.L_400 - .L_399)
.L_399:
        /*043c*/ 	.word	0x00000008
.L_400:


//--------------------- .nv.info._ZN7cutlass13device_kernelIN5flash11enable_sm90INS1_16FlashAttnBwdSm90INS1_25CollectiveMainloopBwdSm90ILi2ELi2ELi2EN4cute5tupleIJNS5_1CILi1EEES8_S8_EEENS6_IJNS7_ILi64EEENS7_ILi128EEESB_EEENS_10bfloat16_tEfNS_4arch4Sm90ELb0ELb1ELb1ELb0ELb0ELb1ELb0ELb0ELi2ELi1ELi2ELi1ELb0EEENS1_21CollectiveEpilogueBwdISC_SD_SF_Li256ELb0ELb0ELi1EEENS1_19SingleTileSchedulerILb0ELb0ELb0ELi128EEEEEEEEEvNT_6ParamsE --------------------------
	.section	.nv.info._ZN7cutlass13device_kernelIN5flash11enable_sm90INS1_16FlashAttnBwdSm90INS1_25CollectiveMainloopBwdSm90ILi2ELi2ELi2EN4cute5tupleIJNS5_1CILi1EEES8_S8_EEENS6_IJNS7_ILi64EEENS7_ILi128EEESB_EEENS_10bfloat16_tEfNS_4arch4Sm90ELb0ELb1ELb1ELb0ELb0ELb1ELb0ELb0ELi2ELi1ELi2ELi1ELb0EEENS1_21CollectiveEpilogueBwdISC_SD_SF_Li256ELb0ELb0ELi1EEENS1_19SingleTileSchedulerILb0ELb0ELb0ELi128EEEEEEEEEvNT_6ParamsE,"",@"SHT_CUDA_INFO"
	.sectionflags	@""
	.align	4


	//----- nvinfo : EIATTR_CUDA_API_VERSION
	.align		4
        /*0000*/ 	.byte	0x04, 0x37
        /*0002*/ 	.short	(.L_402 - .L_401)
.L_401:
        /*0004*/ 	.word	0x00000082


	//----- nvinfo : EIATTR_KPARAM_INFO
	.align		4
.L_402:
        /*0008*/ 	.byte	0x04, 0x17
        /*000a*/ 	.short	(.L_404 - .L_403)
.L_403:
        /*000c*/ 	.word	0x00000000
        /*0010*/ 	.short	0x0000
        /*0012*/ 	.short	0x0070
        /*0014*/ 	.byte	0x00, 0xf0, 0x01, 0x24


	//----- nvinfo : EIATTR_SPARSE_MMA_MASK
	.align		4
.L_404:
        /*0018*/ 	.byte	0x03, 0x50
        /*001a*/ 	.short	0x0000


	//----- nvinfo : EIATTR_MAXREG_COUNT
	.align		4
        /*001c*/ 	.byte	0x03, 0x1b
        /*001e*/ 	.short	0x00a8


	//----- nvinfo : EIATTR_NUM_BARRIERS
	.align		4
        /*0020*/ 	.byte	0x02, 0x4c
        /*0022*/ 	.byte	0x10
	.zero		1


	//----- nvinfo : EIATTR_EXTERNS
	.align		4
        /*0024*/ 	.byte	0x04, 0x0f
        /*0026*/ 	.short	(.L_406 - .L_405)


	//   ....[0]....
	.align		4
.L_405:
        /*0028*/ 	.word	index@(__assertfail)


	//----- nvinfo : EIATTR_ANNOTATIONS
	.align		4
.L_406:
        /*002c*/ 	.byte	0x04, 0x55
        /*002e*/ 	.short	(.L_408 - .L_407)


	//   ....[0]....
.L_407:
        /*0030*/ 	.word	0x00000001
        /*0034*/ 	.byte	0x60, 0x15, 0x00, 0x00, 0x01, 0x00, 0x00, 0x00, 0x30, 0x24, 0x00, 0x00, 0x01, 0x00, 0x00, 0x00
        /*0044*/ 	.byte	0x00, 0x37, 0x00, 0x00, 0x01, 0x00, 0x00, 0x00, 0x90, 0x37, 0x00, 0x00, 0x01, 0x00, 0x00, 0x00
        /*0054*/ 	.byte	0x30, 0x86, 0x00, 0x00, 0x01, 0x00, 0x00, 0x00, 0x20, 0x88, 0x00, 0x00, 0x01, 0x00, 0x00, 0x00
        /*0064*/ 	.byte	0x10, 0x93, 0x00, 0x00, 0x01, 0x00, 0x00, 0x00, 0x30, 0x93, 0x00, 0x00, 0x01, 0x00, 0x00, 0x00
        /*0074*/ 	.byte	0xd0, 0x97, 0x00, 0x00


	//----- nvinfo : EIATTR_MERCURY_ISA_VERSION
	.align		4
.L_408:
        /*0078*/ 	.byte	0x03, 0x5f
        /*007a*/ 	.short	0x0101


	//----- nvinfo : EIATTR_INT_WARP_WIDE_INSTR_OFFSETS
	.align		4
        /*007c*/ 	.byte	0x04, 0x31
        /*007e*/ 	.short	(.L_410 - .L_409)


	//   ....[0]....
.L_409:
        /*0080*/ 	.word	0x000001f0


	//   ....[1]....
        /*0084*/ 	.word	0x00000220


	//----- nvinfo : EIATTR_COOP_GROUP_MASK_REGIDS
	.align		4
.L_410:
        /*0088*/ 	.byte	0x04, 0x29
        /*008a*/ 	.short	(.L_412 - .L_411)


	//   ....[0]....
.L_411:
        /*008c*/ 	.word	0xffffffff


	//   ....[1]....
        /*0090*/ 	.word	0xffffffff


	//   ....[2]....
        /*0094*/ 	.word	0xffffffff


	//   ....[3]....
        /*0098*/ 	.word	0xffffffff


	//   ....[4]....
        /*009c*/ 	.word	0xffffffff


	//   ....[5]....
        /*00a0*/ 	.word	0xffffffff


	//   ....[6]....
        /*00a4*/ 	.word	0xffffffff


	//   ....[7]....
        /*00a8*/ 	.word	0xffffffff


	//   ....[8]....
        /*00ac*/ 	.word	0x0500000f


	//----- nvinfo : EIATTR_COOP_GROUP_INSTR_OFFSETS
	.align		4
.L_412:
        /*00b0*/ 	.byte	0x04, 0x28
        /*00b2*/ 	.short	(.L_414 - .L_413)


	//   ....[0]....
.L_413:
        /*00b4*/ 	.word	0x00000070


	//   ....[1]....
        /*00b8*/ 	.word	0x00000200


	//   ....[2]....
        /*00bc*/ 	.word	0x00000250


	//   ....[3]....
        /*00c0*/ 	.word	0x00000440


	//   ....[4]....
        /*00c4*/ 	.word	0x00000660


	//   ....[5]....
        /*00c8*/ 	.word	0x000011e0


	//   ....[6]....
        /*00cc*/ 	.word	0x000054d0


	//   ....[7]....
        /*00d0*/ 	.word	0x00007020


	//   ....[8]....
        /*00d4*/ 	.word	0x00009e90


	//----- nvinfo : EIATTR_REG_RECONFIG
	.align		4
.L_414:
        /*00d8*/ 	.byte	0x01, 0x54
	.zero		2


	//----- nvinfo : EIATTR_SYSCALL_OFFSETS
	.align		4
        /*00dc*/ 	.byte	0x04, 0x46
        /*00de*/ 	.short	(.L_416 - .L_415)


	//   ....[0]....
.L_415:
        /*00e0*/ 	.word	0x00000e20


	//   ....[1]....
        /*00e4*/ 	.word	0x00000f10


	//   ....[2]....
        /*00e8*/ 	.word	0x00001070


	//   ....[3]....
        /*00ec*/ 	.word	0x00001160


	//   ....[4]....
        /*00f0*/ 	.word	0x00004e40


	//   ....[5]....
        /*00f4*/ 	.word	0x00004f80


	//   ....[6]....
        /*00f8*/ 	.word	0x000050a0


	//   ....[7]....
        /*00fc*/ 	.word	0x000051c0


	//----- nvinfo : EIATTR_MBARRIER_INSTR_OFFSETS
	.align		4
.L_416:
        /*0100*/ 	.byte	0x04, 0x39
        /*0102*/ 	.short	(.L_418 - .L_417)


	//   ....[0]....
.L_417:
        /*0104*/ 	.word	0x000002f0
        /*0108*/ 	.word	0x000000ff
        /*010c*/ 	.word	0x00030800
        /*0110*/ 	.short	0x0100
        /*0112*/ 	.byte	0x06
	.zero		1


	//   ....[1]....
        /*0114*/ 	.word	0x000003f0
        /*0118*/ 	.word	0x000000ff
        /*011c*/ 	.word	0x00030810
        /*0120*/ 	.short	0x0100
        /*0122*/ 	.byte	0x08
	.zero		1


	//   ....[2]....
        /*0124*/ 	.word	0x00000400
        /*0128*/ 	.word	0x000000ff
        /*012c*/ 	.word	0x00030820
        /*0130*/ 	.short	0x0100
        /*0132*/ 	.byte	0x08
	.zero		1


	//   ....[3]....
        /*0134*/ 	.word	0x00000410
        /*0138*/ 	.word	0x000000ff
        /*013c*/ 	.word	0x00030818
        /*0140*/ 	.short	0x0100
        /*0142*/ 	.byte	0x08
	.zero		1


	//   ....[4]....
        /*0144*/ 	.word	0x00000420
        /*0148*/ 	.word	0x000000ff
        /*014c*/ 	.word	0x00030828
        /*0150*/ 	.short	0x0100
        /*0152*/ 	.byte	0x08
	.zero		1


	//   ....[5]....
        /*0154*/ 	.word	0x00000550
        /*0158*/ 	.word	0x000000ff
        /*015c*/ 	.word	0x00030830
        /*0160*/ 	.short	0x0100
        /*0162*/ 	.byte	0x08
	.zero		1


	//   ....[6]....
        /*0164*/ 	.word	0x00000560
        /*0168*/ 	.word	0x000000ff
        /*016c*/ 	.word	0x00030840
        /*0170*/ 	.short	0x0100
        /*0172*/ 	.byte	0x08
	.zero		1


	//   ....[7]....
        /*0174*/ 	.word	0x00000570
        /*0178*/ 	.word	0x000000ff
        /*017c*/ 	.word	0x00030838
        /*0180*/ 	.short	0x0100
        /*0182*/ 	.byte	0x08
	.zero		1


	//   ....[8]....
        /*0184*/ 	.word	0x00000580
        /*0188*/ 	.word	0x000000ff
        /*018c*/ 	.word	0x00030848
        /*0190*/ 	.short	0x0100
        /*0192*/ 	.byte	0x08
	.zero		1


	//   ....[9]....
        /*0194*/ 	.word	0x00001210
        /*0198*/ 	.word	0x00000010
        /*019c*/ 	.word	0x00030800
        /*01a0*/ 	.short	0x010a
        /*01a2*/ 	.byte	0x3f
	.zero		1


	//   ....[10]....
        /*01a4*/ 	.word	0x00001340
        /*01a8*/ 	.word	0x00000010
        /*01ac*/ 	.word	0x00030800
        /*01b0*/ 	.short	0x010a
        /*01b2*/ 	.byte	0x3f
	.zero		1


	//   ....[11]....
        /*01b4*/ 	.word	0x00001a30
        /*01b8*/ 	.word	0x00000000
        /*01bc*/ 	.word	0x00030810
        /*01c0*/ 	.short	0x010a
        /*01c2*/ 	.byte	0x3f
	.zero		1


	//   ....[12]....
        /*01c4*/ 	.word	0x00001a70
        /*01c8*/ 	.word	0x00000000
        /*01cc*/ 	.word	0x00030810
        /*01d0*/ 	.short	0x010a
        /*01d2*/ 	.byte	0x3f
	.zero		1


	//   ....[13]....
        /*01d4*/ 	.word	0x00001fd0
        /*01d8*/ 	.word	0x00000000
        /*01dc*/ 	.word	0x00030830
        /*01e0*/ 	.short	0x010a
        /*01e2*/ 	.byte	0x3f
	.zero		1


	//   ....[14]....
        /*01e4*/ 	.word	0x00002320
        /*01e8*/ 	.word	0x00000000
        /*01ec*/ 	.word	0x00030830
        /*01f0*/ 	.short	0x010a
        /*01f2*/ 	.byte	0x3f
	.zero		1


	//   ....[15]....
        /*01f4*/ 	.word	0x00004550
        /*01f8*/ 	.word	0x00000006
        /*01fc*/ 	.word	0x00000000
        /*0200*/ 	.short	0x0101
        /*0202*/ 	.byte	0x3f
	.zero		1


	//   ....[16]....
        /*0204*/ 	.word	0x00004870
        /*0208*/ 	.word	0x00000000
        /*020c*/ 	.word	0x00000000
        /*0210*/ 	.short	0x0101
        /*0212*/ 	.byte	0x3f
	.zero		1


	//   ....[17]....
        /*0214*/ 	.word	0x00008170
        /*0218*/ 	.word	0x00000010
        /*021c*/ 	.word	0x00030820
        /*0220*/ 	.short	0x010a
        /*0222*/ 	.byte	0x3f
	.zero		1


	//   ....[18]....
        /*0224*/ 	.word	0x000088b0
        /*0228*/ 	.word	0x00000010
        /*022c*/ 	.word	0x00030840
        /*0230*/ 	.short	0x010a
        /*0232*/ 	.byte	0x3f
	.zero		1


	//   ....[19]....
        /*0234*/ 	.word	0x00008b50
        /*0238*/ 	.word	0x00000010
        /*023c*/ 	.word	0x00030828
        /*0240*/ 	.short	0x010a
        /*0242*/ 	.byte	0x3f
	.zero		1


	//   ....[20]....
        /*0244*/ 	.word	0x00008df0
        /*0248*/ 	.word	0x00000010
        /*024c*/ 	.word	0x00030848
        /*0250*/ 	.short	0x010a
        /*0252*/ 	.byte	0x3f
	.zero		1


	//   ....[21]....
        /*0254*/ 	.word	0x00009040
        /*0258*/ 	.word	0x00000010
        /*025c*/ 	.word	0x00030820
        /*0260*/ 	.short	0x010a
        /*0262*/ 	.byte	0x3f
	.zero		1


	//   ....[22]....
        /*0264*/ 	.word	0x00009360
        /*0268*/ 	.word	0x00000010
        /*026c*/ 	.word	0x00030840
        /*0270*/ 	.short	0x010a
        /*0272*/ 	.byte	0x3f
	.zero		1


	//   ....[23]....
        /*0274*/ 	.word	0x000095d0
        /*0278*/ 	.word	0x00000010
        /*027c*/ 	.word	0x00030828
        /*0280*/ 	.short	0x010a
        /*0282*/ 	.byte	0x3f
	.zero		1


	//   ....[24]....
        /*0284*/ 	.word	0x000098c0
        /*0288*/ 	.word	0x00000003
        /*028c*/ 	.word	0x00030840
        /*0290*/ 	.short	0x010a
        /*0292*/ 	.byte	0x3f
	.zero		1


	//   ....[25]....
        /*0294*/ 	.word	0x00009d00
        /*0298*/ 	.word	0x00000006
        /*029c*/ 	.word	0x00000000
        /*02a0*/ 	.short	0x010a
        /*02a2*/ 	.byte	0x3f
	.zero		1


	//   ....[26]....
        /*02a4*/ 	.word	0x00009d60
        /*02a8*/ 	.word	0x00000003
        /*02ac*/ 	.word	0x00000000
        /*02b0*/ 	.short	0x010a
        /*02b2*/ 	.byte	0x3f
	.zero		1


	//   ....[27]....
        /*02b4*/ 	.word	0x00009dc0
        /*02b8*/ 	.word	0x00000000
        /*02bc*/ 	.word	0x00000000
        /*02c0*/ 	.short	0x010a
        /*02c2*/ 	.byte	0x3f
	.zero		1


	//   ....[28]....
        /*02c4*/ 	.word	0x00009df0
        /*02c8*/ 	.word	0x00000003
        /*02cc*/ 	.word	0x00000000
        /*02d0*/ 	.short	0x010a
        /*02d2*/ 	.byte	0x3f
	.zero		1


	//   ....[29]....
        /*02d4*/ 	.word	0x00009ef0
        /*02d8*/ 	.word	0x0000000c
        /*02dc*/ 	.word	0x00030800
        /*02e0*/ 	.short	0x010a
        /*02e2*/ 	.byte	0x3f
	.zero		1


	//   ....[30]....
        /*02e4*/ 	.word	0x00009f40
        /*02e8*/ 	.word	0x00000000
        /*02ec*/ 	.word	0x00030810
        /*02f0*/ 	.short	0x010a
        /*02f2*/ 	.byte	0x3f
	.zero		1


	//   ....[31]....
        /*02f4*/ 	.word	0x00009f90
        /*02f8*/ 	.word	0x00000000
        /*02fc*/ 	.word	0x00030830
        /*0300*/ 	.short	0x010a
        /*0302*/ 	.byte	0x3f
	.zero		1


	//   ....[32]....
        /*0304*/ 	.word	0x00009fe0
        /*0308*/ 	.word	0x00000010
        /*030c*/ 	.word	0x00030820
        /*0310*/ 	.short	0x010a
        /*0312*/ 	.byte	0x3f
	.zero		1


	//   ....[33]....
        /*0314*/ 	.word	0x0000a030
        /*0318*/ 	.word	0x00000010
        /*031c*/ 	.word	0x00030840
        /*0320*/ 	.short	0x010a
        /*0322*/ 	.byte	0x3f
	.zero		1


	//   ....[34]....
        /*0324*/ 	.word	0x0000a080
        /*0328*/ 	.word	0x00000010
        /*032c*/ 	.word	0x00030828
        /*0330*/ 	.short	0x010a
        /*0332*/ 	.byte	0x3f
	.zero		1


	//   ....[35]....
        /*0334*/ 	.word	0x0000a0d0
        /*0338*/ 	.word	0x00000010
        /*033c*/ 	.word	0x00030848
        /*0340*/ 	.short	0x010a
        /*0342*/ 	.byte	0x3f
	.zero		1


	//   ....[36]....
        /*0344*/ 	.word	0x0000a130
        /*0348*/ 	.word	0x00000010
        /*034c*/ 	.word	0x00030820
        /*0350*/ 	.short	0x010a
        /*0352*/ 	.byte	0x3f
	.zero		1


	//   ....[37]....
        /*0354*/ 	.word	0x0000a180
        /*0358*/ 	.word	0x00000010
        /*035c*/ 	.word	0x00030840
        /*0360*/ 	.short	0x010a
        /*0362*/ 	.byte	0x3f
	.zero		1


	//   ....[38]....
        /*0364*/ 	.word	0x0000a1d0
        /*0368*/ 	.word	0x00000010
        /*036c*/ 	.word	0x00030828
        /*0370*/ 	.short	0x010a
        /*0372*/ 	.byte	0x3f
	.zero		1


	//   ....[39]....
        /*0374*/ 	.word	0x0000a220
        /*0378*/ 	.word	0x00000003
        /*037c*/ 	.word	0x00030840
        /*0380*/ 	.short	0x010a
        /*0382*/ 	.byte	0x3f
	.zero		1


	//   ....[40]....
        /*0384*/ 	.word	0x0000a2f0
        /*0388*/ 	.word	0x00000006
        /*038c*/ 	.word	0x00000000
        /*0390*/ 	.short	0x010a
        /*0392*/ 	.byte	0x3f
	.zero		1


	//   ....[41]....
        /*0394*/ 	.word	0x0000a340
        /*0398*/ 	.word	0x00000003
        /*039c*/ 	.word	0x00000000
        /*03a0*/ 	.short	0x010a
        /*03a2*/ 	.byte	0x3f
	.zero		1


	//   ....[42]....
        /*03a4*/ 	.word	0x0000a390
        /*03a8*/ 	.word	0x00000000
        /*03ac*/ 	.word	0x00000000
        /*03b0*/ 	.short	0x010a
        /*03b2*/ 	.byte	0x3f
	.zero		1


	//----- nvinfo : EIATTR_NUM_MBARRIERS
	.align		4
.L_418:
        /*03b4*/ 	.byte	0x03, 0x38
        /*03b6*/ 	.short	0x0009


	//----- nvinfo : EIATTR_EXIT_INSTR_OFFSETS
	.align		4
        /*03b8*/ 	.byte	0x04, 0x1c
        /*03ba*/ 	.short	(.L_420 - .L_419)


	//   ....[0]....
.L_419:
        /*03bc*/ 	.word	0x00009e40


	//----- nvinfo : EIATTR_MAX_THREADS
	.align		4
.L_420:
        /*03c0*/ 	.byte	0x04, 0x05
        /*03c2*/ 	.short	(.L_422 - .L_421)
.L_421:
        /*03c4*/ 	.word	0x00000180
        /*03c8*/ 	.word	0x00000001
        /*03cc*/ 	.word	0x00000001


	//----- nvinfo : EIATTR_CRS_STACK_SIZE
	.align		4
.L_422:
        /*03d0*/ 	.byte	0x04, 0x1e
        /*03d2*/ 	.short	(.L_424 - .L_423)
.L_423:
        /*03d4*/ 	.word	0x00000000


	//----- nvinfo : EIATTR_CBANK_PARAM_SIZE
	.align		4
.L_424:
        /*03d8*/ 	.byte	0x03, 0x19
        /*03da*/ 	.short	0x0970


	//----- nvinfo : EIATTR_PARAM_CBANK
	.align		4
        /*03dc*/ 	.byte	0x04, 0x0a
        /*03de*/ 	.short	(.L_426 - .L_425)
	.align		4
.L_425:
        /*03e0*/ 	.word	index@(.nv.constant0._ZN7cutlass13device_kernelIN5flash11enable_sm90INS1_16FlashAttnBwdSm90INS1_25CollectiveMainloopBwdSm90ILi2ELi2ELi2EN4cute5tupleIJNS5_1CILi1EEES8_S8_EEENS6_IJNS7_ILi64EEENS7_ILi128EEESB_EEENS_10bfloat16_tEfNS_4arch4Sm90ELb0ELb1ELb1ELb0ELb0ELb1ELb0ELb0ELi2ELi1ELi2ELi1ELb0EEENS1_21CollectiveEpilogueBwdISC_SD_SF_Li256ELb0ELb0ELi1EEENS1_19SingleTileSchedulerILb0ELb0ELb0ELi128EEEEEEEEEvNT_6ParamsE)
        /*03e4*/ 	.short	0x0210
        /*03e6*/ 	.short	0x0970


	//----- nvinfo : EIATTR_SW_WAR
	.align		4
.L_426:
        /*03e8*/ 	.byte	0x04, 0x36
        /*03ea*/ 	.short	(.L_428 - .L_427)
.L_427:
        /*03ec*/ 	.word	0x00000008
.L_428:


//--------------------- .nv.info._ZN7cutlass13device_kernelIN5flash11enable_sm90INS1_16FlashAttnBwdSm90INS1_25CollectiveMainloopBwdSm90ILi2ELi2ELi2EN4cute5tupleIJNS5_1CILi1EEES8_S8_EEENS6_IJNS7_ILi64EEENS7_ILi128EEESB_EEENS_10bfloat16_tEfNS_4arch4Sm90ELb0ELb1ELb1ELb0ELb1ELb1ELb0ELb0ELi2ELi1ELi2ELi1ELb0EEENS1_21CollectiveEpilogueBwdISC_SD_SF_Li256ELb0ELb0ELi1EEENS1_19SingleTileSchedulerILb0ELb0ELb0ELi128EEEEEEEEEvNT_6ParamsE --------------------------
	.section	.nv.info._ZN7cutlass13device_kernelIN5flash11enable_sm90INS1_16FlashAttnBwdSm90INS1_25CollectiveMainloopBwdSm90ILi2ELi2ELi2EN4cute5tupleIJNS5_1CILi1EEES8_S8_EEENS6_IJNS7_ILi64EEENS7_ILi128EEESB_EEENS_10bfloat16_tEfNS_4arch4Sm90ELb0ELb1ELb1ELb0ELb1ELb1ELb0ELb0ELi2ELi1ELi2ELi1ELb0EEENS1_21CollectiveEpilogueBwdISC_SD_SF_Li256ELb0ELb0ELi1EEENS1_19SingleTileSchedulerILb0ELb0ELb0ELi128EEEEEEEEEvNT_6ParamsE,"",@"SHT_CUDA_INFO"
	.sectionflags	@""
	.align	4


	//----- nvinfo : EIATTR_CUDA_API_VERSION
	.align		4
        /*0000*/ 	.byte	0x04, 0x37
        /*0002*/ 	.short	(.L_430 - .L_429)
.L_429:
        /*0004*/ 	.word	0x00000082


	//----- nvinfo : EIATTR_KPARAM_INFO
	.align		4
.L_430:
        /*0008*/ 	.byte	0x04, 0x17
        /*000a*/ 	.short	(.L_432 - .L_431)
.L_431:
        /*000c*/ 	.word	0x00000000
        /*0010*/ 	.short	0x0000
        /*0012*/ 	.short	0x0070
        /*0014*/ 	.byte	0x00, 0xf0, 0x01, 0x24


	//----- nvinfo : EIATTR_SPARSE_MMA_MASK
	.align		4
.L_432:
        /*0018*/ 	.byte	0x03, 0x50
        /*001a*/ 	.short	0x0000


	//----- nvinfo : EIATTR_MAXREG_COUNT
	.align		4
        /*001c*/ 	.byte	0x03, 0x1b
        /*001e*/ 	.short	0x00a8


	//----- nvinfo : EIATTR_NUM_BARRIERS
	.align		4
        /*0020*/ 	.byte	0x02, 0x4c
        /*0022*/ 	.byte	0x10
	.zero		1


	//----- nvinfo : EIATTR_EXTERNS
	.align		4
        /*0024*/ 	.byte	0x04, 0x0f
        /*0026*/ 	.short	(.L_434 - .L_433)


	//   ....[0]....
	.align		4
.L_433:
        /*0028*/ 	.word	index@(__assertfail)


	//----- nvinfo : EIATTR_ANNOTATIONS
	.align		4
.L_434:
        /*002c*/ 	.byte	0x04, 0x55
        /*002e*/ 	.short	(.L_436 - .L_435)


	//   ....[0]....
.L_435:
        /*0030*/ 	.word	0x00000001
        /*0034*/ 	.byte	0x70, 0x15, 0x00, 0x00, 0x01, 0x00, 0x00, 0x00, 0x40, 0x24, 0x00, 0x00, 0x01, 0x00, 0x00, 0x00
        /*0044*/ 	.byte	0x10, 0x37, 0x00, 0x00, 0x01, 0x00, 0x00, 0x00, 0xa0, 0x37, 0x00, 0x00, 0x01, 0x00, 0x00, 0x00
        /*0054*/ 	.byte	0x30, 0x95, 0x00, 0x00, 0x01, 0x00, 0x00, 0x00, 0x20, 0x97, 0x00, 0x00, 0x01, 0x00, 0x00, 0x00
        /*0064*/ 	.byte	0x10, 0xa2, 0x00, 0x00, 0x01, 0x00, 0x00, 0x00, 0x30, 0xa2, 0x00, 0x00, 0x01, 0x00, 0x00, 0x00
        /*0074*/ 	.byte	0xd0, 0xa6, 0x00, 0x00


	//----- nvinfo : EIATTR_MERCURY_ISA_VERSION
	.align		4
.L_436:
        /*0078*/ 	.byte	0x03, 0x5f
        /*007a*/ 	.short	0x0101


	//----- nvinfo : EIATTR_INT_WARP_WIDE_INSTR_OFFSETS
	.align		4
        /*007c*/ 	.byte	0x04, 0x31
        /*007e*/ 	.short	(.L_438 - .L_437)


	//   ....[0]....
.L_437:
        /*0080*/ 	.word	0x000001f0


	//   ....[1]....
        /*0084*/ 	.word	0x00000220


	//   ....[2]....
        /*0088*/ 	.word	0x00007980


	//   ....[3]....
        /*008c*/ 	.word	0x00007f80


	//   ....[4]....
        /*0090*/ 	.word	0x00008430


	//   ....[5]....
        /*0094*/ 	.word	0x00008700


	//   ....[6]....
        /*0098*/ 	.word	0x00008960


	//   ....[7]....
        /*009c*/ 	.word	0x00008af0


	//----- nvinfo : EIATTR_COOP_GROUP_MASK_REGIDS
	.align		4
.L_438:
        /*00a0*/ 	.byte	0x04, 0x29
        /*00a2*/ 	.short	(.L_440 - .L_439)


	//   ....[0]....
.L_439:
        /*00a4*/ 	.word	0xffffffff


	//   ....[1]....
        /*00a8*/ 	.word	0xffffffff


	//   ....[2]....
        /*00ac*/ 	.word	0xffffffff


	//   ....[3]....
        /*00b0*/ 	.word	0xffffffff


	//   ....[4]....
        /*00b4*/ 	.word	0xffffffff


	//   ....[5]....
        /*00b8*/ 	.word	0xffffffff


	//   ....[6]....
        /*00bc*/ 	.word	0xffffffff


	//   ....[7]....
        /*00c0*/ 	.word	0xffffffff


	//   ....[8]....
        /*00c4*/ 	.word	0xffffffff


	//   ....[9]....
        /*00c8*/ 	.word	0xffffffff


	//   ....[10]....
        /*00cc*/ 	.word	0xffffffff


	//   ....[11]....
        /*00d0*/ 	.word	0xffffffff


	//   ....[12]....
        /*00d4*/ 	.word	0xffffffff


	//   ....[13]....
        /*00d8*/ 	.word	0xffffffff


	//   ....[14]....
        /*00dc*/ 	.word	0xffffffff


	//   ....[15]....
        /*00e0*/ 	.word	0xffffffff


	//   ....[16]....
        /*00e4*/ 	.word	0xffffffff


	//   ....[17]....
        /*00e8*/ 	.word	0x0500000f


	//   ....[18]....
        /*00ec*/ 	.word	0x0500000f


	//   ....[19]....
        /*00f0*/ 	.word	0x0500000f


	//   ....[20]....
        /*00f4*/ 	.word	0x0500000f


	//----- nvinfo : EIATTR_COOP_GROUP_INSTR_OFFSETS
	.align		4
.L_440:
        /*00f8*/ 	.byte	0x04, 0x28
        /*00fa*/ 	.short	(.L_442 - .L_441)


	//   ....[0]....
.L_441:
        /*00fc*/ 	.word	0x00000070


	//   ....[1]....
        /*0100*/ 	.word	0x00000200


	//   ....[2]....
        /*0104*/ 	.word	0x00000250


	//   ....[3]....
        /*0108*/ 	.word	0x00000440


	//   ....[4]....
        /*010c*/ 	.word	0x00000670


	//   ....[5]....
        /*0110*/ 	.word	0x000011f0


	//   ....[6]....
        /*0114*/ 	.word	0x000054e0


	//   ....[7]....
        /*0118*/ 	.word	0x00007020


	//   ....[8]....
        /*011c*/ 	.word	0x00007580


	//   ....[9]....
        /*0120*/ 	.word	0x000078b0


	//   ....[10]....
        /*0124*/ 	.word	0x00007c00


	//   ....[11]....
        /*0128*/ 	.word	0x00007eb0


	//   ....[12]....
        /*012c*/ 	.word	0x000080f0


	//   ....[13]....
        /*0130*/ 	.word	0x00008360


	//   ....[14]....
        /*0134*/ 	.word	0x00008640


	//   ....[15]....
        /*0138*/ 	.word	0x00008860


	//   ....[16]....
        /*013c*/ 	.word	0x000089f0


	//   ....[17]....
        /*0140*/ 	.word	0x0000ad90


	//   ....[18]....
        /*0144*/ 	.word	0x0000af10


	//   ....[19]....
        /*0148*/ 	.word	0x0000af80


	//   ....[20]....
        /*014c*/ 	.word	0x0000aff0


	//----- nvinfo : EIATTR_REG_RECONFIG
	.align		4
.L_442:
        /*0150*/ 	.byte	0x01, 0x54
	.zero		2


	//----- nvinfo : EIATTR_SYSCALL_OFFSETS
	.align		4
        /*0154*/ 	.byte	0x04, 0x46
        /*0156*/ 	.short	(.L_444 - .L_443)


	//   ....[0]....
.L_443:
        /*0158*/ 	.word	0x00000e30


	//   ....[1]....
        /*015c*/ 	.word	0x00000f20


	//   ....[2]....
        /*0160*/ 	.word	0x00001080


	//   ....[3]....
        /*0164*/ 	.word	0x00001170


	//   ....[4]....
        /*0168*/ 	.word	0x00004e50


	//   ....[5]....
        /*016c*/ 	.word	0x00004f90


	//   ....[6]....
        /*0170*/ 	.word	0x000050b0


	//   ....[7]....
        /*0174*/ 	.word	0x000051d0


	//----- nvinfo : EIATTR_MBARRIER_INSTR_OFFSETS
	.align		4
.L_444:
        /*0178*/ 	.byte	0x04, 0x39
        /*017a*/ 	.short	(.L_446 - .L_445)


	//   ....[0]....
.L_445:
        /*017c*/ 	.word	0x000002f0
        /*0180*/ 	.word	0x000000ff
        /*0184*/ 	.word	0x00030800
        /*0188*/ 	.short	0x0100
        /*018a*/ 	.byte	0x06
	.zero		1


	//   ....[1]....
        /*018c*/ 	.word	0x000003f0
        /*0190*/ 	.word	0x000000ff
        /*0194*/ 	.word	0x00030810
        /*0198*/ 	.short	0x0100
        /*019a*/ 	.byte	0x08
	.zero		1


	//   ....[2]....
        /*019c*/ 	.word	0x00000400
        /*01a0*/ 	.word	0x000000ff
        /*01a4*/ 	.word	0x00030820
        /*01a8*/ 	.short	0x0100
        /*01aa*/ 	.byte	0x08
	.zero		1


	//   ....[3]....
        /*01ac*/ 	.word	0x00000410
        /*01b0*/ 	.word	0x000000ff
        /*01b4*/ 	.word	0x00030818
        /*01b8*/ 	.short	0x0100
        /*01ba*/ 	.byte	0x08
	.zero		1


	//   ....[4]....
        /*01bc*/ 	.word	0x00000420
        /*01c0*/ 	.word	0x000000ff
        /*01c4*/ 	.word	0x00030828
        /*01c8*/ 	.short	0x0100
        /*01ca*/ 	.byte	0x08
	.zero		1


	//   ....[5]....
        /*01cc*/ 	.word	0x00000550
        /*01d0*/ 	.word	0x000000ff
        /*01d4*/ 	.word	0x00030830
        /*01d8*/ 	.short	0x0100
        /*01da*/ 	.byte	0x08
	.zero		1


	//   ....[6]....
        /*01dc*/ 	.word	0x00000560
        /*01e0*/ 	.word	0x000000ff
        /*01e4*/ 	.word	0x00030840
        /*01e8*/ 	.short	0x0100
        /*01ea*/ 	.byte	0x08
	.zero		1


	//   ....[7]....
        /*01ec*/ 	.word	0x00000570
        /*01f0*/ 	.word	0x000000ff
        /*01f4*/ 	.word	0x00030838
        /*01f8*/ 	.short	0x0100
        /*01fa*/ 	.byte	0x08
	.zero		1


	//   ....[8]....
        /*01fc*/ 	.word	0x00000580
        /*0200*/ 	.word	0x000000ff
        /*0204*/ 	.word	0x00030848
        /*0208*/ 	.short	0x0100
        /*020a*/ 	.byte	0x08
	.zero		1


	//   ....[9]....
        /*020c*/ 	.word	0x00001220
        /*0210*/ 	.word	0x00000010
        /*0214*/ 	.word	0x00030800
        /*0218*/ 	.short	0x010a
        /*021a*/ 	.byte	0x3f
	.zero		1


	//   ....[10]....
        /*021c*/ 	.word	0x00001350
        /*0220*/ 	.word	0x00000010
        /*0224*/ 	.word	0x00030800
        /*0228*/ 	.short	0x010a
        /*022a*/ 	.byte	0x3f
	.zero		1


	//   ....[11]....
        /*022c*/ 	.word	0x00001a40
        /*0230*/ 	.word	0x00000000
        /*0234*/ 	.word	0x00030810
        /*0238*/ 	.short	0x010a
        /*023a*/ 	.byte	0x3f
	.zero		1


	//   ....[12]....
        /*023c*/ 	.word	0x00001a80
        /*0240*/ 	.word	0x00000000
        /*0244*/ 	.word	0x00030810
        /*0248*/ 	.short	0x010a
        /*024a*/ 	.byte	0x3f
	.zero		1


	//   ....[13]....
        /*024c*/ 	.word	0x00001fe0
        /*0250*/ 	.word	0x00000000
        /*0254*/ 	.word	0x00030830
        /*0258*/ 	.short	0x010a
        /*025a*/ 	.byte	0x3f
	.zero		1


	//   ....[14]....
        /*025c*/ 	.word	0x00002330
        /*0260*/ 	.word	0x00000000
        /*0264*/ 	.word	0x00030830
        /*0268*/ 	.short	0x010a
        /*026a*/ 	.byte	0x3f
	.zero		1


	//   ....[15]....
        /*026c*/ 	.word	0x00004560
        /*0270*/ 	.word	0x00000006
        /*0274*/ 	.word	0x00000000
        /*0278*/ 	.short	0x0101
        /*027a*/ 	.byte	0x3f
	.zero		1


	//   ....[16]....
        /*027c*/ 	.word	0x00004880
        /*0280*/ 	.word	0x00000000
        /*0284*/ 	.word	0x00000000
        /*0288*/ 	.short	0x0101
        /*028a*/ 	.byte	0x3f
	.zero		1


	//   ....[17]....
        /*028c*/ 	.word	0x00009070
        /*0290*/ 	.word	0x00000010
        /*0294*/ 	.word	0x00030820
        /*0298*/ 	.short	0x010a
        /*029a*/ 	.byte	0x3f
	.zero		1


	//   ....[18]....
        /*029c*/ 	.word	0x000097b0
        /*02a0*/ 	.word	0x00000010
        /*02a4*/ 	.word	0x00030840
        /*02a8*/ 	.short	0x010a
        /*02aa*/ 	.byte	0x3f
	.zero		1


	//   ....[19]....
        /*02ac*/ 	.word	0x00009a50
        /*02b0*/ 	.word	0x00000010
        /*02b4*/ 	.word	0x00030828
        /*02b8*/ 	.short	0x010a
        /*02ba*/ 	.byte	0x3f
	.zero		1


	//   ....[20]....
        /*02bc*/ 	.word	0x00009cf0
        /*02c0*/ 	.word	0x00000010
        /*02c4*/ 	.word	0x00030848
        /*02c8*/ 	.short	0x010a
        /*02ca*/ 	.byte	0x3f
	.zero		1


	//   ....[21]....
        /*02cc*/ 	.word	0x00009f40
        /*02d0*/ 	.word	0x00000010
        /*02d4*/ 	.word	0x00030820
        /*02d8*/ 	.short	0x010a
        /*02da*/ 	.byte	0x3f
	.zero		1


	//   ....[22]....
        /*02dc*/ 	.word	0x0000a260
        /*02e0*/ 	.word	0x00000010
        /*02e4*/ 	.word	0x00030840
        /*02e8*/ 	.short	0x010a
        /*02ea*/ 	.byte	0x3f
	.zero		1


	//   ....[23]....
        /*02ec*/ 	.word	0x0000a4d0
        /*02f0*/ 	.word	0x00000010
        /*02f4*/ 	.word	0x00030828
        /*02f8*/ 	.short	0x010a
        /*02fa*/ 	.byte	0x3f
	.zero		1


	//   ....[24]....
        /*02fc*/ 	.word	0x0000a7c0
        /*0300*/ 	.word	0x00000003
        /*0304*/ 	.word	0x00030840
        /*0308*/ 	.short	0x010a
        /*030a*/ 	.byte	0x3f
	.zero		1


	//   ....[25]....
        /*030c*/ 	.word	0x0000ac00
        /*0310*/ 	.word	0x00000006
        /*0314*/ 	.word	0x00000000
        /*0318*/ 	.short	0x010a
        /*031a*/ 	.byte	0x3f
	.zero		1


	//   ....[26]....
        /*031c*/ 	.word	0x0000ac60
        /*0320*/ 	.word	0x00000003
        /*0324*/ 	.word	0x00000000
        /*0328*/ 	.short	0x010a
        /*032a*/ 	.byte	0x3f
	.zero		1


	//   ....[27]....
        /*032c*/ 	.word	0x0000acc0
        /*0330*/ 	.word	0x00000000
        /*0334*/ 	.word	0x00000000
        /*0338*/ 	.short	0x010a
        /*033a*/ 	.byte	0x3f
	.zero		1


	//   ....[28]....
        /*033c*/ 	.word	0x0000acf0
        /*0340*/ 	.word	0x00000003
        /*0344*/ 	.word	0x00000000
        /*0348*/ 	.short	0x010a
        /*034a*/ 	.byte	0x3f
	.zero		1


	//   ....[29]....
        /*034c*/ 	.word	0x0000adf0
        /*0350*/ 	.word	0x0000000c
        /*0354*/ 	.word	0x00030800
        /*0358*/ 	.short	0x010a
        /*035a*/ 	.byte	0x3f
	.zero		1


	//   ....[30]....
        /*035c*/ 	.word	0x0000ae40
        /*0360*/ 	.word	0x00000000
        /*0364*/ 	.word	0x00030810
        /*0368*/ 	.short	0x010a
        /*036a*/ 	.byte	0x3f
	.zero		1


	//   ....[31]....
        /*036c*/ 	.word	0x0000ae90
        /*0370*/ 	.word	0x00000000
        /*0374*/ 	.word	0x00030830
        /*0378*/ 	.short	0x010a
        /*037a*/ 	.byte	0x3f
	.zero		1


	//   ....[32]....
        /*037c*/ 	.word	0x0000b030
        /*0380*/ 	.word	0x00000010
        /*0384*/ 	.word	0x00030820
        /*0388*/ 	.short	0x010a
        /*038a*/ 	.byte	0x3f
	.zero		1


	//   ....[33]....
        /*038c*/ 	.word	0x0000b080
        /*0390*/ 	.word	0x00000010
        /*0394*/ 	.word	0x00030840
        /*0398*/ 	.short	0x010a
        /*039a*/ 	.byte	0x3f
	.zero		1


	//   ....[34]....
        /*039c*/ 	.word	0x0000b0d0
        /*03a0*/ 	.word	0x00000010
        /*03a4*/ 	.word	0x00030828
        /*03a8*/ 	.short	0x010a
        /*03aa*/ 	.byte	0x3f
	.zero		1


	//   ....[35]....
        /*03ac*/ 	.word	0x0000b120
        /*03b0*/ 	.word	0x00000010
        /*03b4*/ 	.word	0x00030848
        /*03b8*/ 	.short	0x010a
        /*03ba*/ 	.byte	0x3f
	.zero		1


	//   ....[36]....
        /*03bc*/ 	.word	0x0000b180
        /*03c0*/ 	.word	0x00000010
        /*03c4*/ 	.word	0x00030820
        /*03c8*/ 	.short	0x010a
        /*03ca*/ 	.byte	0x3f
	.zero		1


	//   ....[37]....
        /*03cc*/ 	.word	0x0000b1d0
        /*03d0*/ 	.word	0x00000010
        /*03d4*/ 	.word	0x00030840
        /*03d8*/ 	.short	0x010a
        /*03da*/ 	.byte	0x3f
	.zero		1


	//   ....[38]....
        /*03dc*/ 	.word	0x0000b220
        /*03e0*/ 	.word	0x00000010
        /*03e4*/ 	.word	0x00030828
        /*03e8*/ 	.short	0x010a
        /*03ea*/ 	.byte	0x3f
	.zero		1


	//   ....[39]....
        /*03ec*/ 	.word	0x0000b270
        /*03f0*/ 	.word	0x00000003
        /*03f4*/ 	.word	0x00030840
        /*03f8*/ 	.short	0x010a
        /*03fa*/ 	.byte	0x3f
	.zero		1


	//   ....[40]....
        /*03fc*/ 	.word	0x0000b340
        /*0400*/ 	.word	0x00000006
        /*0404*/ 	.word	0x00000000
        /*0408*/ 	.short	0x010a
        /*040a*/ 	.byte	0x3f
	.zero		1


	//   ....[41]....
        /*040c*/ 	.word	0x0000b390
        /*0410*/ 	.word	0x00000003
        /*0414*/ 	.word	0x00000000
        /*0418*/ 	.short	0x010a
        /*041a*/ 	.byte	0x3f
	.zero		1


	//   ....[42]....
        /*041c*/ 	.word	0x0000b3e0
        /*0420*/ 	.word	0x00000000
        /*0424*/ 	.word	0x00000000
        /*0428*/ 	.short	0x010a
        /*042a*/ 	.byte	0x3f
	.zero		1


	//----- nvinfo : EIATTR_NUM_MBARRIERS
	.align		4
.L_446:
        /*042c*/ 	.byte	0x03, 0x38
        /*042e*/ 	.short	0x0009


	//----- nvinfo : EIATTR_EXIT_INSTR_OFFSETS
	.align		4
        /*0430*/ 	.byte	0x04, 0x1c
        /*0432*/ 	.short	(.L_448 - .L_447)


	//   ....[0]....
.L_447:
        /*0434*/ 	.word	0x0000ad40


	//----- nvinfo : EIATTR_MAX_THREADS
	.align		4
.L_448:
        /*0438*/ 	.byte	0x04, 0x05
        /*043a*/ 	.short	(.L_450 - .L_449)
.L_449:
        /*043c*/ 	.word	0x00000180
        /*0440*/ 	.word	0x00000001
        /*0444*/ 	.word	0x00000001


	//----- nvinfo : EIATTR_CRS_STACK_SIZE
	.align		4
.L_450:
        /*0448*/ 	.byte	0x04, 0x1e
        /*044a*/ 	.short	(.L_452 - .L_451)
.L_451:
        /*044c*/ 	.word	0x00000000


	//----- nvinfo : EIATTR_CBANK_PARAM_SIZE
	.align		4
.L_452:
        /*0450*/ 	.byte	0x03, 0x19
        /*0452*/ 	.short	0x0970


	//----- nvinfo : EIATTR_PARAM_CBANK
	.align		4
        /*0454*/ 	.byte	0x04, 0x0a
        /*0456*/ 	.short	(.L_454 - .L_453)
	.align		4
.L_453:
        /*0458*/ 	.word	index@(.nv.constant0._ZN7cutlass13device_kernelIN5flash11enable_sm90INS1_16FlashAttnBwdSm90INS1_25CollectiveMainloopBwdSm90ILi2ELi2ELi2EN4cute5tupleIJNS5_1CILi1EEES8_S8_EEENS6_IJNS7_ILi64EEENS7_ILi128EEESB_EEENS_10bfloat16_tEfNS_4arch4Sm90ELb0ELb1ELb1ELb0ELb1ELb1ELb0ELb0ELi2ELi1ELi2ELi1ELb0EEENS1_21CollectiveEpilogueBwdISC_SD_SF_Li256ELb0ELb0ELi1EEENS1_19SingleTileSchedulerILb0ELb0ELb0ELi128EEEEEEEEEvNT_6ParamsE)
        /*045c*/ 	.short	0x0210
        /*045e*/ 	.short	0x0970


	//----- nvinfo : EIATTR_SW_WAR
	.align		4
.L_454:
        /*0460*/ 	.byte	0x04, 0x36
        /*0462*/ 	.short	(.L_456 - .L_455)
.L_455:
        /*0464*/ 	.word	0x00000008
.L_456:


//--------------------- .nv.info._ZN7cutlass13device_kernelIN5flash11enable_sm90INS1_16FlashAttnBwdSm90INS1_25CollectiveMainloopBwdSm90ILi2ELi2ELi2EN4cute5tupleIJNS5_1CILi1EEES8_S8_EEENS6_IJNS7_ILi64EEENS7_ILi128EEESB_EEENS_10bfloat16_tEfNS_4arch4Sm90ELb0ELb1ELb1ELb0ELb0ELb1ELb0ELb0ELi2ELi1ELi2ELi1ELb0EEENS1_24CollectiveEpilogueBwdGQAISC_fSF_Li256ELb0ELb0EEENS1_19SingleTileSchedulerILb0ELb0ELb0ELi128EEEEEEEEEvNT_6ParamsE --------------------------
	.section	.nv.info._ZN7cutlass13device_kernelIN5flash11enable_sm90INS1_16FlashAttnBwdSm90INS1_25CollectiveMainloopBwdSm90ILi2ELi2ELi2EN4cute5tupleIJNS5_1CILi1EEES8_S8_EEENS6_IJNS7_ILi64EEENS7_ILi128EEESB_EEENS_10bfloat16_tEfNS_4arch4Sm90ELb0ELb1ELb1ELb0ELb0ELb1ELb0ELb0ELi2ELi1ELi2ELi1ELb0EEENS1_24CollectiveEpilogueBwdGQAISC_fSF_Li256ELb0ELb0EEENS1_19SingleTileSchedulerILb0ELb0ELb0ELi128EEEEEEEEEvNT_6ParamsE,"",@"SHT_CUDA_INFO"
	.sectionflags	@""
	.align	4


	//----- nvinfo : EIATTR_CUDA_API_VERSION
	.align		4
        /*0000*/ 	.byte	0x04, 0x37
        /*0002*/ 	.short	(.L_458 - .L_457)
.L_457:
        /*0004*/ 	.word	0x00000082


	//----- nvinfo : EIATTR_KPARAM_INFO
	.align		4
.L_458:
        /*0008*/ 	.byte	0x04, 0x17
        /*000a*/ 	.short	(.L_460 - .L_459)
.L_459:
        /*000c*/ 	.word	0x00000000
        /*0010*/ 	.short	0x0000
        /*0012*/ 	.short	0x0070
        /*0014*/ 	.byte	0x00, 0xf0, 0x01, 0x1a


	//----- nvinfo : EIATTR_SPARSE_MMA_MASK
	.align		4
.L_460:
        /*0018*/ 	.byte	0x03, 0x50
        /*001a*/ 	.short	0x0000


	//----- nvinfo : EIATTR_MAXREG_COUNT
	.align		4
        /*001c*/ 	.byte	0x03, 0x1b
        /*001e*/ 	.short	0x00a8


	//----- nvinfo : EIATTR_NUM_BARRIERS
	.align		4
        /*0020*/ 	.byte	0x02, 0x4c
        /*0022*/ 	.byte	0x10
	.zero		1


	//----- nvinfo : EIATTR_EXTERNS
	.align		4
        /*0024*/ 	.byte	0x04, 0x0f
        /*0026*/ 	.short	(.L_462 - .L_461)


	//   ....[0]....
	.align		4
.L_461:
        /*0028*/ 	.word	index@(__assertfail)


	//----- nvinfo : EIATTR_ANNOTATIONS
	.align		4
.L_462:
        /*002c*/ 	.byte	0x04, 0x55
        /*002e*/ 	.short	(.L_464 - .L_463)


	//   ....[0]....
.L_463:
        /*0030*/ 	.word	0x00000001
        /*0034*/ 	.byte	0x00, 0x15, 0x00, 0x00, 0x01, 0x00, 0x00, 0x00, 0xc0, 0x23, 0x00, 0x00, 0x01, 0x00, 0x00, 0x00
        /*0044*/ 	.byte	0x90, 0x36, 0x00, 0x00, 0x01, 0x00, 0x00, 0x00, 0x20, 0x37, 0x00, 0x00, 0x01, 0x00, 0x00, 0x00
        /*0054*/ 	.byte	0x10, 0x6b, 0x00, 0x00, 0x01, 0x00, 0x00, 0x00, 0x00, 0x6d, 0x00, 0x00, 0x01, 0x00, 0x00, 0x00
        /*0064*/ 	.byte	0xf0, 0x77, 0x00, 0x00, 0x01, 0x00, 0x00, 0x00, 0x10, 0x78, 0x00, 0x00, 0x01, 0x00, 0x00, 0x00
        /*0074*/ 	.byte	0xb0, 0x7c, 0x00, 0x00


	//----- nvinfo : EIATTR_MERCURY_ISA_VERSION
	.align		4
.L_464:
        /*0078*/ 	.byte	0x03, 0x5f
        /*007a*/ 	.short	0x0101


	//----- nvinfo : EIATTR_INT_WARP_WIDE_INSTR_OFFSETS
	.align		4
        /*007c*/ 	.byte	0x04, 0x31
        /*007e*/ 	.short	(.L_466 - .L_465)


	//   ....[0]....
.L_465:
        /*0080*/ 	.word	0x00000190


	//   ....[1]....
        /*0084*/ 	.word	0x000001c0


	//----- nvinfo : EIATTR_COOP_GROUP_MASK_REGIDS
	.align		4
.L_466:
        /*0088*/ 	.byte	0x04, 0x29
        /*008a*/ 	.short	(.L_468 - .L_467)


	//   ....[0]....
.L_467:
        /*008c*/ 	.word	0xffffffff


	//   ....[1]....
        /*0090*/ 	.word	0xffffffff


	//   ....[2]....
        /*0094*/ 	.word	0xffffffff


	//   ....[3]....
        /*0098*/ 	.word	0xffffffff


	//   ....[4]....
        /*009c*/ 	.word	0xffffffff


	//   ....[5]....
        /*00a0*/ 	.word	0xffffffff


	//   ....[6]....
        /*00a4*/ 	.word	0xffffffff


	//   ....[7]....
        /*00a8*/ 	.word	0x0500000f


	//----- nvinfo : EIATTR_COOP_GROUP_INSTR_OFFSETS
	.align		4
.L_468:
        /*00ac*/ 	.byte	0x04, 0x28
        /*00ae*/ 	.short	(.L_470 - .L_469)


	//   ....[0]....
.L_469:
        /*00b0*/ 	.word	0x00000070


	//   ....[1]....
        /*00b4*/ 	.word	0x000001a0


	//   ....[2]....
        /*00b8*/ 	.word	0x000001f0


	//   ....[3]....
        /*00bc*/ 	.word	0x000003e0


	//   ....[4]....
        /*00c0*/ 	.word	0x00000600


	//   ....[5]....
        /*00c4*/ 	.word	0x00001180


	//   ....[6]....
        /*00c8*/ 	.word	0x00005500


	//   ....[7]....
        /*00cc*/ 	.word	0x00008370


	//----- nvinfo : EIATTR_REG_RECONFIG
	.align		4
.L_470:
        /*00d0*/ 	.byte	0x01, 0x54
	.zero		2


	//----- nvinfo : EIATTR_SYSCALL_OFFSETS
	.align		4
        /*00d4*/ 	.byte	0x04, 0x46
        /*00d6*/ 	.short	(.L_472 - .L_471)


	//   ....[0]....
.L_471:
        /*00d8*/ 	.word	0x00000dc0


	//   ....[1]....
        /*00dc*/ 	.word	0x00000eb0


	//   ....[2]....
        /*00e0*/ 	.word	0x00001010


	//   ....[3]....
        /*00e4*/ 	.word	0x00001100


	//----- nvinfo : EIATTR_MBARRIER_INSTR_OFFSETS
	.align		4
.L_472:
        /*00e8*/ 	.byte	0x04, 0x39
        /*00ea*/ 	.short	(.L_474 - .L_473)


	//   ....[0]....
.L_473:
        /*00ec*/ 	.word	0x00000290
        /*00f0*/ 	.word	0x000000ff
        /*00f4*/ 	.word	0x00030800
        /*00f8*/ 	.short	0x0100
        /*00fa*/ 	.byte	0x06
	.zero		1


	//   ....[1]....
        /*00fc*/ 	.word	0x00000390
        /*0100*/ 	.word	0x000000ff
        /*0104*/ 	.word	0x00030810
        /*0108*/ 	.short	0x0100
        /*010a*/ 	.byte	0x08
	.zero		1


	//   ....[2]....
        /*010c*/ 	.word	0x000003a0
        /*0110*/ 	.word	0x000000ff
        /*0114*/ 	.word	0x00030820
        /*0118*/ 	.short	0x0100
        /*011a*/ 	.byte	0x08
	.zero		1


	//   ....[3]....
        /*011c*/ 	.word	0x000003b0
        /*0120*/ 	.word	0x000000ff
        /*0124*/ 	.word	0x00030818
        /*0128*/ 	.short	0x0100
        /*012a*/ 	.byte	0x08
	.zero		1


	//   ....[4]....
        /*012c*/ 	.word	0x000003c0
        /*0130*/ 	.word	0x000000ff
        /*0134*/ 	.word	0x00030828
        /*0138*/ 	.short	0x0100
        /*013a*/ 	.byte	0x08
	.zero		1


	//   ....[5]....
        /*013c*/ 	.word	0x000004f0
        /*0140*/ 	.word	0x000000ff
        /*0144*/ 	.word	0x00030830
        /*0148*/ 	.short	0x0100
        /*014a*/ 	.byte	0x08
	.zero		1


	//   ....[6]....
        /*014c*/ 	.word	0x00000500
        /*0150*/ 	.word	0x000000ff
        /*0154*/ 	.word	0x00030840
        /*0158*/ 	.short	0x0100
        /*015a*/ 	.byte	0x08
	.zero		1


	//   ....[7]....
        /*015c*/ 	.word	0x00000510
        /*0160*/ 	.word	0x000000ff
        /*0164*/ 	.word	0x00030838
        /*0168*/ 	.short	0x0100
        /*016a*/ 	.byte	0x08
	.zero		1


	//   ....[8]....
        /*016c*/ 	.word	0x00000520
        /*0170*/ 	.word	0x000000ff
        /*0174*/ 	.word	0x00030848
        /*0178*/ 	.short	0x0100
        /*017a*/ 	.byte	0x08
	.zero		1


	//   ....[9]....
        /*017c*/ 	.word	0x000011b0
        /*0180*/ 	.word	0x00000010
        /*0184*/ 	.word	0x00030800
        /*0188*/ 	.short	0x010a
        /*018a*/ 	.byte	0x3f
	.zero		1


	//   ....[10]....
        /*018c*/ 	.word	0x000012e0
        /*0190*/ 	.word	0x00000010
        /*0194*/ 	.word	0x00030800
        /*0198*/ 	.short	0x010a
        /*019a*/ 	.byte	0x3f
	.zero		1


	//   ....[11]....
        /*019c*/ 	.word	0x000019c0
        /*01a0*/ 	.word	0x00000000
        /*01a4*/ 	.word	0x00030810
        /*01a8*/ 	.short	0x010a
        /*01aa*/ 	.byte	0x3f
	.zero		1


	//   ....[12]....
        /*01ac*/ 	.word	0x00001a00
        /*01b0*/ 	.word	0x00000000
        /*01b4*/ 	.word	0x00030810
        /*01b8*/ 	.short	0x010a
        /*01ba*/ 	.byte	0x3f
	.zero		1


	//   ....[13]....
        /*01bc*/ 	.word	0x00001f60
        /*01c0*/ 	.word	0x00000000
        /*01c4*/ 	.word	0x00030830
        /*01c8*/ 	.short	0x010a
        /*01ca*/ 	.byte	0x3f
	.zero		1


	//   ....[14]....
        /*01cc*/ 	.word	0x000022b0
        /*01d0*/ 	.word	0x00000000
        /*01d4*/ 	.word	0x00030830
        /*01d8*/ 	.short	0x010a
        /*01da*/ 	.byte	0x3f
	.zero		1


	//   ....[15]....
        /*01dc*/ 	.word	0x000044e0
        /*01e0*/ 	.word	0x00000006
        /*01e4*/ 	.word	0x00000000
        /*01e8*/ 	.short	0x0101
        /*01ea*/ 	.byte	0x3f
	.zero		1


	//   ....[16]....
        /*01ec*/ 	.word	0x00004800
        /*01f0*/ 	.word	0x00000000
        /*01f4*/ 	.word	0x00000000
        /*01f8*/ 	.short	0x0101
        /*01fa*/ 	.byte	0x3f
	.zero		1


	//   ....[17]....
        /*01fc*/ 	.word	0x00006650
        /*0200*/ 	.word	0x00000010
        /*0204*/ 	.word	0x00030820
        /*0208*/ 	.short	0x010a
        /*020a*/ 	.byte	0x3f
	.zero		1


	//   ....[18]....
        /*020c*/ 	.word	0x00006d90
        /*0210*/ 	.word	0x00000010
        /*0214*/ 	.word	0x00030840
        /*0218*/ 	.short	0x010a
        /*021a*/ 	.byte	0x3f
	.zero		1


	//   ....[19]....
        /*021c*/ 	.word	0x00007030
        /*0220*/ 	.word	0x00000010
        /*0224*/ 	.word	0x00030828
        /*0228*/ 	.short	0x010a
        /*022a*/ 	.byte	0x3f
	.zero		1


	//   ....[20]....
        /*022c*/ 	.word	0x000072d0
        /*0230*/ 	.word	0x00000010
        /*0234*/ 	.word	0x00030848
        /*0238*/ 	.short	0x010a
        /*023a*/ 	.byte	0x3f
	.zero		1


	//   ....[21]....
        /*023c*/ 	.word	0x00007520
        /*0240*/ 	.word	0x00000010
        /*0244*/ 	.word	0x00030820
        /*0248*/ 	.short	0x010a
        /*024a*/ 	.byte	0x3f
	.zero		1


	//   ....[22]....
        /*024c*/ 	.word	0x00007840
        /*0250*/ 	.word	0x00000010
        /*0254*/ 	.word	0x00030840
        /*0258*/ 	.short	0x010a
        /*025a*/ 	.byte	0x3f
	.zero		1


	//   ....[23]....
        /*025c*/ 	.word	0x00007ab0
        /*0260*/ 	.word	0x00000010
        /*0264*/ 	.word	0x00030828
        /*0268*/ 	.short	0x010a
        /*026a*/ 	.byte	0x3f
	.zero		1


	//   ....[24]....
        /*026c*/ 	.word	0x00007da0
        /*0270*/ 	.word	0x00000003
        /*0274*/ 	.word	0x00030840
        /*0278*/ 	.short	0x010a
        /*027a*/ 	.byte	0x3f
	.zero		1


	//   ....[25]....
        /*027c*/ 	.word	0x000081e0
        /*0280*/ 	.word	0x00000006
        /*0284*/ 	.word	0x00000000
        /*0288*/ 	.short	0x010a
        /*028a*/ 	.byte	0x3f
	.zero		1


	//   ....[26]....
        /*028c*/ 	.word	0x00008240
        /*0290*/ 	.word	0x00000003
        /*0294*/ 	.word	0x00000000
        /*0298*/ 	.short	0x010a
        /*029a*/ 	.byte	0x3f
	.zero		1


	//   ....[27]....
        /*029c*/ 	.word	0x000082a0
        /*02a0*/ 	.word	0x00000000
        /*02a4*/ 	.word	0x00000000
        /*02a8*/ 	.short	0x010a
        /*02aa*/ 	.byte	0x3f
	.zero		1


	//   ....[28]....
        /*02ac*/ 	.word	0x000082d0
        /*02b0*/ 	.word	0x00000003
        /*02b4*/ 	.word	0x00000000
        /*02b8*/ 	.short	0x010a
        /*02ba*/ 	.byte	0x3f
	.zero		1


	//   ....[29]....
        /*02bc*/ 	.word	0x000083d0
        /*02c0*/ 	.word	0x0000000c
        /*02c4*/ 	.word	0x00030800
        /*02c8*/ 	.short	0x010a
        /*02ca*/ 	.byte	0x3f
	.zero		1


	//   ....[30]....
        /*02cc*/ 	.word	0x00008420
        /*02d0*/ 	.word	0x00000000
        /*02d4*/ 	.word	0x00030810
        /*02d8*/ 	.short	0x010a
        /*02da*/ 	.byte	0x3f
	.zero		1


	//   ....[31]....
        /*02dc*/ 	.word	0x00008470
        /*02e0*/ 	.word	0x00000000
        /*02e4*/ 	.word	0x00030830
        /*02e8*/ 	.short	0x010a
        /*02ea*/ 	.byte	0x3f
	.zero		1


	//   ....[32]....
        /*02ec*/ 	.word	0x000084c0
        /*02f0*/ 	.word	0x00000010
        /*02f4*/ 	.word	0x00030820
        /*02f8*/ 	.short	0x010a
        /*02fa*/ 	.byte	0x3f
	.zero		1


	//   ....[33]....
        /*02fc*/ 	.word	0x00008510
        /*0300*/ 	.word	0x00000010
        /*0304*/ 	.word	0x00030840
        /*0308*/ 	.short	0x010a
        /*030a*/ 	.byte	0x3f
	.zero		1


	//   ....[34]....
        /*030c*/ 	.word	0x00008560
        /*0310*/ 	.word	0x00000010
        /*0314*/ 	.word	0x00030828
        /*0318*/ 	.short	0x010a
        /*031a*/ 	.byte	0x3f
	.zero		1


	//   ....[35]....
        /*031c*/ 	.word	0x000085b0
        /*0320*/ 	.word	0x00000010
        /*0324*/ 	.word	0x00030848
        /*0328*/ 	.short	0x010a
        /*032a*/ 	.byte	0x3f
	.zero		1


	//   ....[36]....
        /*032c*/ 	.word	0x00008610
        /*0330*/ 	.word	0x00000010
        /*0334*/ 	.word	0x00030820
        /*0338*/ 	.short	0x010a
        /*033a*/ 	.byte	0x3f
	.zero		1


	//   ....[37]....
        /*033c*/ 	.word	0x00008660
        /*0340*/ 	.word	0x00000010
        /*0344*/ 	.word	0x00030840
        /*0348*/ 	.short	0x010a
        /*034a*/ 	.byte	0x3f
	.zero		1


	//   ....[38]....
        /*034c*/ 	.word	0x000086b0
        /*0350*/ 	.word	0x00000010
        /*0354*/ 	.word	0x00030828
        /*0358*/ 	.short	0x010a
        /*035a*/ 	.byte	0x3f
	.zero		1


	//   ....[39]....
        /*035c*/ 	.word	0x00008700
        /*0360*/ 	.word	0x00000003
        /*0364*/ 	.word	0x00030840
        /*0368*/ 	.short	0x010a
        /*036a*/ 	.byte	0x3f
	.zero		1


	//   ....[40]....
        /*036c*/ 	.word	0x000087d0
        /*0370*/ 	.word	0x00000006
        /*0374*/ 	.word	0x00000000
        /*0378*/ 	.short	0x010a
        /*037a*/ 	.byte	0x3f
	.zero		1


	//   ....[41]....
        /*037c*/ 	.word	0x00008820
        /*0380*/ 	.word	0x00000003
        /*0384*/ 	.word	0x00000000
        /*0388*/ 	.short	0x010a
        /*038a*/ 	.byte	0x3f
	.zero		1


	//   ....[42]....
        /*038c*/ 	.word	0x00008870
        /*0390*/ 	.word	0x00000000
        /*0394*/ 	.word	0x00000000
        /*0398*/ 	.short	0x010a
        /*039a*/ 	.byte	0x3f
	.zero		1


	//----- nvinfo : EIATTR_NUM_MBARRIERS
	.align		4
.L_474:
        /*039c*/ 	.byte	0x03, 0x38
        /*039e*/ 	.short	0x0009


	//----- nvinfo : EIATTR_EXIT_INSTR_OFFSETS
	.align		4
        /*03a0*/ 	.byte	0x04, 0x1c
        /*03a2*/ 	.short	(.L_476 - .L_475)


	//   ....[0]....
.L_475:
        /*03a4*/ 	.word	0x00008320


	//----- nvinfo : EIATTR_MAX_THREADS
	.align		4
.L_476:
        /*03a8*/ 	.byte	0x04, 0x05
        /*03aa*/ 	.short	(.L_478 - .L_477)
.L_477:
        /*03ac*/ 	.word	0x00000180
        /*03b0*/ 	.word	0x00000001
        /*03b4*/ 	.word	0x00000001


	//----- nvinfo : EIATTR_CRS_STACK_SIZE
	.align		4
.L_478:
        /*03b8*/ 	.byte	0x04, 0x1e
        /*03ba*/ 	.short	(.L_480 - .L_479)
.L_479:
        /*03bc*/ 	.word	0x00000000


	//----- nvinfo : EIATTR_CBANK_PARAM_SIZE
	.align		4
.L_480:
        /*03c0*/ 	.byte	0x03, 0x19
        /*03c2*/ 	.short	0x06f0


	//----- nvinfo : EIATTR_PARAM_CBANK
	.align		4
        /*03c4*/ 	.byte	0x04, 0x0a
        /*03c6*/ 	.short	(.L_482 - .L_481)
	.align		4
.L_481:
        /*03c8*/ 	.word	index@(.nv.constant0._ZN7cutlass13device_kernelIN5flash11enable_sm90INS1_16FlashAttnBwdSm90INS1_25CollectiveMainloopBwdSm90ILi2ELi2ELi2EN4cute5tupleIJNS5_1CILi1EEES8_S8_EEENS6_IJNS7_ILi64EEENS7_ILi128EEESB_EEENS_10bfloat16_tEfNS_4arch4Sm90ELb0ELb1ELb1ELb0ELb0ELb1ELb0ELb0ELi2ELi1ELi2ELi1ELb0EEENS1_24CollectiveEpilogueBwdGQAISC_fSF_Li256ELb0ELb0EEENS1_19SingleTileSchedulerILb0ELb0ELb0ELi128EEEEEEEEEvNT_6ParamsE)
        /*03cc*/ 	.short	0x0210
        /*03ce*/ 	.short	0x06f0


	//----- nvinfo : EIATTR_SW_WAR
	.align		4
.L_482:
        /*03d0*/ 	.byte	0x04, 0x36
        /*03d2*/ 	.short	(.L_484 - .L_483)
.L_483:
        /*03d4*/ 	.word	0x00000008
.L_484:


//--------------------- .nv.info._ZN7cutlass13device_kernelIN5flash11enable_sm90INS1_16FlashAttnBwdSm90INS1_25CollectiveMainloopBwdSm90ILi2ELi2ELi2EN4cute5tupleIJNS5_1CILi1EEES8_S8_EEENS6_IJNS7_ILi64EEENS7_ILi128EEESB_EEENS_10bfloat16_tEfNS_4arch4Sm90ELb0ELb1ELb1ELb0ELb1ELb1ELb0ELb0ELi2ELi1ELi2ELi1ELb0EEENS1_24CollectiveEpilogueBwdGQAISC_fSF_Li256ELb0ELb1EEENS1_19SingleTileSchedulerILb0ELb0ELb0ELi128EEEEEEEEEvNT_6ParamsE --------------------------
	.section	.nv.info._ZN7cutlass13device_kernelIN5flash11enable_sm90INS1_16FlashAttnBwdSm90INS1_25CollectiveMainloopBwdSm90ILi2ELi2ELi2EN4cute5tupleIJNS5_1CILi1EEES8_S8_EEENS6_IJNS7_ILi64EEENS7_ILi128EEESB_EEENS_10bfloat16_tEfNS_4arch4Sm90ELb0ELb1ELb1ELb0ELb1ELb1ELb0ELb0ELi2ELi1ELi2ELi1ELb0EEENS1_24CollectiveEpilogueBwdGQAISC_fSF_Li256ELb0ELb1EEENS1_19SingleTileSchedulerILb0ELb0ELb0ELi128EEEEEEEEEvNT_6ParamsE,"",@"SHT_CUDA_INFO"
	.sectionflags	@""
	.align	4


	//----- nvinfo : EIATTR_CUDA_API_VERSION
	.align		4
        /*0000*/ 	.byte	0x04, 0x37
        /*0002*/ 	.short	(.L_486 - .L_485)
.L_485:
        /*0004*/ 	.word	0x00000082


	//----- nvinfo : EIATTR_KPARAM_INFO
	.align		4
.L_486:
        /*0008*/ 	.byte	0x04, 0x17
        /*000a*/ 	.short	(.L_488 - .L_487)
.L_487:
        /*000c*/ 	.word	0x00000000
        /*0010*/ 	.short	0x0000
        /*0012*/ 	.short	0x0070
        /*0014*/ 	.byte	0x00, 0xf0, 0x01, 0x1a


	//----- nvinfo : EIATTR_SPARSE_MMA_MASK
	.align		4
.L_488:
        /*0018*/ 	.byte	0x03, 0x50
        /*001a*/ 	.short	0x0000


	//----- nvinfo : EIATTR_MAXREG_COUNT
	.align		4
        /*001c*/ 	.byte	0x03, 0x1b
        /*001e*/ 	.short	0x00a8


	//----- nvinfo : EIATTR_NUM_BARRIERS
	.align		4
        /*0020*/ 	.byte	0x02, 0x4c
        /*0022*/ 	.byte	0x10
	.zero		1


	//----- nvinfo : EIATTR_EXTERNS
	.align		4
        /*0024*/ 	.byte	0x04, 0x0f
        /*0026*/ 	.short	(.L_490 - .L_489)


	//   ....[0]....
	.align		4
.L_489:
        /*0028*/ 	.word	index@(__assertfail)


	//----- nvinfo : EIATTR_ANNOTATIONS
	.align		4
.L_490:
        /*002c*/ 	.byte	0x04, 0x55
        /*002e*/ 	.short	(.L_492 - .L_491)


	//   ....[0]....
.L_491:
        /*0030*/ 	.word	0x00000001
        /*0034*/ 	.byte	0x10, 0x15, 0x00, 0x00, 0x01, 0x00, 0x00, 0x00, 0xd0, 0x23, 0x00, 0x00, 0x01, 0x00, 0x00, 0x00
        /*0044*/ 	.byte	0xa0, 0x36, 0x00, 0x00, 0x01, 0x00, 0x00, 0x00, 0x30, 0x37, 0x00, 0x00, 0x01, 0x00, 0x00, 0x00
        /*0054*/ 	.byte	0x00, 0x7f, 0x00, 0x00, 0x01, 0x00, 0x00, 0x00, 0xf0, 0x80, 0x00, 0x00, 0x01, 0x00, 0x00, 0x00
        /*0064*/ 	.byte	0xe0, 0x8b, 0x00, 0x00, 0x01, 0x00, 0x00, 0x00, 0x00, 0x8c, 0x00, 0x00, 0x01, 0x00, 0x00, 0x00
        /*0074*/ 	.byte	0xa0, 0x90, 0x00, 0x00


	//----- nvinfo : EIATTR_MERCURY_ISA_VERSION
	.align		4
.L_492:
        /*0078*/ 	.byte	0x03, 0x5f
        /*007a*/ 	.short	0x0101


	//----- nvinfo : EIATTR_INT_WARP_WIDE_INSTR_OFFSETS
	.align		4
        /*007c*/ 	.byte	0x04, 0x31
        /*007e*/ 	.short	(.L_494 - .L_493)


	//   ....[0]....
.L_493:
        /*0080*/ 	.word	0x00000190


	//   ....[1]....
        /*0084*/ 	.word	0x000001c0


	//   ....[2]....
        /*0088*/ 	.word	0x00006350


	//   ....[3]....
        /*008c*/ 	.word	0x00006950


	//   ....[4]....
        /*0090*/ 	.word	0x00006e00


	//   ....[5]....
        /*0094*/ 	.word	0x000070d0


	//   ....[6]....
        /*0098*/ 	.word	0x00007330


	//   ....[7]....
        /*009c*/ 	.word	0x000074c0


	//----- nvinfo : EIATTR_COOP_GROUP_MASK_REGIDS
	.align		4
.L_494:
        /*00a0*/ 	.byte	0x04, 0x29
        /*00a2*/ 	.short	(.L_496 - .L_495)


	//   ....[0]....
.L_495:
        /*00a4*/ 	.word	0xffffffff


	//   ....[1]....
        /*00a8*/ 	.word	0xffffffff


	//   ....[2]....
        /*00ac*/ 	.word	0xffffffff


	//   ....[3]....
        /*00b0*/ 	.word	0xffffffff


	//   ....[4]....
        /*00b4*/ 	.word	0xffffffff


	//   ....[5]....
        /*00b8*/ 	.word	0xffffffff


	//   ....[6]....
        /*00bc*/ 	.word	0xffffffff


	//   ....[7]....
        /*00c0*/ 	.word	0xffffffff


	//   ....[8]....
        /*00c4*/ 	.word	0xffffffff


	//   ....[9]....
        /*00c8*/ 	.word	0xffffffff


	//   ....[10]....
        /*00cc*/ 	.word	0xffffffff


	//   ....[11]....
        /*00d0*/ 	.word	0xffffffff


	//   ....[12]....
        /*00d4*/ 	.word	0xffffffff


	//   ....[13]....
        /*00d8*/ 	.word	0xffffffff


	//   ....[14]....
        /*00dc*/ 	.word	0xffffffff


	//   ....[15]....
        /*00e0*/ 	.word	0xffffffff


	//   ....[16]....
        /*00e4*/ 	.word	0xffffffff


	//   ....[17]....
        /*00e8*/ 	.word	0xffffffff


	//   ....[18]....
        /*00ec*/ 	.word	0xffffffff


	//   ....[19]....
        /*00f0*/ 	.word	0xffffffff


	//   ....[20]....
        /*00f4*/ 	.word	0x0500000f


	//   ....[21]....
        /*00f8*/ 	.word	0x0500000f


	//   ....[22]....
        /*00fc*/ 	.word	0x0500000f


	//   ....[23]....
        /*0100*/ 	.word	0x0500000f


	//   ....[24]....
        /*0104*/ 	.word	0x0500000f


	//   ....[25]....
        /*0108*/ 	.word	0x0500000f


	//----- nvinfo : EIATTR_COOP_GROUP_INSTR_OFFSETS
	.align		4
.L_496:
        /*010c*/ 	.byte	0x04, 0x28
        /*010e*/ 	.short	(.L_498 - .L_497)


	//   ....[0]....
.L_497:
        /*0110*/ 	.word	0x00000070


	//   ....[1]....
        /*0114*/ 	.word	0x000001a0


	//   ....[2]....
        /*0118*/ 	.word	0x000001f0


	//   ....[3]....
        /*011c*/ 	.word	0x000003e0


	//   ....[4]....
        /*0120*/ 	.word	0x00000610


	//   ....[5]....
        /*0124*/ 	.word	0x00001190


	//   ....[6]....
        /*0128*/ 	.word	0x000052d0


	//   ....[7]....
        /*012c*/ 	.word	0x00005450


	//   ....[8]....
        /*0130*/ 	.word	0x00005740


	//   ....[9]....
        /*0134*/ 	.word	0x000058d0


	//   ....[10]....
        /*0138*/ 	.word	0x000059f0


	//   ....[11]....
        /*013c*/ 	.word	0x00005f50


	//   ....[12]....
        /*0140*/ 	.word	0x00006280


	//   ....[13]....
        /*0144*/ 	.word	0x000065d0


	//   ....[14]....
        /*0148*/ 	.word	0x00006880


	//   ....[15]....
        /*014c*/ 	.word	0x00006ac0


	//   ....[16]....
        /*0150*/ 	.word	0x00006d30


	//   ....[17]....
        /*0154*/ 	.word	0x00007010


	//   ....[18]....
        /*0158*/ 	.word	0x00007230


	//   ....[19]....
        /*015c*/ 	.word	0x000073c0


	//   ....[20]....
        /*0160*/ 	.word	0x00009760


	//   ....[21]....
        /*0164*/ 	.word	0x000098e0


	//   ....[22]....
        /*0168*/ 	.word	0x00009950


	//   ....[23]....
        /*016c*/ 	.word	0x000099c0


	//   ....[24]....
        /*0170*/ 	.word	0x00009a30


	//   ....[25]....
        /*0174*/ 	.word	0x00009aa0


	//----- nvinfo : EIATTR_REG_RECONFIG
	.align		4
.L_498:
        /*0178*/ 	.byte	0x01, 0x54
	.zero		2


	//----- nvinfo : EIATTR_SYSCALL_OFFSETS
	.align		4
        /*017c*/ 	.byte	0x04, 0x46
        /*017e*/ 	.short	(.L_500 - .L_499)


	//   ....[0]....
.L_499:
        /*0180*/ 	.word	0x00000dd0


	//   ....[1]....
        /*0184*/ 	.word	0x00000ec0


	//   ....[2]....
        /*0188*/ 	.word	0x00001020


	//   ....[3]....
        /*018c*/ 	.word	0x00001110


	//----- nvinfo : EIATTR_MBARRIER_INSTR_OFFSETS
	.align		4
.L_500:
        /*0190*/ 	.byte	0x04, 0x39
        /*0192*/ 	.short	(.L_502 - .L_501)


	//   ....[0]....
.L_501:
        /*0194*/ 	.word	0x00000290
        /*0198*/ 	.word	0x000000ff
        /*019c*/ 	.word	0x00030800
        /*01a0*/ 	.short	0x0100
        /*01a2*/ 	.byte	0x06
	.zero		1


	//   ....[1]....
        /*01a4*/ 	.word	0x00000390
        /*01a8*/ 	.word	0x000000ff
        /*01ac*/ 	.word	0x00030810
        /*01b0*/ 	.short	0x0100
        /*01b2*/ 	.byte	0x08
	.zero		1


	//   ....[2]....
        /*01b4*/ 	.word	0x000003a0
        /*01b8*/ 	.word	0x000000ff
        /*01bc*/ 	.word	0x00030820
        /*01c0*/ 	.short	0x0100
        /*01c2*/ 	.byte	0x08
	.zero		1


	//   ....[3]....
        /*01c4*/ 	.word	0x000003b0
        /*01c8*/ 	.word	0x000000ff
        /*01cc*/ 	.word	0x00030818
        /*01d0*/ 	.short	0x0100
        /*01d2*/ 	.byte	0x08
	.zero		1


	//   ....[4]....
        /*01d4*/ 	.word	0x000003c0
        /*01d8*/ 	.word	0x000000ff
        /*01dc*/ 	.word	0x00030828
        /*01e0*/ 	.short	0x0100
        /*01e2*/ 	.byte	0x08
	.zero		1


	//   ....[5]....
        /*01e4*/ 	.word	0x000004f0
        /*01e8*/ 	.word	0x000000ff
        /*01ec*/ 	.word	0x00030830
        /*01f0*/ 	.short	0x0100
        /*01f2*/ 	.byte	0x08
	.zero		1


	//   ....[6]....
        /*01f4*/ 	.word	0x00000500
        /*01f8*/ 	.word	0x000000ff
        /*01fc*/ 	.word	0x00030840
        /*0200*/ 	.short	0x0100
        /*0202*/ 	.byte	0x08
	.zero		1


	//   ....[7]....
        /*0204*/ 	.word	0x00000510
        /*0208*/ 	.word	0x000000ff
        /*020c*/ 	.word	0x00030838
        /*0210*/ 	.short	0x0100
        /*0212*/ 	.byte	0x08
	.zero		1


	//   ....[8]....
        /*0214*/ 	.word	0x00000520
        /*0218*/ 	.word	0x000000ff
        /*021c*/ 	.word	0x00030848
        /*0220*/ 	.short	0x0100
        /*0222*/ 	.byte	0x08
	.zero		1


	//   ....[9]....
        /*0224*/ 	.word	0x000011c0
        /*0228*/ 	.word	0x00000010
        /*022c*/ 	.word	0x00030800
        /*0230*/ 	.short	0x010a
        /*0232*/ 	.byte	0x3f
	.zero		1


	//   ....[10]....
        /*0234*/ 	.word	0x000012f0
        /*0238*/ 	.word	0x00000010
        /*023c*/ 	.word	0x00030800
        /*0240*/ 	.short	0x010a
        /*0242*/ 	.byte	0x3f
	.zero		1


	//   ....[11]....
        /*0244*/ 	.word	0x000019d0
        /*0248*/ 	.word	0x00000000
        /*024c*/ 	.word	0x00030810
        /*0250*/ 	.short	0x010a
        /*0252*/ 	.byte	0x3f
	.zero		1


	//   ....[12]....
        /*0254*/ 	.word	0x00001a10
        /*0258*/ 	.word	0x00000000
        /*025c*/ 	.word	0x00030810
        /*0260*/ 	.short	0x010a
        /*0262*/ 	.byte	0x3f
	.zero		1


	//   ....[13]....
        /*0264*/ 	.word	0x00001f70
        /*0268*/ 	.word	0x00000000
        /*026c*/ 	.word	0x00030830
        /*0270*/ 	.short	0x010a
        /*0272*/ 	.byte	0x3f
	.zero		1


	//   ....[14]....
        /*0274*/ 	.word	0x000022c0
        /*0278*/ 	.word	0x00000000
        /*027c*/ 	.word	0x00030830
        /*0280*/ 	.short	0x010a
        /*0282*/ 	.byte	0x3f
	.zero		1


	//   ....[15]....
        /*0284*/ 	.word	0x000044f0
        /*0288*/ 	.word	0x00000006
        /*028c*/ 	.word	0x00000000
        /*0290*/ 	.short	0x0101
        /*0292*/ 	.byte	0x3f
	.zero		1


	//   ....[16]....
        /*0294*/ 	.word	0x00004810
        /*0298*/ 	.word	0x00000000
        /*029c*/ 	.word	0x00000000
        /*02a0*/ 	.short	0x0101
        /*02a2*/ 	.byte	0x3f
	.zero		1


	//   ....[17]....
        /*02a4*/ 	.word	0x00007a40
        /*02a8*/ 	.word	0x00000010
        /*02ac*/ 	.word	0x00030820
        /*02b0*/ 	.short	0x010a
        /*02b2*/ 	.byte	0x3f
	.zero		1


	//   ....[18]....
        /*02b4*/ 	.word	0x00008180
        /*02b8*/ 	.word	0x00000010
        /*02bc*/ 	.word	0x00030840
        /*02c0*/ 	.short	0x010a
        /*02c2*/ 	.byte	0x3f
	.zero		1


	//   ....[19]....
        /*02c4*/ 	.word	0x00008420
        /*02c8*/ 	.word	0x00000010
        /*02cc*/ 	.word	0x00030828
        /*02d0*/ 	.short	0x010a
        /*02d2*/ 	.byte	0x3f
	.zero		1


	//   ....[20]....
        /*02d4*/ 	.word	0x000086c0
        /*02d8*/ 	.word	0x00000010
        /*02dc*/ 	.word	0x00030848
        /*02e0*/ 	.short	0x010a
        /*02e2*/ 	.byte	0x3f
	.zero		1


	//   ....[21]....
        /*02e4*/ 	.word	0x00008910
        /*02e8*/ 	.word	0x00000010
        /*02ec*/ 	.word	0x00030820
        /*02f0*/ 	.short	0x010a
        /*02f2*/ 	.byte	0x3f
	.zero		1


	//   ....[22]....
        /*02f4*/ 	.word	0x00008c30
        /*02f8*/ 	.word	0x00000010
        /*02fc*/ 	.word	0x00030840
        /*0300*/ 	.short	0x010a
        /*0302*/ 	.byte	0x3f
	.zero		1


	//   ....[23]....
        /*0304*/ 	.word	0x00008ea0
        /*0308*/ 	.word	0x00000010
        /*030c*/ 	.word	0x00030828
        /*0310*/ 	.short	0x010a
        /*0312*/ 	.byte	0x3f
	.zero		1


	//   ....[24]....
        /*0314*/ 	.word	0x00009190
        /*0318*/ 	.word	0x00000003
        /*031c*/ 	.word	0x00030840
        /*0320*/ 	.short	0x010a
        /*0322*/ 	.byte	0x3f
	.zero		1


	//   ....[25]....
        /*0324*/ 	.word	0x000095d0
        /*0328*/ 	.word	0x00000006
        /*032c*/ 	.word	0x00000000
        /*0330*/ 	.short	0x010a
        /*0332*/ 	.byte	0x3f
	.zero		1


	//   ....[26]....
        /*0334*/ 	.word	0x00009630
        /*0338*/ 	.word	0x00000003
        /*033c*/ 	.word	0x00000000
        /*0340*/ 	.short	0x010a
        /*0342*/ 	.byte	0x3f
	.zero		1


	//   ....[27]....
        /*0344*/ 	.word	0x00009690
        /*0348*/ 	.word	0x00000000
        /*034c*/ 	.word	0x00000000
        /*0350*/ 	.short	0x010a
        /*0352*/ 	.byte	0x3f
	.zero		1


	//   ....[28]....
        /*0354*/ 	.word	0x000096c0
        /*0358*/ 	.word	0x00000003
        /*035c*/ 	.word	0x00000000
        /*0360*/ 	.short	0x010a
        /*0362*/ 	.byte	0x3f
	.zero		1


	//   ....[29]....
        /*0364*/ 	.word	0x000097c0
        /*0368*/ 	.word	0x0000000c
        /*036c*/ 	.word	0x00030800
        /*0370*/ 	.short	0x010a
        /*0372*/ 	.byte	0x3f
	.zero		1


	//   ....[30]....
        /*0374*/ 	.word	0x00009810
        /*0378*/ 	.word	0x00000000
        /*037c*/ 	.word	0x00030810
        /*0380*/ 	.short	0x010a
        /*0382*/ 	.byte	0x3f
	.zero		1


	//   ....[31]....
        /*0384*/ 	.word	0x00009860
        /*0388*/ 	.word	0x00000000
        /*038c*/ 	.word	0x00030830
        /*0390*/ 	.short	0x010a
        /*0392*/ 	.byte	0x3f
	.zero		1


	//   ....[32]....
        /*0394*/ 	.word	0x00009ae0
        /*0398*/ 	.word	0x00000010
        /*039c*/ 	.word	0x00030820
        /*03a0*/ 	.short	0x010a
        /*03a2*/ 	.byte	0x3f
	.zero		1


	//   ....[33]....
        /*03a4*/ 	.word	0x00009b30
        /*03a8*/ 	.word	0x00000010
        /*03ac*/ 	.word	0x00030840
        /*03b0*/ 	.short	0x010a
        /*03b2*/ 	.byte	0x3f
	.zero		1


	//   ....[34]....
        /*03b4*/ 	.word	0x00009b80
        /*03b8*/ 	.word	0x00000010
        /*03bc*/ 	.word	0x00030828
        /*03c0*/ 	.short	0x010a
        /*03c2*/ 	.byte	0x3f
	.zero		1


	//   ....[35]....
        /*03c4*/ 	.word	0x00009bd0
        /*03c8*/ 	.word	0x00000010
        /*03cc*/ 	.word	0x00030848
        /*03d0*/ 	.short	0x010a
        /*03d2*/ 	.byte	0x3f
	.zero		1


	//   ....[36]....
        /*03d4*/ 	.word	0x00009c30
        /*03d8*/ 	.word	0x00000010
        /*03dc*/ 	.word	0x00030820
        /*03e0*/ 	.short	0x010a
        /*03e2*/ 	.byte	0x3f
	.zero		1


	//   ....[37]....
        /*03e4*/ 	.word	0x00009c80
        /*03e8*/ 	.word	0x00000010
        /*03ec*/ 	.word	0x00030840
        /*03f0*/ 	.short	0x010a
        /*03f2*/ 	.byte	0x3f
	.zero		1


	//   ....[38]....
        /*03f4*/ 	.word	0x00009cd0
        /*03f8*/ 	.word	0x00000010
        /*03fc*/ 	.word	0x00030828
        /*0400*/ 	.short	0x010a
        /*0402*/ 	.byte	0x3f
	.zero		1


	//   ....[39]....
        /*0404*/ 	.word	0x00009d20
        /*0408*/ 	.word	0x00000003
        /*040c*/ 	.word	0x00030840
        /*0410*/ 	.short	0x010a
        /*0412*/ 	.byte	0x3f
	.zero		1


	//   ....[40]....
        /*0414*/ 	.word	0x00009df0
        /*0418*/ 	.word	0x00000006
        /*041c*/ 	.word	0x00000000
        /*0420*/ 	.short	0x010a
        /*0422*/ 	.byte	0x3f
	.zero		1


	//   ....[41]....
        /*0424*/ 	.word	0x00009e40
        /*0428*/ 	.word	0x00000003
        /*042c*/ 	.word	0x00000000
        /*0430*/ 	.short	0x010a
        /*0432*/ 	.byte	0x3f
	.zero		1


	//   ....[42]....
        /*0434*/ 	.word	0x00009e90
        /*0438*/ 	.word	0x00000000
        /*043c*/ 	.word	0x00000000
        /*0440*/ 	.short	0x010a
        /*0442*/ 	.byte	0x3f
	.zero		1


	//----- nvinfo : EIATTR_NUM_MBARRIERS
	.align		4
.L_502:
        /*0444*/ 	.byte	0x03, 0x38
        /*0446*/ 	.short	0x0009


	//----- nvinfo : EIATTR_EXIT_INSTR_OFFSETS
	.align		4
        /*0448*/ 	.byte	0x04, 0x1c
        /*044a*/ 	.short	(.L_504 - .L_503)


	//   ....[0]....
.L_503:
        /*044c*/ 	.word	0x00009710


	//----- nvinfo : EIATTR_MAX_THREADS
	.align		4
.L_504:
        /*0450*/ 	.byte	0x04, 0x05
        /*0452*/ 	.short	(.L_506 - .L_505)
.L_505:
        /*0454*/ 	.word	0x00000180
        /*0458*/ 	.word	0x00000001
        /*045c*/ 	.word	0x00000001


	//----- nvinfo : EIATTR_CRS_STACK_SIZE
	.align		4
.L_506:
        /*0460*/ 	.byte	0x04, 0x1e
        /*0462*/ 	.short	(.L_508 - .L_507)
.L_507:
        /*0464*/ 	.word	0x00000000


	//----- nvinfo : EIATTR_CBANK_PARAM_SIZE
	.align		4
.L_508:
        /*0468*/ 	.byte	0x03, 0x19
        /*046a*/ 	.short	0x06f0


	//----- nvinfo : EIATTR_PARAM_CBANK
	.align		4
        /*046c*/ 	.byte	0x04, 0x0a
        /*046e*/ 	.short	(.L_510 - .L_509)
	.align		4
.L_509:
        /*0470*/ 	.word	index@(.nv.constant0._ZN7cutlass13device_kernelIN5flash11enable_sm90INS1_16FlashAttnBwdSm90INS1_25CollectiveMainloopBwdSm90ILi2ELi2ELi2EN4cute5tupleIJNS5_1CILi1EEES8_S8_EEENS6_IJNS7_ILi64EEENS7_ILi128EEESB_EEENS_10bfloat16_tEfNS_4arch4Sm90ELb0ELb1ELb1ELb0ELb1ELb1ELb0ELb0ELi2ELi1ELi2ELi1ELb0EEENS1_24CollectiveEpilogueBwdGQAISC_fSF_Li256ELb0ELb1EEENS1_19SingleTileSchedulerILb0ELb0ELb0ELi128EEEEEEEEEvNT_6ParamsE)
        /*0474*/ 	.short	0x0210
        /*0476*/ 	.short	0x06f0


	//----- nvinfo : EIATTR_SW_WAR
	.align		4
.L_510:
        /*0478*/ 	.byte	0x04, 0x36
        /*047a*/ 	.short	(.L_512 - .L_511)
.L_511:
        /*047c*/ 	.word	0x00000008
.L_512:


//--------------------- .nv.info._ZN7cutlass13device_kernelIN5flash11enable_sm90INS1_16FlashAttnBwdSm90INS1_25CollectiveMainloopBwdSm90ILi2ELi2ELi2EN4cute5tupleIJNS5_1CILi1EEES8_S8_EEENS6_IJNS7_ILi64EEENS7_ILi128EEESB_EEENS_10bfloat16_tEfNS_4arch4Sm90ELb0ELb1ELb1ELb1ELb0ELb1ELb0ELb0ELi2ELi1ELi2ELi1ELb0EEENS1_21CollectiveEpilogueBwdISC_SD_SF_Li256ELb1ELb0ELi1EEENS1_19SingleTileSchedulerILb1ELb0ELb0ELi128EEEEEEEEEvNT_6ParamsE --------------------------
	.section	.nv.info._ZN7cutlass13device_kernelIN5flash11enable_sm90INS1_16FlashAttnBwdSm90INS1_25CollectiveMainloopBwdSm90ILi2ELi2ELi2EN4cute5tupleIJNS5_1CILi1EEES8_S8_EEENS6_IJNS7_ILi64EEENS7_ILi128EEESB_EEENS_10bfloat16_tEfNS_4arch4Sm90ELb0ELb1ELb1ELb1ELb0ELb1ELb0ELb0ELi2ELi1ELi2ELi1ELb0EEENS1_21CollectiveEpilogueBwdISC_SD_SF_Li256ELb1ELb0ELi1EEENS1_19SingleTileSchedulerILb1ELb0ELb0ELi128EEEEEEEEEvNT_6ParamsE,"",@"SHT_CUDA_INFO"
	.sectionflags	@""
	.align	4


	//----- nvinfo : EIATTR_CUDA_API_VERSION
	.align		4
        /*0000*/ 	.byte	0x04, 0x37
        /*0002*/ 	.short	(.L_514 - .L_513)
.L_513:
        /*0004*/ 	.word	0x00000082


	//----- nvinfo : EIATTR_KPARAM_INFO
	.align		4
.L_514:
        /*0008*/ 	.byte	0x04, 0x17
        /*000a*/ 	.short	(.L_516 - .L_515)
.L_515:
        /*000c*/ 	.word	0x00000000
        /*0010*/ 	.short	0x0000
        /*0012*/ 	.short	0x0070
        /*0014*/ 	.byte	0x00, 0xf0, 0x01, 0x1a


	//----- nvinfo : EIATTR_SPARSE_MMA_MASK
	.align		4
.L_516:
        /*0018*/ 	.byte	0x03, 0x50
        /*001a*/ 	.short	0x0000


	//----- nvinfo : EIATTR_MAXREG_COUNT
	.align		4
        /*001c*/ 	.byte	0x03, 0x1b
        /*001e*/ 	.short	0x00a8


	//----- nvinfo : EIATTR_NUM_BARRIERS
	.align		4
        /*0020*/ 	.byte	0x02, 0x4c
        /*0022*/ 	.byte	0x10
	.zero		1


	//----- nvinfo : EIATTR_EXTERNS
	.align		4
        /*0024*/ 	.byte	0x04, 0x0f
        /*0026*/ 	.short	(.L_518 - .L_517)


	//   ....[0]....
	.align		4
.L_517:
        /*0028*/ 	.word	index@(__assertfail)


	//----- nvinfo : EIATTR_ANNOTATIONS
	.align		4
.L_518:
        /*002c*/ 	.byte	0x04, 0x55
        /*002e*/ 	.short	(.L_520 - .L_519)


	//   ....[0]....
.L_519:
        /*0030*/ 	.word	0x00000001
        /*0034*/ 	.byte	0xa0, 0x19, 0x00, 0x00, 0x01, 0x00, 0x00, 0x00, 0x70, 0x28, 0x00, 0x00, 0x01, 0x00, 0x00, 0x00
        /*0044*/ 	.byte	0x40, 0x3b, 0x00, 0x00, 0x01, 0x00, 0x00, 0x00, 0xd0, 0x3b, 0x00, 0x00, 0x01, 0x00, 0x00, 0x00
        /*0054*/ 	.byte	0x10, 0xaa, 0x00, 0x00, 0x01, 0x00, 0x00, 0x00, 0xb0, 0xab, 0x00, 0x00, 0x01, 0x00, 0x00, 0x00
        /*0064*/ 	.byte	0x30, 0xb7, 0x00, 0x00, 0x01, 0x00, 0x00, 0x00, 0x50, 0xb7, 0x00, 0x00, 0x01, 0x00, 0x00, 0x00
        /*0074*/ 	.byte	0xc0, 0xba, 0x00, 0x00


	//----- nvinfo : EIATTR_MERCURY_ISA_VERSION
	.align		4
.L_520:
        /*0078*/ 	.byte	0x03, 0x5f
        /*007a*/ 	.short	0x0101


	//----- nvinfo : EIATTR_INT_WARP_WIDE_INSTR_OFFSETS
	.align		4
        /*007c*/ 	.byte	0x04, 0x31
        /*007e*/ 	.short	(.L_522 - .L_521)


	//   ....[0]....
.L_521:
        /*0080*/ 	.word	0x00000190


	//   ....[1]....
        /*0084*/ 	.word	0x000001c0


	//----- nvinfo : EIATTR_COOP_GROUP_MASK_REGIDS
	.align		4
.L_522:
        /*0088*/ 	.byte	0x04, 0x29
        /*008a*/ 	.short	(.L_524 - .L_523)


	//   ....[0]....
.L_523:
        /*008c*/ 	.word	0xffffffff


	//   ....[1]....
        /*0090*/ 	.word	0xffffffff


	//   ....[2]....
        /*0094*/ 	.word	0xffffffff


	//   ....[3]....
        /*0098*/ 	.word	0xffffffff


	//   ....[4]....
        /*009c*/ 	.word	0xffffffff


	//   ....[5]....
        /*00a0*/ 	.word	0xffffffff


	//   ....[6]....
        /*00a4*/ 	.word	0xffffffff


	//   ....[7]....
        /*00a8*/ 	.word	0x0500000f


	//----- nvinfo : EIATTR_COOP_GROUP_INSTR_OFFSETS
	.align		4
.L_524:
        /*00ac*/ 	.byte	0x04, 0x28
        /*00ae*/ 	.short	(.L_526 - .L_525)


	//   ....[0]....
.L_525:
        /*00b0*/ 	.word	0x00000070


	//   ....[1]....
        /*00b4*/ 	.word	0x000001a0


	//   ....[2]....
        /*00b8*/ 	.word	0x000001f0


	//   ....[3]....
        /*00bc*/ 	.word	0x000003e0


	//   ....[4]....
        /*00c0*/ 	.word	0x00000620


	//   ....[5]....
        /*00c4*/ 	.word	0x00001650


	//   ....[6]....
        /*00c8*/ 	.word	0x00008780


	//   ....[7]....
        /*00cc*/ 	.word	0x0000c310


	//----- nvinfo : EIATTR_REG_RECONFIG
	.align		4
.L_526:
        /*00d0*/ 	.byte	0x01, 0x54
	.zero		2


	//----- nvinfo : EIATTR_SYSCALL_OFFSETS
	.align		4
        /*00d4*/ 	.byte	0x04, 0x46
        /*00d6*/ 	.short	(.L_528 - .L_527)


	//   ....[0]....
.L_527:
        /*00d8*/ 	.word	0x00001290


	//   ....[1]....
        /*00dc*/ 	.word	0x00001380


	//   ....[2]....
        /*00e0*/ 	.word	0x000014e0


	//   ....[3]....
        /*00e4*/ 	.word	0x000015d0


	//----- nvinfo : EIATTR_MBARRIER_INSTR_OFFSETS
	.align		4
.L_528:
        /*00e8*/ 	.byte	0x04, 0x39
        /*00ea*/ 	.short	(.L_530 - .L_529)


	//   ....[0]....
.L_529:
        /*00ec*/ 	.word	0x00000290
        /*00f0*/ 	.word	0x000000ff
        /*00f4*/ 	.word	0x00030800
        /*00f8*/ 	.short	0x0100
        /*00fa*/ 	.byte	0x06
	.zero		1


	//   ....[1]....
        /*00fc*/ 	.word	0x00000390
        /*0100*/ 	.word	0x000000ff
        /*0104*/ 	.word	0x00030810
        /*0108*/ 	.short	0x0100
        /*010a*/ 	.byte	0x08
	.zero		1


	//   ....[2]....
        /*010c*/ 	.word	0x000003a0
        /*0110*/ 	.word	0x000000ff
        /*0114*/ 	.word	0x00030820
        /*0118*/ 	.short	0x0100
        /*011a*/ 	.byte	0x08
	.zero		1


	//   ....[3]....
        /*011c*/ 	.word	0x000003b0
        /*0120*/ 	.word	0x000000ff
        /*0124*/ 	.word	0x00030818
        /*0128*/ 	.short	0x0100
        /*012a*/ 	.byte	0x08
	.zero		1


	//   ....[4]....
        /*012c*/ 	.word	0x000003c0
        /*0130*/ 	.word	0x000000ff
        /*0134*/ 	.word	0x00030828
        /*0138*/ 	.short	0x0100
        /*013a*/ 	.byte	0x08
	.zero		1


	//   ....[5]....
        /*013c*/ 	.word	0x000004f0
        /*0140*/ 	.word	0x000000ff
        /*0144*/ 	.word	0x00030830
        /*0148*/ 	.short	0x0100
        /*014a*/ 	.byte	0x08
	.zero		1


	//   ....[6]....
        /*014c*/ 	.word	0x00000500
        /*0150*/ 	.word	0x000000ff
        /*0154*/ 	.word	0x00030840
        /*0158*/ 	.short	0x0100
        /*015a*/ 	.byte	0x08
	.zero		1


	//   ....[7]....
        /*015c*/ 	.word	0x00000510
        /*0160*/ 	.word	0x000000ff
        /*0164*/ 	.word	0x00030838
        /*0168*/ 	.short	0x0100
        /*016a*/ 	.byte	0x08
	.zero		1


	//   ....[8]....
        /*016c*/ 	.word	0x00000520
        /*0170*/ 	.word	0x000000ff
        /*0174*/ 	.word	0x00030848
        /*0178*/ 	.short	0x0100
        /*017a*/ 	.byte	0x08
	.zero		1


	//   ....[9]....
        /*017c*/ 	.word	0x00001680
        /*0180*/ 	.word	0x00000010
        /*0184*/ 	.word	0x00030800
        /*0188*/ 	.short	0x010a
        /*018a*/ 	.byte	0x3f
	.zero		1


	//   ....[10]....
        /*018c*/ 	.word	0x000017b0
        /*0190*/ 	.word	0x00000010
        /*0194*/ 	.word	0x00030800
        /*0198*/ 	.short	0x010a
        /*019a*/ 	.byte	0x3f
	.zero		1


	//   ....[11]....
        /*019c*/ 	.word	0x00001e70
        /*01a0*/ 	.word	0x00000000
        /*01a4*/ 	.word	0x00030810
        /*01a8*/ 	.short	0x010a
        /*01aa*/ 	.byte	0x3f
	.zero		1


	//   ....[12]....
        /*01ac*/ 	.word	0x00001eb0
        /*01b0*/ 	.word	0x00000000
        /*01b4*/ 	.word	0x00030810
        /*01b8*/ 	.short	0x010a
        /*01ba*/ 	.byte	0x3f
	.zero		1


	//   ....[13]....
        /*01bc*/ 	.word	0x00002410
        /*01c0*/ 	.word	0x00000000
        /*01c4*/ 	.word	0x00030830
        /*01c8*/ 	.short	0x010a
        /*01ca*/ 	.byte	0x3f
	.zero		1


	//   ....[14]....
        /*01cc*/ 	.word	0x00002760
        /*01d0*/ 	.word	0x00000000
        /*01d4*/ 	.word	0x00030830
        /*01d8*/ 	.short	0x010a
        /*01da*/ 	.byte	0x3f
	.zero		1


	//   ....[15]....
        /*01dc*/ 	.word	0x00004990
        /*01e0*/ 	.word	0x00000006
        /*01e4*/ 	.word	0x00000000
        /*01e8*/ 	.short	0x0101
        /*01ea*/ 	.byte	0x3f
	.zero		1


	//   ....[16]....
        /*01ec*/ 	.word	0x00004cb0
        /*01f0*/ 	.word	0x00000000
        /*01f4*/ 	.word	0x00000000
        /*01f8*/ 	.short	0x0101
        /*01fa*/ 	.byte	0x3f
	.zero		1


	//   ....[17]....
        /*01fc*/ 	.word	0x0000a500
        /*0200*/ 	.word	0x0000000f
        /*0204*/ 	.word	0x00030820
        /*0208*/ 	.short	0x010a
        /*020a*/ 	.byte	0x3f
	.zero		1


	//   ....[18]....
        /*020c*/ 	.word	0x0000ac30
        /*0210*/ 	.word	0x0000000f
        /*0214*/ 	.word	0x00030840
        /*0218*/ 	.short	0x010a
        /*021a*/ 	.byte	0x3f
	.zero		1


	//   ....[19]....
        /*021c*/ 	.word	0x0000af00
        /*0220*/ 	.word	0x0000000f
        /*0224*/ 	.word	0x00030828
        /*0228*/ 	.short	0x010a
        /*022a*/ 	.byte	0x3f
	.zero		1


	//   ....[20]....
        /*022c*/ 	.word	0x0000b1d0
        /*0230*/ 	.word	0x0000000f
        /*0234*/ 	.word	0x00030848
        /*0238*/ 	.short	0x010a
        /*023a*/ 	.byte	0x3f
	.zero		1


	//   ....[21]....
        /*023c*/ 	.word	0x0000b440
        /*0240*/ 	.word	0x0000000f
        /*0244*/ 	.word	0x00030820
        /*0248*/ 	.short	0x010a
        /*024a*/ 	.byte	0x3f
	.zero		1


	//   ....[22]....
        /*024c*/ 	.word	0x0000b780
        /*0250*/ 	.word	0x0000000f
        /*0254*/ 	.word	0x00030840
        /*0258*/ 	.short	0x010a
        /*025a*/ 	.byte	0x3f
	.zero		1


	//   ....[23]....
        /*025c*/ 	.word	0x0000ba20
        /*0260*/ 	.word	0x0000000f
        /*0264*/ 	.word	0x00030828
        /*0268*/ 	.short	0x010a
        /*026a*/ 	.byte	0x3f
	.zero		1


	//   ....[24]....
        /*026c*/ 	.word	0x0000bd30
        /*0270*/ 	.word	0x00000003
        /*0274*/ 	.word	0x00030840
        /*0278*/ 	.short	0x010a
        /*027a*/ 	.byte	0x3f
	.zero		1


	//   ....[25]....
        /*027c*/ 	.word	0x0000c190
        /*0280*/ 	.word	0x00000007
        /*0284*/ 	.word	0x00000000
        /*0288*/ 	.short	0x010a
        /*028a*/ 	.byte	0x3f
	.zero		1


	//   ....[26]....
        /*028c*/ 	.word	0x0000c1e0
        /*0290*/ 	.word	0x00000003
        /*0294*/ 	.word	0x00000000
        /*0298*/ 	.short	0x010a
        /*029a*/ 	.byte	0x3f
	.zero		1


	//   ....[27]....
        /*029c*/ 	.word	0x0000c240
        /*02a0*/ 	.word	0x00000005
        /*02a4*/ 	.word	0x00000000
        /*02a8*/ 	.short	0x010a
        /*02aa*/ 	.byte	0x3f
	.zero		1


	//   ....[28]....
        /*02ac*/ 	.word	0x0000c270
        /*02b0*/ 	.word	0x00000003
        /*02b4*/ 	.word	0x00000000
        /*02b8*/ 	.short	0x010a
        /*02ba*/ 	.byte	0x3f
	.zero		1


	//   ....[29]....
        /*02bc*/ 	.word	0x0000c370
        /*02c0*/ 	.word	0x0000000c
        /*02c4*/ 	.word	0x00030800
        /*02c8*/ 	.short	0x010a
        /*02ca*/ 	.byte	0x3f
	.zero		1


	//   ....[30]....
        /*02cc*/ 	.word	0x0000c3c0
        /*02d0*/ 	.word	0x00000000
        /*02d4*/ 	.word	0x00030810
        /*02d8*/ 	.short	0x010a
        /*02da*/ 	.byte	0x3f
	.zero		1


	//   ....[31]....
        /*02dc*/ 	.word	0x0000c410
        /*02e0*/ 	.word	0x00000000
        /*02e4*/ 	.word	0x00030830
        /*02e8*/ 	.short	0x010a
        /*02ea*/ 	.byte	0x3f
	.zero		1


	//   ....[32]....
        /*02ec*/ 	.word	0x0000c460
        /*02f0*/ 	.word	0x0000000f
        /*02f4*/ 	.word	0x00030820
        /*02f8*/ 	.short	0x010a
        /*02fa*/ 	.byte	0x3f
	.zero		1


	//   ....[33]....
        /*02fc*/ 	.word	0x0000c4b0
        /*0300*/ 	.word	0x0000000f
        /*0304*/ 	.word	0x00030840
        /*0308*/ 	.short	0x010a
        /*030a*/ 	.byte	0x3f
	.zero		1


	//   ....[34]....
        /*030c*/ 	.word	0x0000c500
        /*0310*/ 	.word	0x0000000f
        /*0314*/ 	.word	0x00030828
        /*0318*/ 	.short	0x010a
        /*031a*/ 	.byte	0x3f
	.zero		1


	//   ....[35]....
        /*031c*/ 	.word	0x0000c550
        /*0320*/ 	.word	0x0000000f
        /*0324*/ 	.word	0x00030848
        /*0328*/ 	.short	0x010a
        /*032a*/ 	.byte	0x3f
	.zero		1


	//   ....[36]....
        /*032c*/ 	.word	0x0000c5b0
        /*0330*/ 	.word	0x0000000f
        /*0334*/ 	.word	0x00030820
        /*0338*/ 	.short	0x010a
        /*033a*/ 	.byte	0x3f
	.zero		1


	//   ....[37]....
        /*033c*/ 	.word	0x0000c600
        /*0340*/ 	.word	0x0000000f
        /*0344*/ 	.word	0x00030840
        /*0348*/ 	.short	0x010a
        /*034a*/ 	.byte	0x3f
	.zero		1


	//   ....[38]....
        /*034c*/ 	.word	0x0000c650
        /*0350*/ 	.word	0x0000000f
        /*0354*/ 	.word	0x00030828
        /*0358*/ 	.short	0x010a
        /*035a*/ 	.byte	0x3f
	.zero		1


	//   ....[39]....
        /*035c*/ 	.word	0x0000c6a0
        /*0360*/ 	.word	0x00000003
        /*0364*/ 	.word	0x00030840
        /*0368*/ 	.short	0x010a
        /*036a*/ 	.byte	0x3f
	.zero		1


	//   ....[40]....
        /*036c*/ 	.word	0x0000c770
        /*0370*/ 	.word	0x00000007
        /*0374*/ 	.word	0x00000000
        /*0378*/ 	.short	0x010a
        /*037a*/ 	.byte	0x3f
	.zero		1


	//   ....[41]....
        /*037c*/ 	.word	0x0000c7c0
        /*0380*/ 	.word	0x00000003
        /*0384*/ 	.word	0x00000000
        /*0388*/ 	.short	0x010a
        /*038a*/ 	.byte	0x3f
	.zero		1


	//   ....[42]....
        /*038c*/ 	.word	0x0000c810
        /*0390*/ 	.word	0x00000005
        /*0394*/ 	.word	0x00000000
        /*0398*/ 	.short	0x010a
        /*039a*/ 	.byte	0x3f
	.zero		1


	//----- nvinfo : EIATTR_NUM_MBARRIERS
	.align		4
.L_530:
        /*039c*/ 	.byte	0x03, 0x38
        /*039e*/ 	.short	0x0009


	//----- nvinfo : EIATTR_EXIT_INSTR_OFFSETS
	.align		4
        /*03a0*/ 	.byte	0x04, 0x1c
        /*03a2*/ 	.short	(.L_532 - .L_531)


	//   ....[0]....
.L_531:
        /*03a4*/ 	.word	0x0000c2c0


	//----- nvinfo : EIATTR_MAX_THREADS
	.align		4
.L_532:
        /*03a8*/ 	.byte	0x04, 0x05
        /*03aa*/ 	.short	(.L_534 - .L_533)
.L_533:
        /*03ac*/ 	.word	0x00000180
        /*03b0*/ 	.word	0x00000001
        /*03b4*/ 	.word	0x00000001


	//----- nvinfo : EIATTR_CRS_STACK_SIZE
	.align		4
.L_534:
        /*03b8*/ 	.byte	0x04, 0x1e
        /*03ba*/ 	.short	(.L_536 - .L_535)
.L_535:
        /*03bc*/ 	.word	0x00000000


	//----- nvinfo : EIATTR_CBANK_PARAM_SIZE
	.align		4
.L_536:
        /*03c0*/ 	.byte	0x03, 0x19
        /*03c2*/ 	.short	0x06f0


	//----- nvinfo : EIATTR_PARAM_CBANK
	.align		4
        /*03c4*/ 	.byte	0x04, 0x0a
        /*03c6*/ 	.short	(.L_538 - .L_537)
	.align		4
.L_537:
        /*03c8*/ 	.word	index@(.nv.constant0._ZN7cutlass13device_kernelIN5flash11enable_sm90INS1_16FlashAttnBwdSm90INS1_25CollectiveMainloopBwdSm90ILi2ELi2ELi2EN4cute5tupleIJNS5_1CILi1EEES8_S8_EEENS6_IJNS7_ILi64EEENS7_ILi128EEESB_EEENS_10bfloat16_tEfNS_4arch4Sm90ELb0ELb1ELb1ELb1ELb0ELb1ELb0ELb0ELi2ELi1ELi2ELi1ELb0EEENS1_21CollectiveEpilogueBwdISC_SD_SF_Li256ELb1ELb0ELi1EEENS1_19SingleTileSchedulerILb1ELb0ELb0ELi128EEEEEEEEEvNT_6ParamsE)
        /*03cc*/ 	.short	0x0210
        /*03ce*/ 	.short	0x06f0


	//----- nvinfo : EIATTR_SW_WAR
	.align		4
.L_538:
        /*03d0*/ 	.byte	0x04, 0x36
        /*03d2*/ 	.short	(.L_540 - .L_539)
.L_539:
        /*03d4*/ 	.word	0x00000008
.L_540:


//--------------------- .nv.info._ZN7cutlass13device_kernelIN5flash11enable_sm90INS1_16FlashAttnBwdSm90INS1_25CollectiveMainloopBwdSm90ILi2ELi2ELi2EN4cute5tupleIJNS5_1CILi1EEES8_S8_EEENS6_IJNS7_ILi64EEENS7_ILi128EEESB_EEENS_10bfloat16_tEfNS_4arch4Sm90ELb0ELb1ELb1ELb1ELb1ELb1ELb0ELb0ELi2ELi1ELi2ELi1ELb0EEENS1_21CollectiveEpilogueBwdISC_SD_SF_Li256ELb1ELb0ELi1EEENS1_19SingleTileSchedulerILb1ELb0ELb0ELi128EEEEEEEEEvNT_6ParamsE --------------------------
	.section	.nv.info._ZN7cutlass13device_kernelIN5flash11enable_sm90INS1_16FlashAttnBwdSm90INS1_25CollectiveMainloopBwdSm90ILi2ELi2ELi2EN4cute5tupleIJNS5_1CILi1EEES8_S8_EEENS6_IJNS7_ILi64EEENS7_ILi128EEESB_EEENS_10bfloat16_tEfNS_4arch4Sm90ELb0ELb1ELb1ELb1ELb1ELb1ELb0ELb0ELi2ELi1ELi2ELi1ELb0EEENS1_21CollectiveEpilogueBwdISC_SD_SF_Li256ELb1ELb0ELi1EEENS1_19SingleTileSchedulerILb1ELb0ELb0ELi128EEEEEEEEEvNT_6ParamsE,"",@"SHT_CUDA_INFO"
	.sectionflags	@""
	.align	4


	//----- nvinfo : EIATTR_CUDA_API_VERSION
	.align		4
        /*0000*/ 	.byte	0x04, 0x37
        /*0002*/ 	.short	(.L_542 - .L_541)
.L_541:
        /*0004*/ 	.word	0x00000082


	//----- nvinfo : EIATTR_KPARAM_INFO
	.align		4
.L_542:
        /*0008*/ 	.byte	0x04, 0x17
        /*000a*/ 	.short	(.L_544 - .L_543)
.L_543:
        /*000c*/ 	.word	0x00000000
        /*0010*/ 	.short	0x0000
        /*0012*/ 	.short	0x0070
        /*0014*/ 	.byte	0x00, 0xf0, 0x01, 0x1a


	//----- nvinfo : EIATTR_SPARSE_MMA_MASK
	.align		4
.L_544:
        /*0018*/ 	.byte	0x03, 0x50
        /*001a*/ 	.short	0x0000


	//----- nvinfo : EIATTR_MAXREG_COUNT
	.align		4
        /*001c*/ 	.byte	0x03, 0x1b
        /*001e*/ 	.short	0x00a8


	//----- nvinfo : EIATTR_NUM_BARRIERS
	.align		4
        /*0020*/ 	.byte	0x02, 0x4c
        /*0022*/ 	.byte	0x10
	.zero		1


	//----- nvinfo : EIATTR_EXTERNS
	.align		4
        /*0024*/ 	.byte	0x04, 0x0f
        /*0026*/ 	.short	(.L_546 - .L_545)


	//   ....[0]....
	.align		4
.L_545:
        /*0028*/ 	.word	index@(__assertfail)


	//----- nvinfo : EIATTR_ANNOTATIONS
	.align		4
.L_546:
        /*002c*/ 	.byte	0x04, 0x55
        /*002e*/ 	.short	(.L_548 - .L_547)


	//   ....[0]....
.L_547:
        /*0030*/ 	.word	0x00000001
        /*0034*/ 	.byte	0xa0, 0x19, 0x00, 0x00, 0x01, 0x00, 0x00, 0x00, 0x70, 0x28, 0x00, 0x00, 0x01, 0x00, 0x00, 0x00
        /*0044*/ 	.byte	0x40, 0x3b, 0x00, 0x00, 0x01, 0x00, 0x00, 0x00, 0xd0, 0x3b, 0x00, 0x00, 0x01, 0x00, 0x00, 0x00
        /*0054*/ 	.byte	0x20, 0xb9, 0x00, 0x00, 0x01, 0x00, 0x00, 0x00, 0xc0, 0xba, 0x00, 0x00, 0x01, 0x00, 0x00, 0x00
        /*0064*/ 	.byte	0x40, 0xc6, 0x00, 0x00, 0x01, 0x00, 0x00, 0x00, 0x60, 0xc6, 0x00, 0x00, 0x01, 0x00, 0x00, 0x00
        /*0074*/ 	.byte	0xd0, 0xc9, 0x00, 0x00


	//----- nvinfo : EIATTR_MERCURY_ISA_VERSION
	.align		4
.L_548:
        /*0078*/ 	.byte	0x03, 0x5f
        /*007a*/ 	.short	0x0101


	//----- nvinfo : EIATTR_INT_WARP_WIDE_INSTR_OFFSETS
	.align		4
        /*007c*/ 	.byte	0x04, 0x31
        /*007e*/ 	.short	(.L_550 - .L_549)


	//   ....[0]....
.L_549:
        /*0080*/ 	.word	0x00000190


	//   ....[1]....
        /*0084*/ 	.word	0x000001c0


	//   ....[2]....
        /*0088*/ 	.word	0x00009660


	//   ....[3]....
        /*008c*/ 	.word	0x00009cb0


	//   ....[4]....
        /*0090*/ 	.word	0x0000a160


	//   ....[5]....
        /*0094*/ 	.word	0x0000a420


	//   ....[6]....
        /*0098*/ 	.word	0x0000a680


	//   ....[7]....
        /*009c*/ 	.word	0x0000a810


	//----- nvinfo : EIATTR_COOP_GROUP_MASK_REGIDS
	.align		4
.L_550:
        /*00a0*/ 	.byte	0x04, 0x29
        /*00a2*/ 	.short	(.L_552 - .L_551)


	//   ....[0]....
.L_551:
        /*00a4*/ 	.word	0xffffffff


	//   ....[1]....
        /*00a8*/ 	.word	0xffffffff


	//   ....[2]....
        /*00ac*/ 	.word	0xffffffff


	//   ....[3]....
        /*00b0*/ 	.word	0xffffffff


	//   ....[4]....
        /*00b4*/ 	.word	0xffffffff


	//   ....[5]....
        /*00b8*/ 	.word	0xffffffff


	//   ....[6]....
        /*00bc*/ 	.word	0xffffffff


	//   ....[7]....
        /*00c0*/ 	.word	0xffffffff


	//   ....[8]....
        /*00c4*/ 	.word	0xffffffff


	//   ....[9]....
        /*00c8*/ 	.word	0xffffffff


	//   ....[10]....
        /*00cc*/ 	.word	0xffffffff


	//   ....[11]....
        /*00d0*/ 	.word	0xffffffff


	//   ....[12]....
        /*00d4*/ 	.word	0xffffffff


	//   ....[13]....
        /*00d8*/ 	.word	0xffffffff


	//   ....[14]....
        /*00dc*/ 	.word	0xffffffff


	//   ....[15]....
        /*00e0*/ 	.word	0xffffffff


	//   ....[16]....
        /*00e4*/ 	.word	0x0500000f


	//   ....[17]....
        /*00e8*/ 	.word	0x0500000f


	//   ....[18]....
        /*00ec*/ 	.word	0x0500000f


	//   ....[19]....
        /*00f0*/ 	.word	0x0500000f


	//----- nvinfo : EIATTR_COOP_GROUP_INSTR_OFFSETS
	.align		4
.L_552:
        /*00f4*/ 	.byte	0x04, 0x28
        /*00f6*/ 	.short	(.L_554 - .L_553)


	//   ....[0]....
.L_553:
        /*00f8*/ 	.word	0x00000070


	//   ....[1]....
        /*00fc*/ 	.word	0x000001a0


	//   ....[2]....
        /*0100*/ 	.word	0x000001f0


	//   ....[3]....
        /*0104*/ 	.word	0x000003e0


	//   ....[4]....
        /*0108*/ 	.word	0x00000620


	//   ....[5]....
        /*010c*/ 	.word	0x00001650


	//   ....[6]....
        /*0110*/ 	.word	0x00008780


	//   ....[7]....
        /*0114*/ 	.word	0x00009260


	//   ....[8]....
        /*0118*/ 	.word	0x00009590


	//   ....[9]....
        /*011c*/ 	.word	0x00009910


	//   ....[10]....
        /*0120*/ 	.word	0x00009be0


	//   ....[11]....
        /*0124*/ 	.word	0x00009e20


	//   ....[12]....
        /*0128*/ 	.word	0x0000a090


	//   ....[13]....
        /*012c*/ 	.word	0x0000a360


	//   ....[14]....
        /*0130*/ 	.word	0x0000a580


	//   ....[15]....
        /*0134*/ 	.word	0x0000a710


	//   ....[16]....
        /*0138*/ 	.word	0x0000d220


	//   ....[17]....
        /*013c*/ 	.word	0x0000d3a0


	//   ....[18]....
        /*0140*/ 	.word	0x0000d410


	//   ....[19]....
        /*0144*/ 	.word	0x0000d480


	//----- nvinfo : EIATTR_REG_RECONFIG
	.align		4
.L_554:
        /*0148*/ 	.byte	0x01, 0x54
	.zero		2


	//----- nvinfo : EIATTR_SYSCALL_OFFSETS
	.align		4
        /*014c*/ 	.byte	0x04, 0x46
        /*014e*/ 	.short	(.L_556 - .L_555)


	//   ....[0]....
.L_555:
        /*0150*/ 	.word	0x00001290


	//   ....[1]....
        /*0154*/ 	.word	0x00001380


	//   ....[2]....
        /*0158*/ 	.word	0x000014e0


	//   ....[3]....
        /*015c*/ 	.word	0x000015d0


	//----- nvinfo : EIATTR_MBARRIER_INSTR_OFFSETS
	.align		4
.L_556:
        /*0160*/ 	.byte	0x04, 0x39
        /*0162*/ 	.short	(.L_558 - .L_557)


	//   ....[0]....
.L_557:
        /*0164*/ 	.word	0x00000290
        /*0168*/ 	.word	0x000000ff
        /*016c*/ 	.word	0x00030800
        /*0170*/ 	.short	0x0100
        /*0172*/ 	.byte	0x06
	.zero		1


	//   ....[1]....
        /*0174*/ 	.word	0x00000390
        /*0178*/ 	.word	0x000000ff
        /*017c*/ 	.word	0x00030810
        /*0180*/ 	.short	0x0100
        /*0182*/ 	.byte	0x08
	.zero		1


	//   ....[2]....
        /*0184*/ 	.word	0x000003a0
        /*0188*/ 	.word	0x000000ff
        /*018c*/ 	.word	0x00030820
        /*0190*/ 	.short	0x0100
        /*0192*/ 	.byte	0x08
	.zero		1


	//   ....[3]....
        /*0194*/ 	.word	0x000003b0
        /*0198*/ 	.word	0x000000ff
        /*019c*/ 	.word	0x00030818
        /*01a0*/ 	.short	0x0100
        /*01a2*/ 	.byte	0x08
	.zero		1


	//   ....[4]....
        /*01a4*/ 	.word	0x000003c0
        /*01a8*/ 	.word	0x000000ff
        /*01ac*/ 	.word	0x00030828
        /*01b0*/ 	.short	0x0100
        /*01b2*/ 	.byte	0x08
	.zero		1


	//   ....[5]....
        /*01b4*/ 	.word	0x000004f0
        /*01b8*/ 	.word	0x000000ff
        /*01bc*/ 	.word	0x00030830
        /*01c0*/ 	.short	0x0100
        /*01c2*/ 	.byte	0x08
	.zero		1


	//   ....[6]....
        /*01c4*/ 	.word	0x00000500
        /*01c8*/ 	.word	0x000000ff
        /*01cc*/ 	.word	0x00030840
        /*01d0*/ 	.short	0x0100
        /*01d2*/ 	.byte	0x08
	.zero		1


	//   ....[7]....
        /*01d4*/ 	.word	0x00000510
        /*01d8*/ 	.word	0x000000ff
        /*01dc*/ 	.word	0x00030838
        /*01e0*/ 	.short	0x0100
        /*01e2*/ 	.byte	0x08
	.zero		1


	//   ....[8]....
        /*01e4*/ 	.word	0x00000520
        /*01e8*/ 	.word	0x000000ff
        /*01ec*/ 	.word	0x00030848
        /*01f0*/ 	.short	0x0100
        /*01f2*/ 	.byte	0x08
	.zero		1


	//   ....[9]....
        /*01f4*/ 	.word	0x00001680
        /*01f8*/ 	.word	0x00000010
        /*01fc*/ 	.word	0x00030800
        /*0200*/ 	.short	0x010a
        /*0202*/ 	.byte	0x3f
	.zero		1


	//   ....[10]....
        /*0204*/ 	.word	0x000017b0
        /*0208*/ 	.word	0x00000010
        /*020c*/ 	.word	0x00030800
        /*0210*/ 	.short	0x010a
        /*0212*/ 	.byte	0x3f
	.zero		1


	//   ....[11]....
        /*0214*/ 	.word	0x00001e70
        /*0218*/ 	.word	0x00000000
        /*021c*/ 	.word	0x00030810
        /*0220*/ 	.short	0x010a
        /*0222*/ 	.byte	0x3f
	.zero		1


	//   ....[12]....
        /*0224*/ 	.word	0x00001eb0
        /*0228*/ 	.word	0x00000000
        /*022c*/ 	.word	0x00030810
        /*0230*/ 	.short	0x010a
        /*0232*/ 	.byte	0x3f
	.zero		1


	//   ....[13]....
        /*0234*/ 	.word	0x00002410
        /*0238*/ 	.word	0x00000000
        /*023c*/ 	.word	0x00030830
        /*0240*/ 	.short	0x010a
        /*0242*/ 	.byte	0x3f
	.zero		1


	//   ....[14]....
        /*0244*/ 	.word	0x00002760
        /*0248*/ 	.word	0x00000000
        /*024c*/ 	.word	0x00030830
        /*0250*/ 	.short	0x010a
        /*0252*/ 	.byte	0x3f
	.zero		1


	//   ....[15]....
        /*0254*/ 	.word	0x00004990
        /*0258*/ 	.word	0x00000006
        /*025c*/ 	.word	0x00000000
        /*0260*/ 	.short	0x0101
        /*0262*/ 	.byte	0x3f
	.zero		1


	//   ....[16]....
        /*0264*/ 	.word	0x00004cb0
        /*0268*/ 	.word	0x00000000
        /*026c*/ 	.word	0x00000000
        /*0270*/ 	.short	0x0101
        /*0272*/ 	.byte	0x3f
	.zero		1


	//   ....[17]....
        /*0274*/ 	.word	0x0000b410
        /*0278*/ 	.word	0x0000000f
        /*027c*/ 	.word	0x00030820
        /*0280*/ 	.short	0x010a
        /*0282*/ 	.byte	0x3f
	.zero		1


	//   ....[18]....
        /*0284*/ 	.word	0x0000bb40
        /*0288*/ 	.word	0x0000000f
        /*028c*/ 	.word	0x00030840
        /*0290*/ 	.short	0x010a
        /*0292*/ 	.byte	0x3f
	.zero		1


	//   ....[19]....
        /*0294*/ 	.word	0x0000be10
        /*0298*/ 	.word	0x0000000f
        /*029c*/ 	.word	0x00030828
        /*02a0*/ 	.short	0x010a
        /*02a2*/ 	.byte	0x3f
	.zero		1


	//   ....[20]....
        /*02a4*/ 	.word	0x0000c0e0
        /*02a8*/ 	.word	0x0000000f
        /*02ac*/ 	.word	0x00030848
        /*02b0*/ 	.short	0x010a
        /*02b2*/ 	.byte	0x3f
	.zero		1


	//   ....[21]....
        /*02b4*/ 	.word	0x0000c350
        /*02b8*/ 	.word	0x0000000f
        /*02bc*/ 	.word	0x00030820
        /*02c0*/ 	.short	0x010a
        /*02c2*/ 	.byte	0x3f
	.zero		1


	//   ....[22]....
        /*02c4*/ 	.word	0x0000c690
        /*02c8*/ 	.word	0x0000000f
        /*02cc*/ 	.word	0x00030840
        /*02d0*/ 	.short	0x010a
        /*02d2*/ 	.byte	0x3f
	.zero		1


	//   ....[23]....
        /*02d4*/ 	.word	0x0000c930
        /*02d8*/ 	.word	0x0000000f
        /*02dc*/ 	.word	0x00030828
        /*02e0*/ 	.short	0x010a
        /*02e2*/ 	.byte	0x3f
	.zero		1


	//   ....[24]....
        /*02e4*/ 	.word	0x0000cc40
        /*02e8*/ 	.word	0x00000003
        /*02ec*/ 	.word	0x00030840
        /*02f0*/ 	.short	0x010a
        /*02f2*/ 	.byte	0x3f
	.zero		1


	//   ....[25]....
        /*02f4*/ 	.word	0x0000d0a0
        /*02f8*/ 	.word	0x00000007
        /*02fc*/ 	.word	0x00000000
        /*0300*/ 	.short	0x010a
        /*0302*/ 	.byte	0x3f
	.zero		1


	//   ....[26]....
        /*0304*/ 	.word	0x0000d0f0
        /*0308*/ 	.word	0x00000003
        /*030c*/ 	.word	0x00000000
        /*0310*/ 	.short	0x010a
        /*0312*/ 	.byte	0x3f
	.zero		1


	//   ....[27]....
        /*0314*/ 	.word	0x0000d150
        /*0318*/ 	.word	0x00000005
        /*031c*/ 	.word	0x00000000
        /*0320*/ 	.short	0x010a
        /*0322*/ 	.byte	0x3f
	.zero		1


	//   ....[28]....
        /*0324*/ 	.word	0x0000d180
        /*0328*/ 	.word	0x00000003
        /*032c*/ 	.word	0x00000000
        /*0330*/ 	.short	0x010a
        /*0332*/ 	.byte	0x3f
	.zero		1


	//   ....[29]....
        /*0334*/ 	.word	0x0000d280
        /*0338*/ 	.word	0x0000000c
        /*033c*/ 	.word	0x00030800
        /*0340*/ 	.short	0x010a
        /*0342*/ 	.byte	0x3f
	.zero		1


	//   ....[30]....
        /*0344*/ 	.word	0x0000d2d0
        /*0348*/ 	.word	0x00000000
        /*034c*/ 	.word	0x00030810
        /*0350*/ 	.short	0x010a
        /*0352*/ 	.byte	0x3f
	.zero		1


	//   ....[31]....
        /*0354*/ 	.word	0x0000d320
        /*0358*/ 	.word	0x00000000
        /*035c*/ 	.word	0x00030830
        /*0360*/ 	.short	0x010a
        /*0362*/ 	.byte	0x3f
	.zero		1


	//   ....[32]....
        /*0364*/ 	.word	0x0000d4c0
        /*0368*/ 	.word	0x0000000f
        /*036c*/ 	.word	0x00030820
        /*0370*/ 	.short	0x010a
        /*0372*/ 	.byte	0x3f
	.zero		1


	//   ....[33]....
        /*0374*/ 	.word	0x0000d510
        /*0378*/ 	.word	0x0000000f
        /*037c*/ 	.word	0x00030840
        /*0380*/ 	.short	0x010a
        /*0382*/ 	.byte	0x3f
	.zero		1


	//   ....[34]....
        /*0384*/ 	.word	0x0000d560
        /*0388*/ 	.word	0x0000000f
        /*038c*/ 	.word	0x00030828
        /*0390*/ 	.short	0x010a
        /*0392*/ 	.byte	0x3f
	.zero		1


	//   ....[35]....
        /*0394*/ 	.word	0x0000d5b0
        /*0398*/ 	.word	0x0000000f
        /*039c*/ 	.word	0x00030848
        /*03a0*/ 	.short	0x010a
        /*03a2*/ 	.byte	0x3f
	.zero		1


	//   ....[36]....
        /*03a4*/ 	.word	0x0000d610
        /*03a8*/ 	.word	0x0000000f
        /*03ac*/ 	.word	0x00030820
        /*03b0*/ 	.short	0x010a
        /*03b2*/ 	.byte	0x3f
	.zero		1


	//   ....[37]....
        /*03b4*/ 	.word	0x0000d660
        /*03b8*/ 	.word	0x0000000f
        /*03bc*/ 	.word	0x00030840
        /*03c0*/ 	.short	0x010a
        /*03c2*/ 	.byte	0x3f
	.zero		1


	//   ....[38]....
        /*03c4*/ 	.word	0x0000d6b0
        /*03c8*/ 	.word	0x0000000f
        /*03cc*/ 	.word	0x00030828
        /*03d0*/ 	.short	0x010a
        /*03d2*/ 	.byte	0x3f
	.zero		1


	//   ....[39]....
        /*03d4*/ 	.word	0x0000d700
        /*03d8*/ 	.word	0x00000003
        /*03dc*/ 	.word	0x00030840
        /*03e0*/ 	.short	0x010a
        /*03e2*/ 	.byte	0x3f
	.zero		1


	//   ....[40]....
        /*03e4*/ 	.word	0x0000d7d0
        /*03e8*/ 	.word	0x00000007
        /*03ec*/ 	.word	0x00000000
        /*03f0*/ 	.short	0x010a
        /*03f2*/ 	.byte	0x3f
	.zero		1


	//   ....[41]....
        /*03f4*/ 	.word	0x0000d820
        /*03f8*/ 	.word	0x00000003
        /*03fc*/ 	.word	0x00000000
        /*0400*/ 	.short	0x010a
        /*0402*/ 	.byte	0x3f
	.zero		1


	//   ....[42]....
        /*0404*/ 	.word	0x0000d870
        /*0408*/ 	.word	0x00000005
        /*040c*/ 	.word	0x00000000
        /*0410*/ 	.short	0x010a
        /*0412*/ 	.byte	0x3f
	.zero		1


	//----- nvinfo : EIATTR_NUM_MBARRIERS
	.align		4
.L_558:
        /*0414*/ 	.byte	0x03, 0x38
        /*0416*/ 	.short	0x0009


	//----- nvinfo : EIATTR_EXIT_INSTR_OFFSETS
	.align		4
        /*0418*/ 	.byte	0x04, 0x1c
        /*041a*/ 	.short	(.L_560 - .L_559)


	//   ....[0]....
.L_559:
        /*041c*/ 	.word	0x0000d1d0


	//----- nvinfo : EIATTR_MAX_THREADS
	.align		4
.L_560:
        /*0420*/ 	.byte	0x04, 0x05
        /*0422*/ 	.short	(.L_562 - .L_561)
.L_561:
        /*0424*/ 	.word	0x00000180
        /*0428*/ 	.word	0x00000001
        /*042c*/ 	.word	0x00000001


	//----- nvinfo : EIATTR_CRS_STACK_SIZE
	.align		4
.L_562:
        /*0430*/ 	.byte	0x04, 0x1e
        /*0432*/ 	.short	(.L_564 - .L_563)
.L_563:
        /*0434*/ 	.word	0x00000000


	//----- nvinfo : EIATTR_CBANK_PARAM_SIZE
	.align		4
.L_564:
        /*0438*/ 	.byte	0x03, 0x19
        /*043a*/ 	.short	0x06f0


	//----- nvinfo : EIATTR_PARAM_CBANK
	.align		4
        /*043c*/ 	.byte	0x04, 0x0a
        /*043e*/ 	.short	(.L_566 - .L_565)
	.align		4
.L_565:
        /*0440*/ 	.word	index@(.nv.constant0._ZN7cutlass13device_kernelIN5flash11enable_sm90INS1_16FlashAttnBwdSm90INS1_25CollectiveMainloopBwdSm90ILi2ELi2ELi2EN4cute5tupleIJNS5_1CILi1EEES8_S8_EEENS6_IJNS7_ILi64EEENS7_ILi128EEESB_EEENS_10bfloat16_tEfNS_4arch4Sm90ELb0ELb1ELb1ELb1ELb1ELb1ELb0ELb0ELi2ELi1ELi2ELi1ELb0EEENS1_21CollectiveEpilogueBwdISC_SD_SF_Li256ELb1ELb0ELi1EEENS1_19SingleTileSchedulerILb1ELb0ELb0ELi128EEEEEEEEEvNT_6ParamsE)
        /*0444*/ 	.short	0x0210
        /*0446*/ 	.short	0x06f0


	//----- nvinfo : EIATTR_SW_WAR
	.align		4
.L_566:
        /*0448*/ 	.byte	0x04, 0x36
        /*044a*/ 	.short	(.L_568 - .L_567)
.L_567:
        /*044c*/ 	.word	0x00000008
.L_568:


//--------------------- .nv.info._ZN7cutlass13device_kernelIN5flash11enable_sm90INS1_16FlashAttnBwdSm90INS1_25CollectiveMainloopBwdSm90ILi2ELi2ELi2EN4cute5tupleIJNS5_1CILi1EEES8_S8_EEENS6_IJNS7_ILi64EEENS7_ILi128EEESB_EEENS_10bfloat16_tEfNS_4arch4Sm90ELb0ELb1ELb1ELb1ELb0ELb1ELb0ELb0ELi2ELi1ELi2ELi1ELb0EEENS1_24CollectiveEpilogueBwdGQAISC_fSF_Li256ELb1ELb0EEENS1_19SingleTileSchedulerILb1ELb0ELb0ELi128EEEEEEEEEvNT_6ParamsE --------------------------
	.section	.nv.info._ZN7cutlass13device_kernelIN5flash11enable_sm90INS1_16FlashAttnBwdSm90INS1_25CollectiveMainloopBwdSm90ILi2ELi2ELi2EN4cute5tupleIJNS5_1CILi1EEES8_S8_EEENS6_IJNS7_ILi64EEENS7_ILi128EEESB_EEENS_10bfloat16_tEfNS_4arch4Sm90ELb0ELb1ELb1ELb1ELb0ELb1ELb0ELb0ELi2ELi1ELi2ELi1ELb0EEENS1_24CollectiveEpilogueBwdGQAISC_fSF_Li256ELb1ELb0EEENS1_19SingleTileSchedulerILb1ELb0ELb0ELi128EEEEEEEEEvNT_6ParamsE,"",@"SHT_CUDA_INFO"
	.sectionflags	@""
	.align	4


	//----- nvinfo : EIATTR_CUDA_API_VERSION
	.align		4
        /*0000*/ 	.byte	0x04, 0x37
        /*0002*/ 	.short	(.L_570 - .L_569)
.L_569:
        /*0004*/ 	.word	0x00000082


	//----- nvinfo : EIATTR_KPARAM_INFO
	.align		4
.L_570:
        /*0008*/ 	.byte	0x04, 0x17
        /*000a*/ 	.short	(.L_572 - .L_571)
.L_571:
        /*000c*/ 	.word	0x00000000
        /*0010*/ 	.short	0x0000
        /*0012*/ 	.short	0x0070
        /*0014*/ 	.byte	0x00, 0xf0, 0x01, 0x1a


	//----- nvinfo : EIATTR_SPARSE_MMA_MASK
	.align		4
.L_572:
        /*0018*/ 	.byte	0x03, 0x50
        /*001a*/ 	.short	0x0000


	//----- nvinfo : EIATTR_MAXREG_COUNT
	.align		4
        /*001c*/ 	.byte	0x03, 0x1b
        /*001e*/ 	.short	0x00a8


	//----- nvinfo : EIATTR_NUM_BARRIERS
	.align		4
        /*0020*/ 	.byte	0x02, 0x4c
        /*0022*/ 	.byte	0x10
	.zero		1


	//----- nvinfo : EIATTR_EXTERNS
	.align		4
        /*0024*/ 	.byte	0x04, 0x0f
        /*0026*/ 	.short	(.L_574 - .L_573)


	//   ....[0]....
	.align		4
.L_573:
        /*0028*/ 	.word	index@(__assertfail)


	//----- nvinfo : EIATTR_ANNOTATIONS
	.align		4
.L_574:
        /*002c*/ 	.byte	0x04, 0x55
        /*002e*/ 	.short	(.L_576 - .L_575)


	//   ....[0]....
.L_575:
        /*0030*/ 	.word	0x00000001
        /*0034*/ 	.byte	0x80, 0x19, 0x00, 0x00, 0x01, 0x00, 0x00, 0x00, 0x50, 0x28, 0x00, 0x00, 0x01, 0x00, 0x00, 0x00
        /*0044*/ 	.byte	0x20, 0x3b, 0x00, 0x00, 0x01, 0x00, 0x00, 0x00, 0xb0, 0x3b, 0x00, 0x00, 0x01, 0x00, 0x00, 0x00
        /*0054*/ 	.byte	0x50, 0x7d, 0x00, 0x00, 0x01, 0x00, 0x00, 0x00, 0xf0, 0x7e, 0x00, 0x00, 0x01, 0x00, 0x00, 0x00
        /*0064*/ 	.byte	0x70, 0x8a, 0x00, 0x00, 0x01, 0x00, 0x00, 0x00, 0x90, 0x8a, 0x00, 0x00, 0x01, 0x00, 0x00, 0x00
        /*0074*/ 	.byte	0x00, 0x8e, 0x00, 0x00


	//----- nvinfo : EIATTR_MERCURY_ISA_VERSION
	.align		4
.L_576:
        /*0078*/ 	.byte	0x03, 0x5f
        /*007a*/ 	.short	0x0101


	//----- nvinfo : EIATTR_INT_WARP_WIDE_INSTR_OFFSETS
	.align		4
        /*007c*/ 	.byte	0x04, 0x31
        /*007e*/ 	.short	(.L_578 - .L_577)


	//   ....[0]....
.L_577:
        /*0080*/ 	.word	0x00000190


	//   ....[1]....
        /*0084*/ 	.word	0x000001c0


	//----- nvinfo : EIATTR_COOP_GROUP_MASK_REGIDS
	.align		4
.L_578:
        /*0088*/ 	.byte	0x04, 0x29
        /*008a*/ 	.short	(.L_580 - .L_579)


	//   ....[0]....
.L_579:
        /*008c*/ 	.word	0xffffffff


	//   ....[1]....
        /*0090*/ 	.word	0xffffffff


	//   ....[2]....
        /*0094*/ 	.word	0xffffffff


	//   ....[3]....
        /*0098*/ 	.word	0xffffffff


	//   ....[4]....
        /*009c*/ 	.word	0xffffffff


	//   ....[5]....
        /*00a0*/ 	.word	0xffffffff


	//   ....[6]....
        /*00a4*/ 	.word	0xffffffff


	//   ....[7]....
        /*00a8*/ 	.word	0x0500000f


	//----- nvinfo : EIATTR_COOP_GROUP_INSTR_OFFSETS
	.align		4
.L_580:
        /*00ac*/ 	.byte	0x04, 0x28
        /*00ae*/ 	.short	(.L_582 - .L_581)


	//   ....[0]....
.L_581:
        /*00b0*/ 	.word	0x00000070


	//   ....[1]....
        /*00b4*/ 	.word	0x000001a0


	//   ....[2]....
        /*00b8*/ 	.word	0x000001f0


	//   ....[3]....
        /*00bc*/ 	.word	0x000003e0


	//   ....[4]....
        /*00c0*/ 	.word	0x00000620


	//   ....[5]....
        /*00c4*/ 	.word	0x00001630


	//   ....[6]....
        /*00c8*/ 	.word	0x00005ac0


	//   ....[7]....
        /*00cc*/ 	.word	0x00009650


	//----- nvinfo : EIATTR_REG_RECONFIG
	.align		4
.L_582:
        /*00d0*/ 	.byte	0x01, 0x54
	.zero		2


	//----- nvinfo : EIATTR_SYSCALL_OFFSETS
	.align		4
        /*00d4*/ 	.byte	0x04, 0x46
        /*00d6*/ 	.short	(.L_584 - .L_583)


	//   ....[0]....
.L_583:
        /*00d8*/ 	.word	0x00001270


	//   ....[1]....
        /*00dc*/ 	.word	0x00001360


	//   ....[2]....
        /*00e0*/ 	.word	0x000014c0


	//   ....[3]....
        /*00e4*/ 	.word	0x000015b0


	//----- nvinfo : EIATTR_MBARRIER_INSTR_OFFSETS
	.align		4
.L_584:
        /*00e8*/ 	.byte	0x04, 0x39
        /*00ea*/ 	.short	(.L_586 - .L_585)


	//   ....[0]....
.L_585:
        /*00ec*/ 	.word	0x00000290
        /*00f0*/ 	.word	0x000000ff
        /*00f4*/ 	.word	0x00030800
        /*00f8*/ 	.short	0x0100
        /*00fa*/ 	.byte	0x06
	.zero		1


	//   ....[1]....
        /*00fc*/ 	.word	0x00000390
        /*0100*/ 	.word	0x000000ff
        /*0104*/ 	.word	0x00030810
        /*0108*/ 	.short	0x0100
        /*010a*/ 	.byte	0x08
	.zero		1


	//   ....[2]....
        /*010c*/ 	.word	0x000003a0
        /*0110*/ 	.word	0x000000ff
        /*0114*/ 	.word	0x00030820
        /*0118*/ 	.short	0x0100
        /*011a*/ 	.byte	0x08
	.zero		1


	//   ....[3]....
        /*011c*/ 	.word	0x000003b0
        /*0120*/ 	.word	0x000000ff
        /*0124*/ 	.word	0x00030818
        /*0128*/ 	.short	0x0100
        /*012a*/ 	.byte	0x08
	.zero		1


	//   ....[4]....
        /*012c*/ 	.word	0x000003c0
        /*0130*/ 	.word	0x000000ff
        /*0134*/ 	.word	0x00030828
        /*0138*/ 	.short	0x0100
        /*013a*/ 	.byte	0x08
	.zero		1


	//   ....[5]....
        /*013c*/ 	.word	0x000004f0
        /*0140*/ 	.word	0x000000ff
        /*0144*/ 	.word	0x00030830
        /*0148*/ 	.short	0x0100
        /*014a*/ 	.byte	0x08
	.zero		1


	//   ....[6]....
        /*014c*/ 	.word	0x00000500
        /*0150*/ 	.word	0x000000ff
        /*0154*/ 	.word	0x00030840
        /*0158*/ 	.short	0x0100
        /*015a*/ 	.byte	0x08
	.zero		1


	//   ....[7]....
        /*015c*/ 	.word	0x00000510
        /*0160*/ 	.word	0x000000ff
        /*0164*/ 	.word	0x00030838
        /*0168*/ 	.short	0x0100
        /*016a*/ 	.byte	0x08
	.zero		1


	//   ....[8]....
        /*016c*/ 	.word	0x00000520
        /*0170*/ 	.word	0x000000ff
        /*0174*/ 	.word	0x00030848
        /*0178*/ 	.short	0x0100
        /*017a*/ 	.byte	0x08
	.zero		1


	//   ....[9]....
        /*017c*/ 	.word	0x00001660
        /*0180*/ 	.word	0x00000010
        /*0184*/ 	.word	0x00030800
        /*0188*/ 	.short	0x010a
        /*018a*/ 	.byte	0x3f
	.zero		1


	//   ....[10]....
        /*018c*/ 	.word	0x00001790
        /*0190*/ 	.word	0x00000010
        /*0194*/ 	.word	0x00030800
        /*0198*/ 	.short	0x010a
        /*019a*/ 	.byte	0x3f
	.zero		1


	//   ....[11]....
        /*019c*/ 	.word	0x00001e50
        /*01a0*/ 	.word	0x00000000
        /*01a4*/ 	.word	0x00030810
        /*01a8*/ 	.short	0x010a
        /*01aa*/ 	.byte	0x3f
	.zero		1


	//   ....[12]....
        /*01ac*/ 	.word	0x00001e90
        /*01b0*/ 	.word	0x00000000
        /*01b4*/ 	.word	0x00030810
        /*01b8*/ 	.short	0x010a
        /*01ba*/ 	.byte	0x3f
	.zero		1


	//   ....[13]....
        /*01bc*/ 	.word	0x000023f0
        /*01c0*/ 	.word	0x00000000
        /*01c4*/ 	.word	0x00030830
        /*01c8*/ 	.short	0x010a
        /*01ca*/ 	.byte	0x3f
	.zero		1


	//   ....[14]....
        /*01cc*/ 	.word	0x00002740
        /*01d0*/ 	.word	0x00000000
        /*01d4*/ 	.word	0x00030830
        /*01d8*/ 	.short	0x010a
        /*01da*/ 	.byte	0x3f
	.zero		1


	//   ....[15]....
        /*01dc*/ 	.word	0x00004970
        /*01e0*/ 	.word	0x00000006
        /*01e4*/ 	.word	0x00000000
        /*01e8*/ 	.short	0x0101
        /*01ea*/ 	.byte	0x3f
	.zero		1


	//   ....[16]....
        /*01ec*/ 	.word	0x00004c90
        /*01f0*/ 	.word	0x00000000
        /*01f4*/ 	.word	0x00000000
        /*01f8*/ 	.short	0x0101
        /*01fa*/ 	.byte	0x3f
	.zero		1


	//   ....[17]....
        /*01fc*/ 	.word	0x00007840
        /*0200*/ 	.word	0x0000000f
        /*0204*/ 	.word	0x00030820
        /*0208*/ 	.short	0x010a
        /*020a*/ 	.byte	0x3f
	.zero		1


	//   ....[18]....
        /*020c*/ 	.word	0x00007f70
        /*0210*/ 	.word	0x0000000f
        /*0214*/ 	.word	0x00030840
        /*0218*/ 	.short	0x010a
        /*021a*/ 	.byte	0x3f
	.zero		1


	//   ....[19]....
        /*021c*/ 	.word	0x00008240
        /*0220*/ 	.word	0x0000000f
        /*0224*/ 	.word	0x00030828
        /*0228*/ 	.short	0x010a
        /*022a*/ 	.byte	0x3f
	.zero		1


	//   ....[20]....
        /*022c*/ 	.word	0x00008510
        /*0230*/ 	.word	0x0000000f
        /*0234*/ 	.word	0x00030848
        /*0238*/ 	.short	0x010a
        /*023a*/ 	.byte	0x3f
	.zero		1


	//   ....[21]....
        /*023c*/ 	.word	0x00008780
        /*0240*/ 	.word	0x0000000f
        /*0244*/ 	.word	0x00030820
        /*0248*/ 	.short	0x010a
        /*024a*/ 	.byte	0x3f
	.zero		1


	//   ....[22]....
        /*024c*/ 	.word	0x00008ac0
        /*0250*/ 	.word	0x0000000f
        /*0254*/ 	.word	0x00030840
        /*0258*/ 	.short	0x010a
        /*025a*/ 	.byte	0x3f
	.zero		1


	//   ....[23]....
        /*025c*/ 	.word	0x00008d60
        /*0260*/ 	.word	0x0000000f
        /*0264*/ 	.word	0x00030828
        /*0268*/ 	.short	0x010a
        /*026a*/ 	.byte	0x3f
	.zero		1


	//   ....[24]....
        /*026c*/ 	.word	0x00009070
        /*0270*/ 	.word	0x00000003
        /*0274*/ 	.word	0x00030840
        /*0278*/ 	.short	0x010a
        /*027a*/ 	.byte	0x3f
	.zero		1


	//   ....[25]....
        /*027c*/ 	.word	0x000094d0
        /*0280*/ 	.word	0x00000007
        /*0284*/ 	.word	0x00000000
        /*0288*/ 	.short	0x010a
        /*028a*/ 	.byte	0x3f
	.zero		1


	//   ....[26]....
        /*028c*/ 	.word	0x00009520
        /*0290*/ 	.word	0x00000003
        /*0294*/ 	.word	0x00000000
        /*0298*/ 	.short	0x010a
        /*029a*/ 	.byte	0x3f
	.zero		1


	//   ....[27]....
        /*029c*/ 	.word	0x00009580
        /*02a0*/ 	.word	0x00000005
        /*02a4*/ 	.word	0x00000000
        /*02a8*/ 	.short	0x010a
        /*02aa*/ 	.byte	0x3f
	.zero		1


	//   ....[28]....
        /*02ac*/ 	.word	0x000095b0
        /*02b0*/ 	.word	0x00000003
        /*02b4*/ 	.word	0x00000000
        /*02b8*/ 	.short	0x010a
        /*02ba*/ 	.byte	0x3f
	.zero		1


	//   ....[29]....
        /*02bc*/ 	.word	0x000096b0
        /*02c0*/ 	.word	0x0000000c
        /*02c4*/ 	.word	0x00030800
        /*02c8*/ 	.short	0x010a
        /*02ca*/ 	.byte	0x3f
	.zero		1


	//   ....[30]....
        /*02cc*/ 	.word	0x00009700
        /*02d0*/ 	.word	0x00000000
        /*02d4*/ 	.word	0x00030810
        /*02d8*/ 	.short	0x010a
        /*02da*/ 	.byte	0x3f
	.zero		1


	//   ....[31]....
        /*02dc*/ 	.word	0x00009750
        /*02e0*/ 	.word	0x00000000
        /*02e4*/ 	.word	0x00030830
        /*02e8*/ 	.short	0x010a
        /*02ea*/ 	.byte	0x3f
	.zero		1


	//   ....[32]....
        /*02ec*/ 	.word	0x000097a0
        /*02f0*/ 	.word	0x0000000f
        /*02f4*/ 	.word	0x00030820
        /*02f8*/ 	.short	0x010a
        /*02fa*/ 	.byte	0x3f
	.zero		1


	//   ....[33]....
        /*02fc*/ 	.word	0x000097f0
        /*0300*/ 	.word	0x0000000f
        /*0304*/ 	.word	0x00030840
        /*0308*/ 	.short	0x010a
        /*030a*/ 	.byte	0x3f
	.zero		1


	//   ....[34]....
        /*030c*/ 	.word	0x00009840
        /*0310*/ 	.word	0x0000000f
        /*0314*/ 	.word	0x00030828
        /*0318*/ 	.short	0x010a
        /*031a*/ 	.byte	0x3f
	.zero		1


	//   ....[35]....
        /*031c*/ 	.word	0x00009890
        /*0320*/ 	.word	0x0000000f
        /*0324*/ 	.word	0x00030848
        /*0328*/ 	.short	0x010a
        /*032a*/ 	.byte	0x3f
	.zero		1


	//   ....[36]....
        /*032c*/ 	.word	0x000098f0
        /*0330*/ 	.word	0x0000000f
        /*0334*/ 	.word	0x00030820
        /*0338*/ 	.short	0x010a
        /*033a*/ 	.byte	0x3f
	.zero		1


	//   ....[37]....
        /*033c*/ 	.word	0x00009940
        /*0340*/ 	.word	0x0000000f
        /*0344*/ 	.word	0x00030840
        /*0348*/ 	.short	0x010a
        /*034a*/ 	.byte	0x3f
	.zero		1


	//   ....[38]....
        /*034c*/ 	.word	0x00009990
        /*0350*/ 	.word	0x0000000f
        /*0354*/ 	.word	0x00030828
        /*0358*/ 	.short	0x010a
        /*035a*/ 	.byte	0x3f
	.zero		1


	//   ....[39]....
        /*035c*/ 	.word	0x000099e0
        /*0360*/ 	.word	0x00000003
        /*0364*/ 	.word	0x00030840
        /*0368*/ 	.short	0x010a
        /*036a*/ 	.byte	0x3f
	.zero		1


	//   ....[40]....
        /*036c*/ 	.word	0x00009ab0
        /*0370*/ 	.word	0x00000007
        /*0374*/ 	.word	0x00000000
        /*0378*/ 	.short	0x010a
        /*037a*/ 	.byte	0x3f
	.zero		1


	//   ....[41]....
        /*037c*/ 	.word	0x00009b00
        /*0380*/ 	.word	0x00000003
        /*0384*/ 	.word	0x00000000
        /*0388*/ 	.short	0x010a
        /*038a*/ 	.byte	0x3f
	.zero		1


	//   ....[42]....
        /*038c*/ 	.word	0x00009b50
        /*0390*/ 	.word	0x00000005
        /*0394*/ 	.word	0x00000000
        /*0398*/ 	.short	0x010a
        /*039a*/ 	.byte	0x3f
	.zero		1


	//----- nvinfo : EIATTR_NUM_MBARRIERS
	.align		4
.L_586:
        /*039c*/ 	.byte	0x03, 0x38
        /*039e*/ 	.short	0x0009


	//----- nvinfo : EIATTR_EXIT_INSTR_OFFSETS
	.align		4
        /*03a0*/ 	.byte	0x04, 0x1c
        /*03a2*/ 	.short	(.L_588 - .L_587)


	//   ....[0]....
.L_587:
        /*03a4*/ 	.word	0x00009600


	//----- nvinfo : EIATTR_MAX_THREADS
	.align		4
.L_588:
        /*03a8*/ 	.byte	0x04, 0x05
        /*03aa*/ 	.short	(.L_590 - .L_589)
.L_589:
        /*03ac*/ 	.word	0x00000180
        /*03b0*/ 	.word	0x00000001
        /*03b4*/ 	.word	0x00000001


	//----- nvinfo : EIATTR_CRS_STACK_SIZE
	.align		4
.L_590:
        /*03b8*/ 	.byte	0x04, 0x1e
        /*03ba*/ 	.short	(.L_592 - .L_591)
.L_591:
        /*03bc*/ 	.word	0x00000000


	//----- nvinfo : EIATTR_CBANK_PARAM_SIZE
	.align		4
.L_592:
        /*03c0*/ 	.byte	0x03, 0x19
        /*03c2*/ 	.short	0x06f0


	//----- nvinfo : EIATTR_PARAM_CBANK
	.align		4
        /*03c4*/ 	.byte	0x04, 0x0a
        /*03c6*/ 	.short	(.L_594 - .L_593)
	.align		4
.L_593:
        /*03c8*/ 	.word	index@(.nv.constant0._ZN7cutlass13device_kernelIN5flash11enable_sm90INS1_16FlashAttnBwdSm90INS1_25CollectiveMainloopBwdSm90ILi2ELi2ELi2EN4cute5tupleIJNS5_1CILi1EEES8_S8_EEENS6_IJNS7_ILi64EEENS7_ILi128EEESB_EEENS_10bfloat16_tEfNS_4arch4Sm90ELb0ELb1ELb1ELb1ELb0ELb1ELb0ELb0ELi2ELi1ELi2ELi1ELb0EEENS1_24CollectiveEpilogueBwdGQAISC_fSF_Li256ELb1ELb0EEENS1_19SingleTileSchedulerILb1ELb0ELb0ELi128EEEEEEEEEvNT_6ParamsE)
        /*03cc*/ 	.short	0x0210
        /*03ce*/ 	.short	0x06f0


	//----- nvinfo : EIATTR_SW_WAR
	.align		4
.L_594:
        /*03d0*/ 	.byte	0x04, 0x36
        /*03d2*/ 	.short	(.L_596 - .L_595)
.L_595:
        /*03d4*/ 	.word	0x00000008
.L_596:


//--------------------- .nv.info._ZN7cutlass13device_kernelIN5flash11enable_sm90INS1_16FlashAttnBwdSm90INS1_25CollectiveMainloopBwdSm90ILi2ELi2ELi2EN4cute5tupleIJNS5_1CILi1EEES8_S8_EEENS6_IJNS7_ILi64EEENS7_ILi128EEESB_EEENS_10bfloat16_tEfNS_4arch4Sm90ELb0ELb1ELb1ELb1ELb1ELb1ELb0ELb0ELi2ELi1ELi2ELi1ELb0EEENS1_24CollectiveEpilogueBwdGQAISC_fSF_Li256ELb1ELb1EEENS1_19SingleTileSchedulerILb1ELb0ELb0ELi128EEEEEEEEEvNT_6ParamsE --------------------------
	.section	.nv.info._ZN7cutlass13device_kernelIN5flash11enable_sm90INS1_16FlashAttnBwdSm90INS1_25CollectiveMainloopBwdSm90ILi2ELi2ELi2EN4cute5tupleIJNS5_1CILi1EEES8_S8_EEENS6_IJNS7_ILi64EEENS7_ILi128EEESB_EEENS_10bfloat16_tEfNS_4arch4Sm90ELb0ELb1ELb1ELb1ELb1ELb1ELb0ELb0ELi2ELi1ELi2ELi1ELb0EEENS1_24CollectiveEpilogueBwdGQAISC_fSF_Li256ELb1ELb1EEENS1_19SingleTileSchedulerILb1ELb0ELb0ELi128EEEEEEEEEvNT_6ParamsE,"",@"SHT_CUDA_INFO"
	.sectionflags	@""
	.align	4


	//----- nvinfo : EIATTR_CUDA_API_VERSION
	.align		4
        /*0000*/ 	.byte	0x04, 0x37
        /*0002*/ 	.short	(.L_598 - .L_597)
.L_597:
        /*0004*/ 	.word	0x00000082


	//----- nvinfo : EIATTR_KPARAM_INFO
	.align		4
.L_598:
        /*0008*/ 	.byte	0x04, 0x17
        /*000a*/ 	.short	(.L_600 - .L_599)
.L_599:
        /*000c*/ 	.word	0x00000000
        /*0010*/ 	.short	0x0000
        /*0012*/ 	.short	0x0070
        /*0014*/ 	.byte	0x00, 0xf0, 0x01, 0x1a


	//----- nvinfo : EIATTR_SPARSE_MMA_MASK
	.align		4
.L_600:
        /*0018*/ 	.byte	0x03, 0x50
        /*001a*/ 	.short	0x0000


	//----- nvinfo : EIATTR_MAXREG_COUNT
	.align		4
        /*001c*/ 	.byte	0x03, 0x1b
        /*001e*/ 	.short	0x00a8


	//----- nvinfo : EIATTR_NUM_BARRIERS
	.align		4
        /*0020*/ 	.byte	0x02, 0x4c
        /*0022*/ 	.byte	0x10
	.zero		1


	//----- nvinfo : EIATTR_EXTERNS
	.align		4
        /*0024*/ 	.byte	0x04, 0x0f
        /*0026*/ 	.short	(.L_602 - .L_601)


	//   ....[0]....
	.align		4
.L_601:
        /*0028*/ 	.word	index@(__assertfail)


	//----- nvinfo : EIATTR_ANNOTATIONS
	.align		4
.L_602:
        /*002c*/ 	.byte	0x04, 0x55
        /*002e*/ 	.short	(.L_604 - .L_603)


	//   ....[0]....
.L_603:
        /*0030*/ 	.word	0x00000001
        /*0034*/ 	.byte	0x80, 0x19, 0x00, 0x00, 0x01, 0x00, 0x00, 0x00, 0x50, 0x28, 0x00, 0x00, 0x01, 0x00, 0x00, 0x00
        /*0044*/ 	.byte	0x20, 0x3b, 0x00, 0x00, 0x01, 0x00, 0x00, 0x00, 0xb0, 0x3b, 0x00, 0x00, 0x01, 0x00, 0x00, 0x00
        /*0054*/ 	.byte	0x80, 0x91, 0x00, 0x00, 0x01, 0x00, 0x00, 0x00, 0x20, 0x93, 0x00, 0x00, 0x01, 0x00, 0x00, 0x00
        /*0064*/ 	.byte	0xa0, 0x9e, 0x00, 0x00, 0x01, 0x00, 0x00, 0x00, 0xc0, 0x9e, 0x00, 0x00, 0x01, 0x00, 0x00, 0x00
        /*0074*/ 	.byte	0x30, 0xa2, 0x00, 0x00


	//----- nvinfo : EIATTR_MERCURY_ISA_VERSION
	.align		4
.L_604:
        /*0078*/ 	.byte	0x03, 0x5f
        /*007a*/ 	.short	0x0101


	//----- nvinfo : EIATTR_INT_WARP_WIDE_INSTR_OFFSETS
	.align		4
        /*007c*/ 	.byte	0x04, 0x31
        /*007e*/ 	.short	(.L_606 - .L_605)


	//   ....[0]....
.L_605:
        /*0080*/ 	.word	0x00000190


	//   ....[1]....
        /*0084*/ 	.word	0x000001c0


	//   ....[2]....
        /*0088*/ 	.word	0x00006ea0


	//   ....[3]....
        /*008c*/ 	.word	0x00007500


	//   ....[4]....
        /*0090*/ 	.word	0x000079b0


	//   ....[5]....
        /*0094*/ 	.word	0x00007c80


	//   ....[6]....
        /*0098*/ 	.word	0x00007ee0


	//   ....[7]....
        /*009c*/ 	.word	0x00008070


	//----- nvinfo : EIATTR_COOP_GROUP_MASK_REGIDS
	.align		4
.L_606:
        /*00a0*/ 	.byte	0x04, 0x29
        /*00a2*/ 	.short	(.L_608 - .L_607)


	//   ....[0]....
.L_607:
        /*00a4*/ 	.word	0xffffffff


	//   ....[1]....
        /*00a8*/ 	.word	0xffffffff


	//   ....[2]....
        /*00ac*/ 	.word	0xffffffff


	//   ....[3]....
        /*00b0*/ 	.word	0xffffffff


	//   ....[4]....
        /*00b4*/ 	.word	0xffffffff


	//   ....[5]....
        /*00b8*/ 	.word	0xffffffff


	//   ....[6]....
        /*00bc*/ 	.word	0xffffffff


	//   ....[7]....
        /*00c0*/ 	.word	0xffffffff


	//   ....[8]....
        /*00c4*/ 	.word	0xffffffff


	//   ....[9]....
        /*00c8*/ 	.word	0xffffffff


	//   ....[10]....
        /*00cc*/ 	.word	0xffffffff


	//   ....[11]....
        /*00d0*/ 	.word	0xffffffff


	//   ....[12]....
        /*00d4*/ 	.word	0xffffffff


	//   ....[13]....
        /*00d8*/ 	.word	0xffffffff


	//   ....[14]....
        /*00dc*/ 	.word	0xffffffff


	//   ....[15]....
        /*00e0*/ 	.word	0xffffffff


	//   ....[16]....
        /*00e4*/ 	.word	0xffffffff


	//   ....[17]....
        /*00e8*/ 	.word	0xffffffff


	//   ....[18]....
        /*00ec*/ 	.word	0xffffffff


	//   ....[19]....
        /*00f0*/ 	.word	0xffffffff


	//   ....[20]....
        /*00f4*/ 	.word	0x0500000f


	//   ....[21]....
        /*00f8*/ 	.word	0x0500000f


	//   ....[22]....
        /*00fc*/ 	.word	0x0500000f


	//   ....[23]....
        /*0100*/ 	.word	0x0500000f


	//   ....[24]....
        /*0104*/ 	.word	0x0500000f


	//   ....[25]....
        /*0108*/ 	.word	0x0500000f


	//----- nvinfo : EIATTR_COOP_GROUP_INSTR_OFFSETS
	.align		4
.L_608:
        /*010c*/ 	.byte	0x04, 0x28
        /*010e*/ 	.short	(.L_610 - .L_609)


	//   ....[0]....
.L_609:
        /*0110*/ 	.word	0x00000070


	//   ....[1]....
        /*0114*/ 	.word	0x000001a0


	//   ....[2]....
        /*0118*/ 	.word	0x000001f0


	//   ....[3]....
        /*011c*/ 	.word	0x000003e0


	//   ....[4]....
        /*0120*/ 	.word	0x00000620


	//   ....[5]....
        /*0124*/ 	.word	0x00001630


	//   ....[6]....
        /*0128*/ 	.word	0x00005890


	//   ....[7]....
        /*012c*/ 	.word	0x00005a20


	//   ....[8]....
        /*0130*/ 	.word	0x00005d10


	//   ....[9]....
        /*0134*/ 	.word	0x00005ea0


	//   ....[10]....
        /*0138*/ 	.word	0x00005fb0


	//   ....[11]....
        /*013c*/ 	.word	0x00006aa0


	//   ....[12]....
        /*0140*/ 	.word	0x00006dd0


	//   ....[13]....
        /*0144*/ 	.word	0x00007160


	//   ....[14]....
        /*0148*/ 	.word	0x00007430


	//   ....[15]....
        /*014c*/ 	.word	0x00007670


	//   ....[16]....
        /*0150*/ 	.word	0x000078e0


	//   ....[17]....
        /*0154*/ 	.word	0x00007bc0


	//   ....[18]....
        /*0158*/ 	.word	0x00007de0


	//   ....[19]....
        /*015c*/ 	.word	0x00007f70


	//   ....[20]....
        /*0160*/ 	.word	0x0000aa80


	//   ....[21]....
        /*0164*/ 	.word	0x0000ac00


	//   ....[22]....
        /*0168*/ 	.word	0x0000ac70


	//   ....[23]....
        /*016c*/ 	.word	0x0000ace0


	//   ....[24]....
        /*0170*/ 	.word	0x0000ad50


	//   ....[25]....
        /*0174*/ 	.word	0x0000adc0


	//----- nvinfo : EIATTR_REG_RECONFIG
	.align		4
.L_610:
        /*0178*/ 	.byte	0x01, 0x54
	.zero		2


	//----- nvinfo : EIATTR_SYSCALL_OFFSETS
	.align		4
        /*017c*/ 	.byte	0x04, 0x46
        /*017e*/ 	.short	(.L_612 - .L_611)


	//   ....[0]....
.L_611:
        /*0180*/ 	.word	0x00001270


	//   ....[1]....
        /*0184*/ 	.word	0x00001360


	//   ....[2]....
        /*0188*/ 	.word	0x000014c0


	//   ....[3]....
        /*018c*/ 	.word	0x000015b0


	//----- nvinfo : EIATTR_MBARRIER_INSTR_OFFSETS
	.align		4
.L_612:
        /*0190*/ 	.byte	0x04, 0x39
        /*0192*/ 	.short	(.L_614 - .L_613)


	//   ....[0]....
.L_613:
        /*0194*/ 	.word	0x00000290
        /*0198*/ 	.word	0x000000ff
        /*019c*/ 	.word	0x00030800
        /*01a0*/ 	.short	0x0100
        /*01a2*/ 	.byte	0x06
	.zero		1


	//   ....[1]....
        /*01a4*/ 	.word	0x00000390
        /*01a8*/ 	.word	0x000000ff
        /*01ac*/ 	.word	0x00030810
        /*01b0*/ 	.short	0x0100
        /*01b2*/ 	.byte	0x08
	.zero		1


	//   ....[2]....
        /*01b4*/ 	.word	0x000003a0
        /*01b8*/ 	.word	0x000000ff
        /*01bc*/ 	.word	0x00030820
        /*01c0*/ 	.short	0x0100
        /*01c2*/ 	.byte	0x08
	.zero		1


	//   ....[3]....
        /*01c4*/ 	.word	0x000003b0
        /*01c8*/ 	.word	0x000000ff
        /*01cc*/ 	.word	0x00030818
        /*01d0*/ 	.short	0x0100
        /*01d2*/ 	.byte	0x08
	.zero		1


	//   ....[4]....
        /*01d4*/ 	.word	0x000003c0
        /*01d8*/ 	.word	0x000000ff
        /*01dc*/ 	.word	0x00030828
        /*01e0*/ 	.short	0x0100
        /*01e2*/ 	.byte	0x08
	.zero		1


	//   ....[5]....
        /*01e4*/ 	.word	0x000004f0
        /*01e8*/ 	.word	0x000000ff
        /*01ec*/ 	.word	0x00030830
        /*01f0*/ 	.short	0x0100
        /*01f2*/ 	.byte	0x08
	.zero		1


	//   ....[6]....
        /*01f4*/ 	.word	0x00000500
        /*01f8*/ 	.word	0x000000ff
        /*01fc*/ 	.word	0x00030840
        /*0200*/ 	.short	0x0100
        /*0202*/ 	.byte	0x08
	.zero		1


	//   ....[7]....
        /*0204*/ 	.word	0x00000510
        /*0208*/ 	.word	0x000000ff
        /*020c*/ 	.word	0x00030838
        /*0210*/ 	.short	0x0100
        /*0212*/ 	.byte	0x08
	.zero		1


	//   ....[8]....
        /*0214*/ 	.word	0x00000520
        /*0218*/ 	.word	0x000000ff
        /*021c*/ 	.word	0x00030848
        /*0220*/ 	.short	0x0100
        /*0222*/ 	.byte	0x08
	.zero		1


	//   ....[9]....
        /*0224*/ 	.word	0x00001660
        /*0228*/ 	.word	0x00000010
        /*022c*/ 	.word	0x00030800
        /*0230*/ 	.short	0x010a
        /*0232*/ 	.byte	0x3f
	.zero		1


	//   ....[10]....
        /*0234*/ 	.word	0x00001790
        /*0238*/ 	.word	0x00000010
        /*023c*/ 	.word	0x00030800
        /*0240*/ 	.short	0x010a
        /*0242*/ 	.byte	0x3f
	.zero		1


	//   ....[11]....
        /*0244*/ 	.word	0x00001e50
        /*0248*/ 	.word	0x00000000
        /*024c*/ 	.word	0x00030810
        /*0250*/ 	.short	0x010a
        /*0252*/ 	.byte	0x3f
	.zero		1


	//   ....[12]....
        /*0254*/ 	.word	0x00001e90
        /*0258*/ 	.word	0x00000000
        /*025c*/ 	.word	0x00030810
        /*0260*/ 	.short	0x010a
        /*0262*/ 	.byte	0x3f
	.zero		1


	//   ....[13]....
        /*0264*/ 	.word	0x000023f0
        /*0268*/ 	.word	0x00000000
        /*026c*/ 	.word	0x00030830
        /*0270*/ 	.short	0x010a
        /*0272*/ 	.byte	0x3f
	.zero		1


	//   ....[14]....
        /*0274*/ 	.word	0x00002740
        /*0278*/ 	.word	0x00000000
        /*027c*/ 	.word	0x00030830
        /*0280*/ 	.short	0x010a
        /*0282*/ 	.byte	0x3f
	.zero		1


	//   ....[15]....
        /*0284*/ 	.word	0x00004970
        /*0288*/ 	.word	0x00000006
        /*028c*/ 	.word	0x00000000
        /*0290*/ 	.short	0x0101
        /*0292*/ 	.byte	0x3f
	.zero		1


	//   ....[16]....
        /*0294*/ 	.word	0x00004c90
        /*0298*/ 	.word	0x00000000
        /*029c*/ 	.word	0x00000000
        /*02a0*/ 	.short	0x0101
        /*02a2*/ 	.byte	0x3f
	.zero		1


	//   ....[17]....
        /*02a4*/ 	.word	0x00008c70
        /*02a8*/ 	.word	0x0000000f
        /*02ac*/ 	.word	0x00030820
        /*02b0*/ 	.short	0x010a
        /*02b2*/ 	.byte	0x3f
	.zero		1


	//   ....[18]....
        /*02b4*/ 	.word	0x000093a0
        /*02b8*/ 	.word	0x0000000f
        /*02bc*/ 	.word	0x00030840
        /*02c0*/ 	.short	0x010a
        /*02c2*/ 	.byte	0x3f
	.zero		1


	//   ....[19]....
        /*02c4*/ 	.word	0x00009670
        /*02c8*/ 	.word	0x0000000f
        /*02cc*/ 	.word	0x00030828
        /*02d0*/ 	.short	0x010a
        /*02d2*/ 	.byte	0x3f
	.zero		1


	//   ....[20]....
        /*02d4*/ 	.word	0x00009940
        /*02d8*/ 	.word	0x0000000f
        /*02dc*/ 	.word	0x00030848
        /*02e0*/ 	.short	0x010a
        /*02e2*/ 	.byte	0x3f
	.zero		1


	//   ....[21]....
        /*02e4*/ 	.word	0x00009bb0
        /*02e8*/ 	.word	0x0000000f
        /*02ec*/ 	.word	0x00030820
        /*02f0*/ 	.short	0x010a
        /*02f2*/ 	.byte	0x3f
	.zero		1


	//   ....[22]....
        /*02f4*/ 	.word	0x00009ef0
        /*02f8*/ 	.word	0x0000000f
        /*02fc*/ 	.word	0x00030840
        /*0300*/ 	.short	0x010a
        /*0302*/ 	.byte	0x3f
	.zero		1


	//   ....[23]....
        /*0304*/ 	.word	0x0000a190
        /*0308*/ 	.word	0x0000000f
        /*030c*/ 	.word	0x00030828
        /*0310*/ 	.short	0x010a
        /*0312*/ 	.byte	0x3f
	.zero		1


	//   ....[24]....
        /*0314*/ 	.word	0x0000a4a0
        /*0318*/ 	.word	0x00000003
        /*031c*/ 	.word	0x00030840
        /*0320*/ 	.short	0x010a
        /*0322*/ 	.byte	0x3f
	.zero		1


	//   ....[25]....
        /*0324*/ 	.word	0x0000a900
        /*0328*/ 	.word	0x00000007
        /*032c*/ 	.word	0x00000000
        /*0330*/ 	.short	0x010a
        /*0332*/ 	.byte	0x3f
	.zero		1


	//   ....[26]....
        /*0334*/ 	.word	0x0000a950
        /*0338*/ 	.word	0x00000003
        /*033c*/ 	.word	0x00000000
        /*0340*/ 	.short	0x010a
        /*0342*/ 	.byte	0x3f
	.zero		1


	//   ....[27]....
        /*0344*/ 	.word	0x0000a9b0
        /*0348*/ 	.word	0x00000005
        /*034c*/ 	.word	0x00000000
        /*0350*/ 	.short	0x010a
        /*0352*/ 	.byte	0x3f
	.zero		1


	//   ....[28]....
        /*0354*/ 	.word	0x0000a9e0
        /*0358*/ 	.word	0x00000003
        /*035c*/ 	.word	0x00000000
        /*0360*/ 	.short	0x010a
        /*0362*/ 	.byte	0x3f
	.zero		1


	//   ....[29]....
        /*0364*/ 	.word	0x0000aae0
        /*0368*/ 	.word	0x0000000c
        /*036c*/ 	.word	0x00030800
        /*0370*/ 	.short	0x010a
        /*0372*/ 	.byte	0x3f
	.zero		1


	//   ....[30]....
        /*0374*/ 	.word	0x0000ab30
        /*0378*/ 	.word	0x00000000
        /*037c*/ 	.word	0x00030810
        /*0380*/ 	.short	0x010a
        /*0382*/ 	.byte	0x3f
	.zero		1


	//   ....[31]....
        /*0384*/ 	.word	0x0000ab80
        /*0388*/ 	.word	0x00000000
        /*038c*/ 	.word	0x00030830
        /*0390*/ 	.short	0x010a
        /*0392*/ 	.byte	0x3f
	.zero		1


	//   ....[32]....
        /*0394*/ 	.word	0x0000ae00
        /*0398*/ 	.word	0x0000000f
        /*039c*/ 	.word	0x00030820
        /*03a0*/ 	.short	0x010a
        /*03a2*/ 	.byte	0x3f
	.zero		1


	//   ....[33]....
        /*03a4*/ 	.word	0x0000ae50
        /*03a8*/ 	.word	0x0000000f
        /*03ac*/ 	.word	0x00030840
        /*03b0*/ 	.short	0x010a
        /*03b2*/ 	.byte	0x3f
	.zero		1


	//   ....[34]....
        /*03b4*/ 	.word	0x0000aea0
        /*03b8*/ 	.word	0x0000000f
        /*03bc*/ 	.word	0x00030828
        /*03c0*/ 	.short	0x010a
        /*03c2*/ 	.byte	0x3f
	.zero		1


	//   ....[35]....
        /*03c4*/ 	.word	0x0000aef0
        /*03c8*/ 	.word	0x0000000f
        /*03cc*/ 	.word	0x00030848
        /*03d0*/ 	.short	0x010a
        /*03d2*/ 	.byte	0x3f
	.zero		1


	//   ....[36]....
        /*03d4*/ 	.word	0x0000af50
        /*03d8*/ 	.word	0x0000000f
        /*03dc*/ 	.word	0x00030820
        /*03e0*/ 	.short	0x010a
        /*03e2*/ 	.byte	0x3f
	.zero		1


	//   ....[37]....
        /*03e4*/ 	.word	0x0000afa0
        /*03e8*/ 	.word	0x0000000f
        /*03ec*/ 	.word	0x00030840
        /*03f0*/ 	.short	0x010a
        /*03f2*/ 	.byte	0x3f
	.zero		1


	//   ....[38]....
        /*03f4*/ 	.word	0x0000aff0
        /*03f8*/ 	.word	0x0000000f
        /*03fc*/ 	.word	0x00030828
        /*0400*/ 	.short	0x010a
        /*0402*/ 	.byte	0x3f
	.zero		1


	//   ....[39]....
        /*0404*/ 	.word	0x0000b040
        /*0408*/ 	.word	0x00000003
        /*040c*/ 	.word	0x00030840
        /*0410*/ 	.short	0x010a
        /*0412*/ 	.byte	0x3f
	.zero		1


	//   ....[40]....
        /*0414*/ 	.word	0x0000b110
        /*0418*/ 	.word	0x00000007
        /*041c*/ 	.word	0x00000000
        /*0420*/ 	.short	0x010a
        /*0422*/ 	.byte	0x3f
	.zero		1


	//   ....[41]....
        /*0424*/ 	.word	0x0000b160
        /*0428*/ 	.word	0x00000003
        /*042c*/ 	.word	0x00000000
        /*0430*/ 	.short	0x010a
        /*0432*/ 	.byte	0x3f
	.zero		1


	//   ....[42]....
        /*0434*/ 	.word	0x0000b1b0
        /*0438*/ 	.word	0x00000005
        /*043c*/ 	.word	0x00000000
        /*0440*/ 	.short	0x010a
        /*0442*/ 	.byte	0x3f
	.zero		1


	//----- nvinfo : EIATTR_NUM_MBARRIERS
	.align		4
.L_614:
        /*0444*/ 	.byte	0x03, 0x38
        /*0446*/ 	.short	0x0009


	//----- nvinfo : EIATTR_EXIT_INSTR_OFFSETS
	.align		4
        /*0448*/ 	.byte	0x04, 0x1c
        /*044a*/ 	.short	(.L_616 - .L_615)


	//   ....[0]....
.L_615:
        /*044c*/ 	.word	0x0000aa30


	//----- nvinfo : EIATTR_MAX_THREADS
	.align		4
.L_616:
        /*0450*/ 	.byte	0x04, 0x05
        /*0452*/ 	.short	(.L_618 - .L_617)
.L_617:
        /*0454*/ 	.word	0x00000180
        /*0458*/ 	.word	0x00000001
        /*045c*/ 	.word	0x00000001


	//----- nvinfo : EIATTR_CRS_STACK_SIZE
	.align		4
.L_618:
        /*0460*/ 	.byte	0x04, 0x1e
        /*0462*/ 	.short	(.L_620 - .L_619)
.L_619:
        /*0464*/ 	.word	0x00000000


	//----- nvinfo : EIATTR_CBANK_PARAM_SIZE
	.align		4
.L_620:
        /*0468*/ 	.byte	0x03, 0x19
        /*046a*/ 	.short	0x06f0


	//----- nvinfo : EIATTR_PARAM_CBANK
	.align		4
        /*046c*/ 	.byte	0x04, 0x0a
        /*046e*/ 	.short	(.L_622 - .L_621)
	.align		4
.L_621:
        /*0470*/ 	.word	index@(.nv.constant0._ZN7cutlass13device_kernelIN5flash11enable_sm90INS1_16FlashAttnBwdSm90INS1_25CollectiveMainloopBwdSm90ILi2ELi2ELi2EN4cute5tupleIJNS5_1CILi1EEES8_S8_EEENS6_IJNS7_ILi64EEENS7_ILi128EEESB_EEENS_10bfloat16_tEfNS_4arch4Sm90ELb0ELb1ELb1ELb1ELb1ELb1ELb0ELb0ELi2ELi1ELi2ELi1ELb0EEENS1_24CollectiveEpilogueBwdGQAISC_fSF_Li256ELb1ELb1EEENS1_19SingleTileSchedulerILb1ELb0ELb0ELi128EEEEEEEEEvNT_6ParamsE)
        /*0474*/ 	.short	0x0210
        /*0476*/ 	.short	0x06f0


	//----- nvinfo : EIATTR_SW_WAR
	.align		4
.L_622:
        /*0478*/ 	.byte	0x04, 0x36
        /*047a*/ 	.short	(.L_624 - .L_623)
.L_623:
        /*047c*/ 	.word	0x00000008
.L_624:


//--------------------- .nv.info._ZN7cutlass13device_kernelIN5flash11enable_sm90INS1_16FlashAttnBwdSm90INS1_25CollectiveMainloopBwdSm90ILi2ELi2ELi2EN4cute5tupleIJNS5_1CILi1EEES8_S8_EEENS6_IJNS7_ILi64EEENS7_ILi128EEESB_EEENS_10bfloat16_tEfNS_4arch4Sm90ELb1ELb0ELb1ELb0ELb0ELb1ELb0ELb0ELi2ELi1ELi2ELi1ELb0EEENS1_21CollectiveEpilogueBwdISC_SD_SF_Li256ELb0ELb0ELi1EEENS1_25SingleTileBwdLPTSchedulerILb0ELi128ELb0EEEEEEEEEvNT_6ParamsE --------------------------
	.section	.nv.info._ZN7cutlass13device_kernelIN5flash11enable_sm90INS1_16FlashAttnBwdSm90INS1_25CollectiveMainloopBwdSm90ILi2ELi2ELi2EN4cute5tupleIJNS5_1CILi1EEES8_S8_EEENS6_IJNS7_ILi64EEENS7_ILi128EEESB_EEENS_10bfloat16_tEfNS_4arch4Sm90ELb1ELb0ELb1ELb0ELb0ELb1ELb0ELb0ELi2ELi1ELi2ELi1ELb0EEENS1_21CollectiveEpilogueBwdISC_SD_SF_Li256ELb0ELb0ELi1EEENS1_25SingleTileBwdLPTSchedulerILb0ELi128ELb0EEEEEEEEEvNT_6ParamsE,"",@"SHT_CUDA_INFO"
	.sectionflags	@""
	.align	4


	//----- nvinfo : EIATTR_CUDA_API_VERSION
	.align		4
        /*0000*/ 	.byte	0x04, 0x37
        /*0002*/ 	.short	(.L_626 - .L_625)
.L_625:
        /*0004*/ 	.word	0x00000082


	//----- nvinfo : EIATTR_KPARAM_INFO
	.align		4
.L_626:
        /*0008*/ 	.byte	0x04, 0x17
        /*000a*/ 	.short	(.L_628 - .L_627)
.L_627:
        /*000c*/ 	.word	0x00000000
        /*0010*/ 	.short	0x0000
        /*0012*/ 	.short	0x0070
        /*0014*/ 	.byte	0x00, 0xf0, 0x01, 0x24


	//----- nvinfo : EIATTR_SPARSE_MMA_MASK
	.align		4
.L_628:
        /*0018*/ 	.byte	0x03, 0x50
        /*001a*/ 	.short	0x0000


	//----- nvinfo : EIATTR_MAXREG_COUNT
	.align		4
        /*001c*/ 	.byte	0x03, 0x1b
        /*001e*/ 	.short	0x00a8


	//----- nvinfo : EIATTR_NUM_BARRIERS
	.align		4
        /*0020*/ 	.byte	0x02, 0x4c
        /*0022*/ 	.byte	0x10
	.zero		1


	//----- nvinfo : EIATTR_EXTERNS
	.align		4
        /*0024*/ 	.byte	0x04, 0x0f
        /*0026*/ 	.short	(.L_630 - .L_629)


	//   ....[0]....
	.align		4
.L_629:
        /*0028*/ 	.word	index@(__assertfail)


	//----- nvinfo : EIATTR_ANNOTATIONS
	.align		4
.L_630:
        /*002c*/ 	.byte	0x04, 0x55
        /*002e*/ 	.short	(.L_632 - .L_631)


	//   ....[0]....
.L_631:
        /*0030*/ 	.word	0x00000001
        /*0034*/ 	.byte	0xe0, 0x10, 0x00, 0x00, 0x01, 0x00, 0x00, 0x00, 0x50, 0x17, 0x00, 0x00, 0x01, 0x00, 0x00, 0x00
        /*0044*/ 	.byte	0x80, 0x32, 0x00, 0x00, 0x01, 0x00, 0x00, 0x00, 0x40, 0x33, 0x00, 0x00, 0x01, 0x00, 0x00, 0x00
        /*0054*/ 	.byte	0x80, 0x89, 0x00, 0x00, 0x01, 0x00, 0x00, 0x00, 0x70, 0x94, 0x00, 0x00


	//----- nvinfo : EIATTR_MERCURY_ISA_VERSION
	.align		4
.L_632:
        /*0060*/ 	.byte	0x03, 0x5f
        /*0062*/ 	.short	0x0101


	//----- nvinfo : EIATTR_INT_WARP_WIDE_INSTR_OFFSETS
	.align		4
        /*0064*/ 	.byte	0x04, 0x31
        /*0066*/ 	.short	(.L_634 - .L_633)


	//   ....[0]....
.L_633:
        /*0068*/ 	.word	0x000001f0


	//   ....[1]....
        /*006c*/ 	.word	0x00000220


	//----- nvinfo : EIATTR_COOP_GROUP_MASK_REGIDS
	.align		4
.L_634:
        /*0070*/ 	.byte	0x04, 0x29
        /*0072*/ 	.short	(.L_636 - .L_635)


	//   ....[0]....
.L_635:
        /*0074*/ 	.word	0xffffffff


	//   ....[1]....
        /*0078*/ 	.word	0xffffffff


	//   ....[2]....
        /*007c*/ 	.word	0xffffffff


	//   ....[3]....
        /*0080*/ 	.word	0xffffffff


	//   ....[4]....
        /*0084*/ 	.word	0xffffffff


	//   ....[5]....
        /*0088*/ 	.word	0xffffffff


	//   ....[6]....
        /*008c*/ 	.word	0xffffffff


	//   ....[7]....
        /*0090*/ 	.word	0xffffffff


	//   ....[8]....
        /*0094*/ 	.word	0x0500000f


	//----- nvinfo : EIATTR_COOP_GROUP_INSTR_OFFSETS
	.align		4
.L_636:
        /*0098*/ 	.byte	0x04, 0x28
        /*009a*/ 	.short	(.L_638 - .L_637)


	//   ....[0]....
.L_637:
        /*009c*/ 	.word	0x00000070


	//   ....[1]....
        /*00a0*/ 	.word	0x00000200


	//   ....[2]....
        /*00a4*/ 	.word	0x00000250


	//   ....[3]....
        /*00a8*/ 	.word	0x00000440


	//   ....[4]....
        /*00ac*/ 	.word	0x00000680


	//   ....[5]....
        /*00b0*/ 	.word	0x00001380


	//   ....[6]....
        /*00b4*/ 	.word	0x000053a0


	//   ....[7]....
        /*00b8*/ 	.word	0x00006e90


	//   ....[8]....
        /*00bc*/ 	.word	0x0000a030


	//----- nvinfo : EIATTR_REG_RECONFIG
	.align		4
.L_638:
        /*00c0*/ 	.byte	0x01, 0x54
	.zero		2


	//----- nvinfo : EIATTR_SYSCALL_OFFSETS
	.align		4
        /*00c4*/ 	.byte	0x04, 0x46
        /*00c6*/ 	.short	(.L_640 - .L_639)


	//   ....[0]....
.L_639:
        /*00c8*/ 	.word	0x00000fb0


	//   ....[1]....
        /*00cc*/ 	.word	0x000010a0


	//   ....[2]....
        /*00d0*/ 	.word	0x00001210


	//   ....[3]....
        /*00d4*/ 	.word	0x00001300


	//   ....[4]....
        /*00d8*/ 	.word	0x00004d10


	//   ....[5]....
        /*00dc*/ 	.word	0x00004e50


	//   ....[6]....
        /*00e0*/ 	.word	0x00004f70


	//   ....[7]....
        /*00e4*/ 	.word	0x00005090


	//----- nvinfo : EIATTR_MBARRIER_INSTR_OFFSETS
	.align		4
.L_640:
        /*00e8*/ 	.byte	0x04, 0x39
        /*00ea*/ 	.short	(.L_642 - .L_641)


	//   ....[0]....
.L_641:
        /*00ec*/ 	.word	0x000002f0
        /*00f0*/ 	.word	0x000000ff
        /*00f4*/ 	.word	0x00030800
        /*00f8*/ 	.short	0x0100
        /*00fa*/ 	.byte	0x06
	.zero		1


	//   ....[1]....
        /*00fc*/ 	.word	0x000003f0
        /*0100*/ 	.word	0x000000ff
        /*0104*/ 	.word	0x00030810
        /*0108*/ 	.short	0x0100
        /*010a*/ 	.byte	0x08
	.zero		1


	//   ....[2]....
        /*010c*/ 	.word	0x00000400
        /*0110*/ 	.word	0x000000ff
        /*0114*/ 	.word	0x00030820
        /*0118*/ 	.short	0x0100
        /*011a*/ 	.byte	0x08
	.zero		1


	//   ....[3]....
        /*011c*/ 	.word	0x00000410
        /*0120*/ 	.word	0x000000ff
        /*0124*/ 	.word	0x00030818
        /*0128*/ 	.short	0x0100
        /*012a*/ 	.byte	0x08
	.zero		1


	//   ....[4]....
        /*012c*/ 	.word	0x00000420
        /*0130*/ 	.word	0x000000ff
        /*0134*/ 	.word	0x00030828
        /*0138*/ 	.short	0x0100
        /*013a*/ 	.byte	0x08
	.zero		1


	//   ....[5]....
        /*013c*/ 	.word	0x00000550
        /*0140*/ 	.word	0x000000ff
        /*0144*/ 	.word	0x00030830
        /*0148*/ 	.short	0x0100
        /*014a*/ 	.byte	0x08
	.zero		1


	//   ....[6]....
        /*014c*/ 	.word	0x00000560
        /*0150*/ 	.word	0x000000ff
        /*0154*/ 	.word	0x00030840
        /*0158*/ 	.short	0x0100
        /*015a*/ 	.byte	0x08
	.zero		1


	//   ....[7]....
        /*015c*/ 	.word	0x00000570
        /*0160*/ 	.word	0x000000ff
        /*0164*/ 	.word	0x00030838
        /*0168*/ 	.short	0x0100
        /*016a*/ 	.byte	0x08
	.zero		1


	//   ....[8]....
        /*016c*/ 	.word	0x00000580
        /*0170*/ 	.word	0x000000ff
        /*0174*/ 	.word	0x00030848
        /*0178*/ 	.short	0x0100
        /*017a*/ 	.byte	0x08
	.zero		1


	//   ....[9]....
        /*017c*/ 	.word	0x000013c0
        /*0180*/ 	.word	0x00000010
        /*0184*/ 	.word	0x00030800
        /*0188*/ 	.short	0x010a
        /*018a*/ 	.byte	0x3f
	.zero		1


	//   ....[10]....
        /*018c*/ 	.word	0x00001460
        /*0190*/ 	.word	0x00000010
        /*0194*/ 	.word	0x00030800
        /*0198*/ 	.short	0x010a
        /*019a*/ 	.byte	0x3f
	.zero		1


	//   ....[11]....
        /*019c*/ 	.word	0x00001bc0
        /*01a0*/ 	.word	0x00000000
        /*01a4*/ 	.word	0x00030810
        /*01a8*/ 	.short	0x010a
        /*01aa*/ 	.byte	0x3f
	.zero		1


	//   ....[12]....
        /*01ac*/ 	.word	0x00001c00
        /*01b0*/ 	.word	0x00000000
        /*01b4*/ 	.word	0x00030810
        /*01b8*/ 	.short	0x010a
        /*01ba*/ 	.byte	0x3f
	.zero		1


	//   ....[13]....
        /*01bc*/ 	.word	0x00002160
        /*01c0*/ 	.word	0x00000000
        /*01c4*/ 	.word	0x00030830
        /*01c8*/ 	.short	0x010a
        /*01ca*/ 	.byte	0x3f
	.zero		1


	//   ....[14]....
        /*01cc*/ 	.word	0x000024d0
        /*01d0*/ 	.word	0x00000000
        /*01d4*/ 	.word	0x00030830
        /*01d8*/ 	.short	0x010a
        /*01da*/ 	.byte	0x3f
	.zero		1


	//   ....[15]....
        /*01dc*/ 	.word	0x00004420
        /*01e0*/ 	.word	0x00000006
        /*01e4*/ 	.word	0x00000000
        /*01e8*/ 	.short	0x0101
        /*01ea*/ 	.byte	0x3f
	.zero		1


	//   ....[16]....
        /*01ec*/ 	.word	0x00004750
        /*01f0*/ 	.word	0x00000000
        /*01f4*/ 	.word	0x00000000
        /*01f8*/ 	.short	0x0101
        /*01fa*/ 	.byte	0x3f
	.zero		1


	//   ....[17]....
        /*01fc*/ 	.word	0x000082e0
        /*0200*/ 	.word	0x00000010
        /*0204*/ 	.word	0x00030820
        /*0208*/ 	.short	0x010a
        /*020a*/ 	.byte	0x3f
	.zero		1


	//   ....[18]....
        /*020c*/ 	.word	0x00008a10
        /*0210*/ 	.word	0x00000010
        /*0214*/ 	.word	0x00030840
        /*0218*/ 	.short	0x010a
        /*021a*/ 	.byte	0x3f
	.zero		1


	//   ....[19]....
        /*021c*/ 	.word	0x00008cb0
        /*0220*/ 	.word	0x00000010
        /*0224*/ 	.word	0x00030828
        /*0228*/ 	.short	0x010a
        /*022a*/ 	.byte	0x3f
	.zero		1


	//   ....[20]....
        /*022c*/ 	.word	0x00008f50
        /*0230*/ 	.word	0x00000010
        /*0234*/ 	.word	0x00030848
        /*0238*/ 	.short	0x010a
        /*023a*/ 	.byte	0x3f
	.zero		1


	//   ....[21]....
        /*023c*/ 	.word	0x000091a0
        /*0240*/ 	.word	0x00000010
        /*0244*/ 	.word	0x00030820
        /*0248*/ 	.short	0x010a
        /*024a*/ 	.byte	0x3f
	.zero		1


	//   ....[22]....
        /*024c*/ 	.word	0x000094d0
        /*0250*/ 	.word	0x00000010
        /*0254*/ 	.word	0x00030840
        /*0258*/ 	.short	0x010a
        /*025a*/ 	.byte	0x3f
	.zero		1


	//   ....[23]....
        /*025c*/ 	.word	0x00009740
        /*0260*/ 	.word	0x00000010
        /*0264*/ 	.word	0x00030828
        /*0268*/ 	.short	0x010a
        /*026a*/ 	.byte	0x3f
	.zero		1


	//   ....[24]....
        /*026c*/ 	.word	0x00009a60
        /*0270*/ 	.word	0x00000003
        /*0274*/ 	.word	0x00030840
        /*0278*/ 	.short	0x010a
        /*027a*/ 	.byte	0x3f
	.zero		1


	//   ....[25]....
        /*027c*/ 	.word	0x00009ea0
        /*0280*/ 	.word	0x00000006
        /*0284*/ 	.word	0x00000000
        /*0288*/ 	.short	0x010a
        /*028a*/ 	.byte	0x3f
	.zero		1


	//   ....[26]....
        /*028c*/ 	.word	0x00009f00
        /*0290*/ 	.word	0x00000003
        /*0294*/ 	.word	0x00000000
        /*0298*/ 	.short	0x010a
        /*029a*/ 	.byte	0x3f
	.zero		1


	//   ....[27]....
        /*029c*/ 	.word	0x00009f60
        /*02a0*/ 	.word	0x00000000
        /*02a4*/ 	.word	0x00000000
        /*02a8*/ 	.short	0x010a
        /*02aa*/ 	.byte	0x3f
	.zero		1


	//   ....[28]....
        /*02ac*/ 	.word	0x00009f90
        /*02b0*/ 	.word	0x00000003
        /*02b4*/ 	.word	0x00000000
        /*02b8*/ 	.short	0x010a
        /*02ba*/ 	.byte	0x3f
	.zero		1


	//   ....[29]....
        /*02bc*/ 	.word	0x0000a090
        /*02c0*/ 	.word	0x00000000
        /*02c4*/ 	.word	0x00030800
        /*02c8*/ 	.short	0x010a
        /*02ca*/ 	.byte	0x3f
	.zero		1


	//   ....[30]....
        /*02cc*/ 	.word	0x0000a0e0
        /*02d0*/ 	.word	0x00000000
        /*02d4*/ 	.word	0x00030810
        /*02d8*/ 	.short	0x010a
        /*02da*/ 	.byte	0x3f
	.zero		1


	//   ....[31]....
        /*02dc*/ 	.word	0x0000a130
        /*02e0*/ 	.word	0x00000000
        /*02e4*/ 	.word	0x00030830
        /*02e8*/ 	.short	0x010a
        /*02ea*/ 	.byte	0x3f
	.zero		1


	//   ....[32]....
        /*02ec*/ 	.word	0x0000a180
        /*02f0*/ 	.word	0x00000010
        /*02f4*/ 	.word	0x00030820
        /*02f8*/ 	.short	0x010a
        /*02fa*/ 	.byte	0x3f
	.zero		1


	//   ....[33]....
        /*02fc*/ 	.word	0x0000a1d0
        /*0300*/ 	.word	0x00000010
        /*0304*/ 	.word	0x00030840
        /*0308*/ 	.short	0x010a
        /*030a*/ 	.byte	0x3f
	.zero		1


	//   ....[34]....
        /*030c*/ 	.word	0x0000a220
        /*0310*/ 	.word	0x00000010
        /*0314*/ 	.word	0x00030828
        /*0318*/ 	.short	0x010a
        /*031a*/ 	.byte	0x3f
	.zero		1


	//   ....[35]....
        /*031c*/ 	.word	0x0000a270
        /*0320*/ 	.word	0x00000010
        /*0324*/ 	.word	0x00030848
        /*0328*/ 	.short	0x010a
        /*032a*/ 	.byte	0x3f
	.zero		1


	//   ....[36]....
        /*032c*/ 	.word	0x0000a2d0
        /*0330*/ 	.word	0x00000010
        /*0334*/ 	.word	0x00030820
        /*0338*/ 	.short	0x010a
        /*033a*/ 	.byte	0x3f
	.zero		1


	//   ....[37]....
        /*033c*/ 	.word	0x0000a320
        /*0340*/ 	.word	0x00000010
        /*0344*/ 	.word	0x00030840
        /*0348*/ 	.short	0x010a
        /*034a*/ 	.byte	0x3f
	.zero		1


	//   ....[38]....
        /*034c*/ 	.word	0x0000a370
        /*0350*/ 	.word	0x00000010
        /*0354*/ 	.word	0x00030828
        /*0358*/ 	.short	0x010a
        /*035a*/ 	.byte	0x3f
	.zero		1


	//   ....[39]....
        /*035c*/ 	.word	0x0000a3c0
        /*0360*/ 	.word	0x00000003
        /*0364*/ 	.word	0x00030840
        /*0368*/ 	.short	0x010a
        /*036a*/ 	.byte	0x3f
	.zero		1


	//   ....[40]....
        /*036c*/ 	.word	0x0000a490
        /*0370*/ 	.word	0x00000006
        /*0374*/ 	.word	0x00000000
        /*0378*/ 	.short	0x010a
        /*037a*/ 	.byte	0x3f
	.zero		1


	//   ....[41]....
        /*037c*/ 	.word	0x0000a4e0
        /*0380*/ 	.word	0x00000003
        /*0384*/ 	.word	0x00000000
        /*0388*/ 	.short	0x010a
        /*038a*/ 	.byte	0x3f
	.zero		1


	//   ....[42]....
        /*038c*/ 	.word	0x0000a530
        /*0390*/ 	.word	0x00000000
        /*0394*/ 	.word	0x00000000
        /*0398*/ 	.short	0x010a
        /*039a*/ 	.byte	0x3f
	.zero		1


	//----- nvinfo : EIATTR_NUM_MBARRIERS
	.align		4
.L_642:
        /*039c*/ 	.byte	0x03, 0x38
        /*039e*/ 	.short	0x0009


	//----- nvinfo : EIATTR_EXIT_INSTR_OFFSETS
	.align		4
        /*03a0*/ 	.byte	0x04, 0x1c
        /*03a2*/ 	.short	(.L_644 - .L_643)


	//   ....[0]....
.L_643:
        /*03a4*/ 	.word	0x00009fe0


	//----- nvinfo : EIATTR_MAX_THREADS
	.align		4
.L_644:
        /*03a8*/ 	.byte	0x04, 0x05
        /*03aa*/ 	.short	(.L_646 - .L_645)
.L_645:
        /*03ac*/ 	.word	0x00000180
        /*03b0*/ 	.word	0x00000001
        /*03b4*/ 	.word	0x00000001


	//----- nvinfo : EIATTR_CRS_STACK_SIZE
	.align		4
.L_646:
        /*03b8*/ 	.byte	0x04, 0x1e
        /*03ba*/ 	.short	(.L_648 - .L_647)
.L_647:
        /*03bc*/ 	.word	0x00000000


	//----- nvinfo : EIATTR_CBANK_PARAM_SIZE
	.align		4
.L_648:
        /*03c0*/ 	.byte	0x03, 0x19
        /*03c2*/ 	.short	0x0970


	//----- nvinfo : EIATTR_PARAM_CBANK
	.align		4
        /*03c4*/ 	.byte	0x04, 0x0a
        /*03c6*/ 	.short	(.L_650 - .L_649)
	.align		4
.L_649:
        /*03c8*/ 	.word	index@(.nv.constant0._ZN7cutlass13device_kernelIN5flash11enable_sm90INS1_16FlashAttnBwdSm90INS1_25CollectiveMainloopBwdSm90ILi2ELi2ELi2EN4cute5tupleIJNS5_1CILi1EEES8_S8_EEENS6_IJNS7_ILi64EEENS7_ILi128EEESB_EEENS_10bfloat16_tEfNS_4arch4Sm90ELb1ELb0ELb1ELb0ELb0ELb1ELb0ELb0ELi2ELi1ELi2ELi1ELb0EEENS1_21CollectiveEpilogueBwdISC_SD_SF_Li256ELb0ELb0ELi1EEENS1_25SingleTileBwdLPTSchedulerILb0ELi128ELb0EEEEEEEEEvNT_6ParamsE)
        /*03cc*/ 	.short	0x0210
        /*03ce*/ 	.short	0x0970


	//----- nvinfo : EIATTR_SW_WAR
	.align		4
.L_650:
        /*03d0*/ 	.byte	0x04, 0x36
        /*03d2*/ 	.short	(.L_652 - .L_651)
.L_651:
        /*03d4*/ 	.word	0x00000008
.L_652:


//--------------------- .nv.info._ZN7cutlass13device_kernelIN5flash11enable_sm90INS1_16FlashAttnBwdSm90INS1_25CollectiveMainloopBwdSm90ILi2ELi2ELi2EN4cute5tupleIJNS5_1CILi1EEES8_S8_EEENS6_IJNS7_ILi64EEENS7_ILi128EEESB_EEENS_10bfloat16_tEfNS_4arch4Sm90ELb1ELb0ELb1ELb0ELb1ELb1ELb0ELb0ELi2ELi1ELi2ELi1ELb0EEENS1_21CollectiveEpilogueBwdISC_SD_SF_Li256ELb0ELb0ELi1EEENS1_25SingleTileBwdLPTSchedulerILb0ELi128ELb1EEEEEEEEEvNT_6ParamsE --------------------------
	.section	.nv.info._ZN7cutlass13device_kernelIN5flash11enable_sm90INS1_16FlashAttnBwdSm90INS1_25CollectiveMainloopBwdSm90ILi2ELi2ELi2EN4cute5tupleIJNS5_1CILi1EEES8_S8_EEENS6_IJNS7_ILi64EEENS7_ILi128EEESB_EEENS_10bfloat16_tEfNS_4arch4Sm90ELb1ELb0ELb1ELb0ELb1ELb1ELb0ELb0ELi2ELi1ELi2ELi1ELb0EEENS1_21CollectiveEpilogueBwdISC_SD_SF_Li256ELb0ELb0ELi1EEENS1_25SingleTileBwdLPTSchedulerILb0ELi128ELb1EEEEEEEEEvNT_6ParamsE,"",@"SHT_CUDA_INFO"
	.sectionflags	@""
	.align	4


	//----- nvinfo : EIATTR_CUDA_API_VERSION
	.align		4
        /*0000*/ 	.byte	0x04, 0x37
        /*0002*/ 	.short	(.L_654 - .L_653)
.L_653:
        /*0004*/ 	.word	0x00000082


	//----- nvinfo : EIATTR_KPARAM_INFO
	.align		4
.L_654:
        /*0008*/ 	.byte	0x04, 0x17
        /*000a*/ 	.short	(.L_656 - .L_655)
.L_655:
        /*000c*/ 	.word	0x00000000
        /*0010*/ 	.short	0x0000
        /*0012*/ 	.short	0x0070
        /*0014*/ 	.byte	0x00, 0xf0, 0x01, 0x24


	//----- nvinfo : EIATTR_SPARSE_MMA_MASK
	.align		4
.L_656:
        /*0018*/ 	.byte	0x03, 0x50
        /*001a*/ 	.short	0x0000


	//----- nvinfo : EIATTR_MAXREG_COUNT
	.align		4
        /*001c*/ 	.byte	0x03, 0x1b
        /*001e*/ 	.short	0x00a8


	//----- nvinfo : EIATTR_NUM_BARRIERS
	.align		4
        /*0020*/ 	.byte	0x02, 0x4c
        /*0022*/ 	.byte	0x10
	.zero		1


	//----- nvinfo : EIATTR_EXTERNS
	.align		4
        /*0024*/ 	.byte	0x04, 0x0f
        /*0026*/ 	.short	(.L_658 - .L_657)


	//   ....[0]....
	.align		4
.L_657:
        /*0028*/ 	.word	index@(__assertfail)


	//----- nvinfo : EIATTR_ANNOTATIONS
	.align		4
.L_658:
        /*002c*/ 	.byte	0x04, 0x55
        /*002e*/ 	.short	(.L_660 - .L_659)


	//   ....[0]....
.L_659:
        /*0030*/ 	.word	0x00000001
        /*0034*/ 	.byte	0x20, 0x11, 0x00, 0x00, 0x01, 0x00, 0x00, 0x00, 0x90, 0x17, 0x00, 0x00, 0x01, 0x00, 0x00, 0x00
        /*0044*/ 	.byte	0xc0, 0x32, 0x00, 0x00, 0x01, 0x00, 0x00, 0x00, 0x80, 0x33, 0x00, 0x00, 0x01, 0x00, 0x00, 0x00
        /*0054*/ 	.byte	0x00, 0x94, 0x00, 0x00, 0x01, 0x00, 0x00, 0x00, 0xf0, 0x9e, 0x00, 0x00


	//----- nvinfo : EIATTR_MERCURY_ISA_VERSION
	.align		4
.L_660:
        /*0060*/ 	.byte	0x03, 0x5f
        /*0062*/ 	.short	0x0101


	//----- nvinfo : EIATTR_INT_WARP_WIDE_INSTR_OFFSETS
	.align		4
        /*0064*/ 	.byte	0x04, 0x31
        /*0066*/ 	.short	(.L_662 - .L_661)


	//   ....[0]....
.L_661:
        /*0068*/ 	.word	0x000001f0


	//   ....[1]....
        /*006c*/ 	.word	0x00000220


	//   ....[2]....
        /*0070*/ 	.word	0x00007ad0


	//   ....[3]....
        /*0074*/ 	.word	0x00008140


	//   ....[4]....
        /*0078*/ 	.word	0x00008670


	//----- nvinfo : EIATTR_COOP_GROUP_MASK_REGIDS
	.align		4
.L_662:
        /*007c*/ 	.byte	0x04, 0x29
        /*007e*/ 	.short	(.L_664 - .L_663)


	//   ....[0]....
.L_663:
        /*0080*/ 	.word	0xffffffff


	//   ....[1]....
        /*0084*/ 	.word	0xffffffff


	//   ....[2]....
        /*0088*/ 	.word	0xffffffff


	//   ....[3]....
        /*008c*/ 	.word	0xffffffff


	//   ....[4]....
        /*0090*/ 	.word	0xffffffff


	//   ....[5]....
        /*0094*/ 	.word	0xffffffff


	//   ....[6]....
        /*0098*/ 	.word	0xffffffff


	//   ....[7]....
        /*009c*/ 	.word	0xffffffff


	//   ....[8]....
        /*00a0*/ 	.word	0xffffffff


	//   ....[9]....
        /*00a4*/ 	.word	0xffffffff


	//   ....[10]....
        /*00a8*/ 	.word	0xffffffff


	//   ....[11]....
        /*00ac*/ 	.word	0xffffffff


	//   ....[12]....
        /*00b0*/ 	.word	0xffffffff


	//   ....[13]....
        /*00b4*/ 	.word	0xffffffff


	//   ....[14]....
        /*00b8*/ 	.word	0x0500000f


	//   ....[15]....
        /*00bc*/ 	.word	0x0500000f


	//   ....[16]....
        /*00c0*/ 	.word	0x0500000f


	//   ....[17]....
        /*00c4*/ 	.word	0x0500000f


	//----- nvinfo : EIATTR_COOP_GROUP_INSTR_OFFSETS
	.align		4
.L_664:
        /*00c8*/ 	.byte	0x04, 0x28
        /*00ca*/ 	.short	(.L_666 - .L_665)


	//   ....[0]....
.L_665:
        /*00cc*/ 	.word	0x00000070


	//   ....[1]....
        /*00d0*/ 	.word	0x00000200


	//   ....[2]....
        /*00d4*/ 	.word	0x00000250


	//   ....[3]....
        /*00d8*/ 	.word	0x00000440


	//   ....[4]....
        /*00dc*/ 	.word	0x00000690


	//   ....[5]....
        /*00e0*/ 	.word	0x000013c0


	//   ....[6]....
        /*00e4*/ 	.word	0x000053d0


	//   ....[7]....
        /*00e8*/ 	.word	0x00006f00


	//   ....[8]....
        /*00ec*/ 	.word	0x000076d0


	//   ....[9]....
        /*00f0*/ 	.word	0x00007a00


	//   ....[10]....
        /*00f4*/ 	.word	0x00007dc0


	//   ....[11]....
        /*00f8*/ 	.word	0x00008070


	//   ....[12]....
        /*00fc*/ 	.word	0x00008330


	//   ....[13]....
        /*0100*/ 	.word	0x000085a0


	//   ....[14]....
        /*0104*/ 	.word	0x0000aab0


	//   ....[15]....
        /*0108*/ 	.word	0x0000ac30


	//   ....[16]....
        /*010c*/ 	.word	0x0000aca0


	//   ....[17]....
        /*0110*/ 	.word	0x0000ad10


	//----- nvinfo : EIATTR_REG_RECONFIG
	.align		4
.L_666:
        /*0114*/ 	.byte	0x01, 0x54
	.zero		2


	//----- nvinfo : EIATTR_SYSCALL_OFFSETS
	.align		4
        /*0118*/ 	.byte	0x04, 0x46
        /*011a*/ 	.short	(.L_668 - .L_667)


	//   ....[0]....
.L_667:
        /*011c*/ 	.word	0x00000ff0


	//   ....[1]....
        /*0120*/ 	.word	0x000010e0


	//   ....[2]....
        /*0124*/ 	.word	0x00001250


	//   ....[3]....
        /*0128*/ 	.word	0x00001340


	//   ....[4]....
        /*012c*/ 	.word	0x00004d40


	//   ....[5]....
        /*0130*/ 	.word	0x00004e80


	//   ....[6]....
        /*0134*/ 	.word	0x00004fa0


	//   ....[7]....
        /*0138*/ 	.word	0x000050c0


	//----- nvinfo : EIATTR_MBARRIER_INSTR_OFFSETS
	.align		4
.L_668:
        /*013c*/ 	.byte	0x04, 0x39
        /*013e*/ 	.short	(.L_670 - .L_669)


	//   ....[0]....
.L_669:
        /*0140*/ 	.word	0x000002f0
        /*0144*/ 	.word	0x000000ff
        /*0148*/ 	.word	0x00030800
        /*014c*/ 	.short	0x0100
        /*014e*/ 	.byte	0x06
	.zero		1


	//   ....[1]....
        /*0150*/ 	.word	0x000003f0
        /*0154*/ 	.word	0x000000ff
        /*0158*/ 	.word	0x00030810
        /*015c*/ 	.short	0x0100
        /*015e*/ 	.byte	0x08
	.zero		1


	//   ....[2]....
        /*0160*/ 	.word	0x00000400
        /*0164*/ 	.word	0x000000ff
        /*0168*/ 	.word	0x00030820
        /*016c*/ 	.short	0x0100
        /*016e*/ 	.byte	0x08
	.zero		1


	//   ....[3]....
        /*0170*/ 	.word	0x00000410
        /*0174*/ 	.word	0x000000ff
        /*0178*/ 	.word	0x00030818
        /*017c*/ 	.short	0x0100
        /*017e*/ 	.byte	0x08
	.zero		1


	//   ....[4]....
        /*0180*/ 	.word	0x00000420
        /*0184*/ 	.word	0x000000ff
        /*0188*/ 	.word	0x00030828
        /*018c*/ 	.short	0x0100
        /*018e*/ 	.byte	0x08
	.zero		1


	//   ....[5]....
        /*0190*/ 	.word	0x00000550
        /*0194*/ 	.word	0x000000ff
        /*0198*/ 	.word	0x00030830
        /*019c*/ 	.short	0x0100
        /*019e*/ 	.byte	0x08
	.zero		1


	//   ....[6]....
        /*01a0*/ 	.word	0x00000560
        /*01a4*/ 	.word	0x000000ff
        /*01a8*/ 	.word	0x00030840
        /*01ac*/ 	.short	0x0100
        /*01ae*/ 	.byte	0x08
	.zero		1


	//   ....[7]....
        /*01b0*/ 	.word	0x00000570
        /*01b4*/ 	.word	0x000000ff
        /*01b8*/ 	.word	0x00030838
        /*01bc*/ 	.short	0x0100
        /*01be*/ 	.byte	0x08
	.zero		1


	//   ....[8]....
        /*01c0*/ 	.word	0x00000580
        /*01c4*/ 	.word	0x000000ff
        /*01c8*/ 	.word	0x00030848
        /*01cc*/ 	.short	0x0100
        /*01ce*/ 	.byte	0x08
	.zero		1


	//   ....[9]....
        /*01d0*/ 	.word	0x00001400
        /*01d4*/ 	.word	0x00000010
        /*01d8*/ 	.word	0x00030800
        /*01dc*/ 	.short	0x010a
        /*01de*/ 	.byte	0x3f
	.zero		1


	//   ....[10]....
        /*01e0*/ 	.word	0x000014a0
        /*01e4*/ 	.word	0x00000010
        /*01e8*/ 	.word	0x00030800
        /*01ec*/ 	.short	0x010a
        /*01ee*/ 	.byte	0x3f
	.zero		1


	//   ....[11]....
        /*01f0*/ 	.word	0x00001c00
        /*01f4*/ 	.word	0x00000000
        /*01f8*/ 	.word	0x00030810
        /*01fc*/ 	.short	0x010a
        /*01fe*/ 	.byte	0x3f
	.zero		1


	//   ....[12]....
        /*0200*/ 	.word	0x00001c40
        /*0204*/ 	.word	0x00000000
        /*0208*/ 	.word	0x00030810
        /*020c*/ 	.short	0x010a
        /*020e*/ 	.byte	0x3f
	.zero		1


	//   ....[13]....
        /*0210*/ 	.word	0x000021a0
        /*0214*/ 	.word	0x00000000
        /*0218*/ 	.word	0x00030830
        /*021c*/ 	.short	0x010a
        /*021e*/ 	.byte	0x3f
	.zero		1


	//   ....[14]....
        /*0220*/ 	.word	0x00002510
        /*0224*/ 	.word	0x00000000
        /*0228*/ 	.word	0x00030830
        /*022c*/ 	.short	0x010a
        /*022e*/ 	.byte	0x3f
	.zero		1


	//   ....[15]....
        /*0230*/ 	.word	0x00004450
        /*0234*/ 	.word	0x00000006
        /*0238*/ 	.word	0x00000000
        /*023c*/ 	.short	0x0101
        /*023e*/ 	.byte	0x3f
	.zero		1


	//   ....[16]....
        /*0240*/ 	.word	0x00004780
        /*0244*/ 	.word	0x00000000
        /*0248*/ 	.word	0x00000000
        /*024c*/ 	.short	0x0101
        /*024e*/ 	.byte	0x3f
	.zero		1


	//   ....[17]....
        /*0250*/ 	.word	0x00008d60
        /*0254*/ 	.word	0x00000010
        /*0258*/ 	.word	0x00030820
        /*025c*/ 	.short	0x010a
        /*025e*/ 	.byte	0x3f
	.zero		1


	//   ....[18]....
        /*0260*/ 	.word	0x00009490
        /*0264*/ 	.word	0x00000010
        /*0268*/ 	.word	0x00030840
        /*026c*/ 	.short	0x010a
        /*026e*/ 	.byte	0x3f
	.zero		1


	//   ....[19]....
        /*0270*/ 	.word	0x00009730
        /*0274*/ 	.word	0x00000010
        /*0278*/ 	.word	0x00030828
        /*027c*/ 	.short	0x010a
        /*027e*/ 	.byte	0x3f
	.zero		1


	//   ....[20]....
        /*0280*/ 	.word	0x000099d0
        /*0284*/ 	.word	0x00000010
        /*0288*/ 	.word	0x00030848
        /*028c*/ 	.short	0x010a
        /*028e*/ 	.byte	0x3f
	.zero		1


	//   ....[21]....
        /*0290*/ 	.word	0x00009c20
        /*0294*/ 	.word	0x00000010
        /*0298*/ 	.word	0x00030820
        /*029c*/ 	.short	0x010a
        /*029e*/ 	.byte	0x3f
	.zero		1


	//   ....[22]....
        /*02a0*/ 	.word	0x00009f50
        /*02a4*/ 	.word	0x00000010
        /*02a8*/ 	.word	0x00030840
        /*02ac*/ 	.short	0x010a
        /*02ae*/ 	.byte	0x3f
	.zero		1


	//   ....[23]....
        /*02b0*/ 	.word	0x0000a1c0
        /*02b4*/ 	.word	0x00000010
        /*02b8*/ 	.word	0x00030828
        /*02bc*/ 	.short	0x010a
        /*02be*/ 	.byte	0x3f
	.zero		1


	//   ....[24]....
        /*02c0*/ 	.word	0x0000a4e0
        /*02c4*/ 	.word	0x00000003
        /*02c8*/ 	.word	0x00030840
        /*02cc*/ 	.short	0x010a
        /*02ce*/ 	.byte	0x3f
	.zero		1


	//   ....[25]....
        /*02d0*/ 	.word	0x0000a920
        /*02d4*/ 	.word	0x00000006
        /*02d8*/ 	.word	0x00000000
        /*02dc*/ 	.short	0x010a
        /*02de*/ 	.byte	0x3f
	.zero		1


	//   ....[26]....
        /*02e0*/ 	.word	0x0000a980
        /*02e4*/ 	.word	0x00000003
        /*02e8*/ 	.word	0x00000000
        /*02ec*/ 	.short	0x010a
        /*02ee*/ 	.byte	0x3f
	.zero		1


	//   ....[27]....
        /*02f0*/ 	.word	0x0000a9e0
        /*02f4*/ 	.word	0x00000000
        /*02f8*/ 	.word	0x00000000
        /*02fc*/ 	.short	0x010a
        /*02fe*/ 	.byte	0x3f
	.zero		1


	//   ....[28]....
        /*0300*/ 	.word	0x0000aa10
        /*0304*/ 	.word	0x00000003
        /*0308*/ 	.word	0x00000000
        /*030c*/ 	.short	0x010a
        /*030e*/ 	.byte	0x3f
	.zero		1


	//   ....[29]....
        /*0310*/ 	.word	0x0000ab10
        /*0314*/ 	.word	0x00000000
        /*0318*/ 	.word	0x00030800
        /*031c*/ 	.short	0x010a
        /*031e*/ 	.byte	0x3f
	.zero		1


	//   ....[30]....
        /*0320*/ 	.word	0x0000ab60
        /*0324*/ 	.word	0x00000000
        /*0328*/ 	.word	0x00030810
        /*032c*/ 	.short	0x010a
        /*032e*/ 	.byte	0x3f
	.zero		1


	//   ....[31]....
        /*0330*/ 	.word	0x0000abb0
        /*0334*/ 	.word	0x00000000
        /*0338*/ 	.word	0x00030830
        /*033c*/ 	.short	0x010a
        /*033e*/ 	.byte	0x3f
	.zero		1


	//   ....[32]....
        /*0340*/ 	.word	0x0000ad50
        /*0344*/ 	.word	0x00000010
        /*0348*/ 	.word	0x00030820
        /*034c*/ 	.short	0x010a
        /*034e*/ 	.byte	0x3f
	.zero		1


	//   ....[33]....
        /*0350*/ 	.word	0x0000ada0
        /*0354*/ 	.word	0x00000010
        /*0358*/ 	.word	0x00030840
        /*035c*/ 	.short	0x010a
        /*035e*/ 	.byte	0x3f
	.zero		1


	//   ....[34]....
        /*0360*/ 	.word	0x0000adf0
        /*0364*/ 	.word	0x00000010
        /*0368*/ 	.word	0x00030828
        /*036c*/ 	.short	0x010a
        /*036e*/ 	.byte	0x3f
	.zero		1


	//   ....[35]....
        /*0370*/ 	.word	0x0000ae40
        /*0374*/ 	.word	0x00000010
        /*0378*/ 	.word	0x00030848
        /*037c*/ 	.short	0x010a
        /*037e*/ 	.byte	0x3f
	.zero		1


	//   ....[36]....
        /*0380*/ 	.word	0x0000aea0
        /*0384*/ 	.word	0x00000010
        /*0388*/ 	.word	0x00030820
        /*038c*/ 	.short	0x010a
        /*038e*/ 	.byte	0x3f
	.zero		1


	//   ....[37]....
        /*0390*/ 	.word	0x0000aef0
        /*0394*/ 	.word	0x00000010
        /*0398*/ 	.word	0x00030840
        /*039c*/ 	.short	0x010a
        /*039e*/ 	.byte	0x3f
	.zero		1


	//   ....[38]....
        /*03a0*/ 	.word	0x0000af40
        /*03a4*/ 	.word	0x00000010
        /*03a8*/ 	.word	0x00030828
        /*03ac*/ 	.short	0x010a
        /*03ae*/ 	.byte	0x3f
	.zero		1


	//   ....[39]....
        /*03b0*/ 	.word	0x0000af90
        /*03b4*/ 	.word	0x00000003
        /*03b8*/ 	.word	0x00030840
        /*03bc*/ 	.short	0x010a
        /*03be*/ 	.byte	0x3f
	.zero		1


	//   ....[40]....
        /*03c0*/ 	.word	0x0000b060
        /*03c4*/ 	.word	0x00000006
        /*03c8*/ 	.word	0x00000000
        /*03cc*/ 	.short	0x010a
        /*03ce*/ 	.byte	0x3f
	.zero		1


	//   ....[41]....
        /*03d0*/ 	.word	0x0000b0b0
        /*03d4*/ 	.word	0x00000003
        /*03d8*/ 	.word	0x00000000
        /*03dc*/ 	.short	0x010a
        /*03de*/ 	.byte	0x3f
	.zero		1


	//   ....[42]....
        /*03e0*/ 	.word	0x0000b100
        /*03e4*/ 	.word	0x00000000
        /*03e8*/ 	.word	0x00000000
        /*03ec*/ 	.short	0x010a
        /*03ee*/ 	.byte	0x3f
	.zero		1


	//----- nvinfo : EIATTR_NUM_MBARRIERS
	.align		4
.L_670:
        /*03f0*/ 	.byte	0x03, 0x38
        /*03f2*/ 	.short	0x0009


	//----- nvinfo : EIATTR_EXIT_INSTR_OFFSETS
	.align		4
        /*03f4*/ 	.byte	0x04, 0x1c
        /*03f6*/ 	.short	(.L_672 - .L_671)


	//   ....[0]....
.L_671:
        /*03f8*/ 	.word	0x0000aa60


	//----- nvinfo : EIATTR_MAX_THREADS
	.align		4
.L_672:
        /*03fc*/ 	.byte	0x04, 0x05
        /*03fe*/ 	.short	(.L_674 - .L_673)
.L_673:
        /*0400*/ 	.word	0x00000180
        /*0404*/ 	.word	0x00000001
        /*0408*/ 	.word	0x00000001


	//----- nvinfo : EIATTR_CRS_STACK_SIZE
	.align		4
.L_674:
        /*040c*/ 	.byte	0x04, 0x1e
        /*040e*/ 	.short	(.L_676 - .L_675)
.L_675:
        /*0410*/ 	.word	0x00000000


	//----- nvinfo : EIATTR_CBANK_PARAM_SIZE
	.align		4
.L_676:
        /*0414*/ 	.byte	0x03, 0x19
        /*0416*/ 	.short	0x0970


	//----- nvinfo : EIATTR_PARAM_CBANK
	.align		4
        /*0418*/ 	.byte	0x04, 0x0a
        /*041a*/ 	.short	(.L_678 - .L_677)
	.align		4
.L_677:
        /*041c*/ 	.word	index@(.nv.constant0._ZN7cutlass13device_kernelIN5flash11enable_sm90INS1_16FlashAttnBwdSm90INS1_25CollectiveMainloopBwdSm90ILi2ELi2ELi2EN4cute5tupleIJNS5_1CILi1EEES8_S8_EEENS6_IJNS7_ILi64EEENS7_ILi128EEESB_EEENS_10bfloat16_tEfNS_4arch4Sm90ELb1ELb0ELb1ELb0ELb1ELb1ELb0ELb0ELi2ELi1ELi2ELi1ELb0EEENS1_21CollectiveEpilogueBwdISC_SD_SF_Li256ELb0ELb0ELi1EEENS1_25SingleTileBwdLPTSchedulerILb0ELi128ELb1EEEEEEEEEvNT_6ParamsE)
        /*0420*/ 	.short	0x0210
        /*0422*/ 	.short	0x0970


	//----- nvinfo : EIATTR_SW_WAR
	.align		4
.L_678:
        /*0424*/ 	.byte	0x04, 0x36
        /*0426*/ 	.short	(.L_680 - .L_679)
.L_679:
        /*0428*/ 	.word	0x00000008
.L_680:


//--------------------- .nv.info._ZN7cutlass13device_kernelIN5flash11enable_sm90INS1_16FlashAttnBwdSm90INS1_25CollectiveMainloopBwdSm90ILi2ELi2ELi2EN4cute5tupleIJNS5_1CILi1EEES8_S8_EEENS6_IJNS7_ILi64EEENS7_ILi128EEESB_EEENS_10bfloat16_tEfNS_4arch4Sm90ELb1ELb0ELb1ELb0ELb0ELb1ELb0ELb0ELi2ELi1ELi2ELi1ELb0EEENS1_24CollectiveEpilogueBwdGQAISC_fSF_Li256ELb0ELb0EEENS1_25SingleTileBwdLPTSchedulerILb0ELi128ELb0EEEEEEEEEvNT_6ParamsE --------------------------
	.section	.nv.info._ZN7cutlass13device_kernelIN5flash11enable_sm90INS1_16FlashAttnBwdSm90INS1_25CollectiveMainloopBwdSm90ILi2ELi2ELi2EN4cute5tupleIJNS5_1CILi1EEES8_S8_EEENS6_IJNS7_ILi64EEENS7_ILi128EEESB_EEENS_10bfloat16_tEfNS_4arch4Sm90ELb1ELb0ELb1ELb0ELb0ELb1ELb0ELb0ELi2ELi1ELi2ELi1ELb0EEENS1_24CollectiveEpilogueBwdGQAISC_fSF_Li256ELb0ELb0EEENS1_25SingleTileBwdLPTSchedulerILb0ELi128ELb0EEEEEEEEEvNT_6ParamsE,"",@"SHT_CUDA_INFO"
	.sectionflags	@""
	.align	4


	//----- nvinfo : EIATTR_CUDA_API_VERSION
	.align		4
        /*0000*/ 	.byte	0x04, 0x37
        /*0002*/ 	.short	(.L_682 - .L_681)
.L_681:
        /*0004*/ 	.word	0x00000082


	//----- nvinfo : EIATTR_KPARAM_INFO
	.align		4
.L_682:
        /*0008*/ 	.byte	0x04, 0x17
        /*000a*/ 	.short	(.L_684 - .L_683)
.L_683:
        /*000c*/ 	.word	0x00000000
        /*0010*/ 	.short	0x0000
        /*0012*/ 	.short	0x0070
        /*0014*/ 	.byte	0x00, 0xf0, 0x01, 0x1c


	//----- nvinfo : EIATTR_SPARSE_MMA_MASK
	.align		4
.L_684:
        /*0018*/ 	.byte	0x03, 0x50
        /*001a*/ 	.short	0x0000


	//----- nvinfo : EIATTR_MAXREG_COUNT
	.align		4
        /*001c*/ 	.byte	0x03, 0x1b
        /*001e*/ 	.short	0x00a8


	//----- nvinfo : EIATTR_NUM_BARRIERS
	.align		4
        /*0020*/ 	.byte	0x02, 0x4c
        /*0022*/ 	.byte	0x10
	.zero		1


	//----- nvinfo : EIATTR_EXTERNS
	.align		4
        /*0024*/ 	.byte	0x04, 0x0f
        /*0026*/ 	.short	(.L_686 - .L_685)


	//   ....[0]....
	.align		4
.L_685:
        /*0028*/ 	.word	index@(__assertfail)


	//----- nvinfo : EIATTR_ANNOTATIONS
	.align		4
.L_686:
        /*002c*/ 	.byte	0x04, 0x55
        /*002e*/ 	.short	(.L_688 - .L_687)


	//   ....[0]....
.L_687:
        /*0030*/ 	.word	0x00000001
        /*0034*/ 	.byte	0x80, 0x10, 0x00, 0x00, 0x01, 0x00, 0x00, 0x00, 0xf0, 0x16, 0x00, 0x00, 0x01, 0x00, 0x00, 0x00
        /*0044*/ 	.byte	0x10, 0x32, 0x00, 0x00, 0x01, 0x00, 0x00, 0x00, 0xd0, 0x32, 0x00, 0x00, 0x01, 0x00, 0x00, 0x00
        /*0054*/ 	.byte	0x80, 0x6e, 0x00, 0x00, 0x01, 0x00, 0x00, 0x00, 0x70, 0x79, 0x00, 0x00


	//----- nvinfo : EIATTR_MERCURY_ISA_VERSION
	.align		4
.L_688:
        /*0060*/ 	.byte	0x03, 0x5f
        /*0062*/ 	.short	0x0101


	//----- nvinfo : EIATTR_INT_WARP_WIDE_INSTR_OFFSETS
	.align		4
        /*0064*/ 	.byte	0x04, 0x31
        /*0066*/ 	.short	(.L_690 - .L_689)


	//   ....[0]....
.L_689:
        /*0068*/ 	.word	0x00000190


	//   ....[1]....
        /*006c*/ 	.word	0x000001c0


	//----- nvinfo : EIATTR_COOP_GROUP_MASK_REGIDS
	.align		4
.L_690:
        /*0070*/ 	.byte	0x04, 0x29
        /*0072*/ 	.short	(.L_692 - .L_691)


	//   ....[0]....
.L_691:
        /*0074*/ 	.word	0xffffffff


	//   ....[1]....
        /*0078*/ 	.word	0xffffffff


	//   ....[2]....
        /*007c*/ 	.word	0xffffffff


	//   ....[3]....
        /*0080*/ 	.word	0xffffffff


	//   ....[4]....
        /*0084*/ 	.word	0xffffffff


	//   ....[5]....
        /*0088*/ 	.word	0xffffffff


	//   ....[6]....
        /*008c*/ 	.word	0xffffffff


	//   ....[7]....
        /*0090*/ 	.word	0x0500000f


	//----- nvinfo : EIATTR_COOP_GROUP_INSTR_OFFSETS
	.align		4
.L_692:
        /*0094*/ 	.byte	0x04, 0x28
        /*0096*/ 	.short	(.L_694 - .L_693)


	//   ....[0]....
.L_693:
        /*0098*/ 	.word	0x00000070


	//   ....[1]....
        /*009c*/ 	.word	0x000001a0


	//   ....[2]....
        /*00a0*/ 	.word	0x000001f0


	//   ....[3]....
        /*00a4*/ 	.word	0x000003e0


	//   ....[4]....
        /*00a8*/ 	.word	0x00000620


	//   ....[5]....
        /*00ac*/ 	.word	0x00001320


	//   ....[6]....
        /*00b0*/ 	.word	0x00005390


	//   ....[7]....
        /*00b4*/ 	.word	0x00008530


	//----- nvinfo : EIATTR_REG_RECONFIG
	.align		4
.L_694:
        /*00b8*/ 	.byte	0x01, 0x54
	.zero		2


	//----- nvinfo : EIATTR_SYSCALL_OFFSETS
	.align		4
        /*00bc*/ 	.byte	0x04, 0x46
        /*00be*/ 	.short	(.L_696 - .L_695)


	//   ....[0]....
.L_695:
        /*00c0*/ 	.word	0x00000f50


	//   ....[1]....
        /*00c4*/ 	.word	0x00001040


	//   ....[2]....
        /*00c8*/ 	.word	0x000011b0


	//   ....[3]....
        /*00cc*/ 	.word	0x000012a0


	//----- nvinfo : EIATTR_MBARRIER_INSTR_OFFSETS
	.align		4
.L_696:
        /*00d0*/ 	.byte	0x04, 0x39
        /*00d2*/ 	.short	(.L_698 - .L_697)


	//   ....[0]....
.L_697:
        /*00d4*/ 	.word	0x00000290
        /*00d8*/ 	.word	0x000000ff
        /*00dc*/ 	.word	0x00030800
        /*00e0*/ 	.short	0x0100
        /*00e2*/ 	.byte	0x06
	.zero		1


	//   ....[1]....
        /*00e4*/ 	.word	0x00000390
        /*00e8*/ 	.word	0x000000ff
        /*00ec*/ 	.word	0x00030810
        /*00f0*/ 	.short	0x0100
        /*00f2*/ 	.byte	0x08
	.zero		1


	//   ....[2]....
        /*00f4*/ 	.word	0x000003a0
        /*00f8*/ 	.word	0x000000ff
        /*00fc*/ 	.word	0x00030820
        /*0100*/ 	.short	0x0100
        /*0102*/ 	.byte	0x08
	.zero		1


	//   ....[3]....
        /*0104*/ 	.word	0x000003b0
        /*0108*/ 	.word	0x000000ff
        /*010c*/ 	.word	0x00030818
        /*0110*/ 	.short	0x0100
        /*0112*/ 	.byte	0x08
	.zero		1


	//   ....[4]....
        /*0114*/ 	.word	0x000003c0
        /*0118*/ 	.word	0x000000ff
        /*011c*/ 	.word	0x00030828
        /*0120*/ 	.short	0x0100
        /*0122*/ 	.byte	0x08
	.zero		1


	//   ....[5]....
        /*0124*/ 	.word	0x000004f0
        /*0128*/ 	.word	0x000000ff
        /*012c*/ 	.word	0x00030830
        /*0130*/ 	.short	0x0100
        /*0132*/ 	.byte	0x08
	.zero		1


	//   ....[6]....
        /*0134*/ 	.word	0x00000500
        /*0138*/ 	.word	0x000000ff
        /*013c*/ 	.word	0x00030840
        /*0140*/ 	.short	0x0100
        /*0142*/ 	.byte	0x08
	.zero		1


	//   ....[7]....
        /*0144*/ 	.word	0x00000510
        /*0148*/ 	.word	0x000000ff
        /*014c*/ 	.word	0x00030838
        /*0150*/ 	.short	0x0100
        /*0152*/ 	.byte	0x08
	.zero		1


	//   ....[8]....
        /*0154*/ 	.word	0x00000520
        /*0158*/ 	.word	0x000000ff
        /*015c*/ 	.word	0x00030848
        /*0160*/ 	.short	0x0100
        /*0162*/ 	.byte	0x08
	.zero		1


	//   ....[9]....
        /*0164*/ 	.word	0x00001360
        /*0168*/ 	.word	0x00000010
        /*016c*/ 	.word	0x00030800
        /*0170*/ 	.short	0x010a
        /*0172*/ 	.byte	0x3f
	.zero		1


	//   ....[10]....
        /*0174*/ 	.word	0x00001400
        /*0178*/ 	.word	0x00000010
        /*017c*/ 	.word	0x00030800
        /*0180*/ 	.short	0x010a
        /*0182*/ 	.byte	0x3f
	.zero		1


	//   ....[11]....
        /*0184*/ 	.word	0x00001b50
        /*0188*/ 	.word	0x00000000
        /*018c*/ 	.word	0x00030810
        /*0190*/ 	.short	0x010a
        /*0192*/ 	.byte	0x3f
	.zero		1


	//   ....[12]....
        /*0194*/ 	.word	0x00001b90
        /*0198*/ 	.word	0x00000000
        /*019c*/ 	.word	0x00030810
        /*01a0*/ 	.short	0x010a
        /*01a2*/ 	.byte	0x3f
	.zero		1


	//   ....[13]....
        /*01a4*/ 	.word	0x000020f0
        /*01a8*/ 	.word	0x00000000
        /*01ac*/ 	.word	0x00030830
        /*01b0*/ 	.short	0x010a
        /*01b2*/ 	.byte	0x3f
	.zero		1


	//   ....[14]....
        /*01b4*/ 	.word	0x00002460
        /*01b8*/ 	.word	0x00000000
        /*01bc*/ 	.word	0x00030830
        /*01c0*/ 	.short	0x010a
        /*01c2*/ 	.byte	0x3f
	.zero		1


	//   ....[15]....
        /*01c4*/ 	.word	0x000043b0
        /*01c8*/ 	.word	0x00000006
        /*01cc*/ 	.word	0x00000000
        /*01d0*/ 	.short	0x0101
        /*01d2*/ 	.byte	0x3f
	.zero		1


	//   ....[16]....
        /*01d4*/ 	.word	0x000046e0
        /*01d8*/ 	.word	0x00000000
        /*01dc*/ 	.word	0x00000000
        /*01e0*/ 	.short	0x0101
        /*01e2*/ 	.byte	0x3f
	.zero		1


	//   ....[17]....
        /*01e4*/ 	.word	0x000067e0
        /*01e8*/ 	.word	0x00000010
        /*01ec*/ 	.word	0x00030820
        /*01f0*/ 	.short	0x010a
        /*01f2*/ 	.byte	0x3f
	.zero		1


	//   ....[18]....
        /*01f4*/ 	.word	0x00006f10
        /*01f8*/ 	.word	0x00000010
        /*01fc*/ 	.word	0x00030840
        /*0200*/ 	.short	0x010a
        /*0202*/ 	.byte	0x3f
	.zero		1


	//   ....[19]....
        /*0204*/ 	.word	0x000071b0
        /*0208*/ 	.word	0x00000010
        /*020c*/ 	.word	0x00030828
        /*0210*/ 	.short	0x010a
        /*0212*/ 	.byte	0x3f
	.zero		1


	//   ....[20]....
        /*0214*/ 	.word	0x00007450
        /*0218*/ 	.word	0x00000010
        /*021c*/ 	.word	0x00030848
        /*0220*/ 	.short	0x010a
        /*0222*/ 	.byte	0x3f
	.zero		1


	//   ....[21]....
        /*0224*/ 	.word	0x000076a0
        /*0228*/ 	.word	0x00000010
        /*022c*/ 	.word	0x00030820
        /*0230*/ 	.short	0x010a
        /*0232*/ 	.byte	0x3f
	.zero		1


	//   ....[22]....
        /*0234*/ 	.word	0x000079d0
        /*0238*/ 	.word	0x00000010
        /*023c*/ 	.word	0x00030840
        /*0240*/ 	.short	0x010a
        /*0242*/ 	.byte	0x3f
	.zero		1


	//   ....[23]....
        /*0244*/ 	.word	0x00007c40
        /*0248*/ 	.word	0x00000010
        /*024c*/ 	.word	0x00030828
        /*0250*/ 	.short	0x010a
        /*0252*/ 	.byte	0x3f
	.zero		1


	//   ....[24]....
        /*0254*/ 	.word	0x00007f60
        /*0258*/ 	.word	0x00000003
        /*025c*/ 	.word	0x00030840
        /*0260*/ 	.short	0x010a
        /*0262*/ 	.byte	0x3f
	.zero		1


	//   ....[25]....
        /*0264*/ 	.word	0x000083a0
        /*0268*/ 	.word	0x00000006
        /*026c*/ 	.word	0x00000000
        /*0270*/ 	.short	0x010a
        /*0272*/ 	.byte	0x3f
	.zero		1


	//   ....[26]....
        /*0274*/ 	.word	0x00008400
        /*0278*/ 	.word	0x00000003
        /*027c*/ 	.word	0x00000000
        /*0280*/ 	.short	0x010a
        /*0282*/ 	.byte	0x3f
	.zero		1


	//   ....[27]....
        /*0284*/ 	.word	0x00008460
        /*0288*/ 	.word	0x00000000
        /*028c*/ 	.word	0x00000000
        /*0290*/ 	.short	0x010a
        /*0292*/ 	.byte	0x3f
	.zero		1


	//   ....[28]....
        /*0294*/ 	.word	0x00008490
        /*0298*/ 	.word	0x00000003
        /*029c*/ 	.word	0x00000000
        /*02a0*/ 	.short	0x010a
        /*02a2*/ 	.byte	0x3f
	.zero		1


	//   ....[29]....
        /*02a4*/ 	.word	0x00008590
        /*02a8*/ 	.word	0x00000000
        /*02ac*/ 	.word	0x00030800
        /*02b0*/ 	.short	0x010a
        /*02b2*/ 	.byte	0x3f
	.zero		1


	//   ....[30]....
        /*02b4*/ 	.word	0x000085e0
        /*02b8*/ 	.word	0x00000000
        /*02bc*/ 	.word	0x00030810
        /*02c0*/ 	.short	0x010a
        /*02c2*/ 	.byte	0x3f
	.zero		1


	//   ....[31]....
        /*02c4*/ 	.word	0x00008630
        /*02c8*/ 	.word	0x00000000
        /*02cc*/ 	.word	0x00030830
        /*02d0*/ 	.short	0x010a
        /*02d2*/ 	.byte	0x3f
	.zero		1


	//   ....[32]....
        /*02d4*/ 	.word	0x00008680
        /*02d8*/ 	.word	0x00000010
        /*02dc*/ 	.word	0x00030820
        /*02e0*/ 	.short	0x010a
        /*02e2*/ 	.byte	0x3f
	.zero		1


	//   ....[33]....
        /*02e4*/ 	.word	0x000086d0
        /*02e8*/ 	.word	0x00000010
        /*02ec*/ 	.word	0x00030840
        /*02f0*/ 	.short	0x010a
        /*02f2*/ 	.byte	0x3f
	.zero		1


	//   ....[34]....
        /*02f4*/ 	.word	0x00008720
        /*02f8*/ 	.word	0x00000010
        /*02fc*/ 	.word	0x00030828
        /*0300*/ 	.short	0x010a
        /*0302*/ 	.byte	0x3f
	.zero		1


	//   ....[35]....
        /*0304*/ 	.word	0x00008770
        /*0308*/ 	.word	0x00000010
        /*030c*/ 	.word	0x00030848
        /*0310*/ 	.short	0x010a
        /*0312*/ 	.byte	0x3f
	.zero		1


	//   ....[36]....
        /*0314*/ 	.word	0x000087d0
        /*0318*/ 	.word	0x00000010
        /*031c*/ 	.word	0x00030820
        /*0320*/ 	.short	0x010a
        /*0322*/ 	.byte	0x3f
	.zero		1


	//   ....[37]....
        /*0324*/ 	.word	0x00008820
        /*0328*/ 	.word	0x00000010
        /*032c*/ 	.word	0x00030840
        /*0330*/ 	.short	0x010a
        /*0332*/ 	.byte	0x3f
	.zero		1


	//   ....[38]....
        /*0334*/ 	.word	0x00008870
        /*0338*/ 	.word	0x00000010
        /*033c*/ 	.word	0x00030828
        /*0340*/ 	.short	0x010a
        /*0342*/ 	.byte	0x3f
	.zero		1


	//   ....[39]....
        /*0344*/ 	.word	0x000088c0
        /*0348*/ 	.word	0x00000003
        /*034c*/ 	.word	0x00030840
        /*0350*/ 	.short	0x010a
        /*0352*/ 	.byte	0x3f
	.zero		1


	//   ....[40]....
        /*0354*/ 	.word	0x00008990
        /*0358*/ 	.word	0x00000006
        /*035c*/ 	.word	0x00000000
        /*0360*/ 	.short	0x010a
        /*0362*/ 	.byte	0x3f
	.zero		1


	//   ....[41]....
        /*0364*/ 	.word	0x000089e0
        /*0368*/ 	.word	0x00000003
        /*036c*/ 	.word	0x00000000
        /*0370*/ 	.short	0x010a
        /*0372*/ 	.byte	0x3f
	.zero		1


	//   ....[42]....
        /*0374*/ 	.word	0x00008a30
        /*0378*/ 	.word	0x00000000
        /*037c*/ 	.word	0x00000000
        /*0380*/ 	.short	0x010a
        /*0382*/ 	.byte	0x3f
	.zero		1


	//----- nvinfo : EIATTR_NUM_MBARRIERS
	.align		4
.L_698:
        /*0384*/ 	.byte	0x03, 0x38
        /*0386*/ 	.short	0x0009


	//----- nvinfo : EIATTR_EXIT_INSTR_OFFSETS
	.align		4
        /*0388*/ 	.byte	0x04, 0x1c
        /*038a*/ 	.short	(.L_700 - .L_699)


	//   ....[0]....
.L_699:
        /*038c*/ 	.word	0x000084e0


	//----- nvinfo : EIATTR_MAX_THREADS
	.align		4
.L_700:
        /*0390*/ 	.byte	0x04, 0x05
        /*0392*/ 	.short	(.L_702 - .L_701)
.L_701:
        /*0394*/ 	.word	0x00000180
        /*0398*/ 	.word	0x00000001
        /*039c*/ 	.word	0x00000001


	//----- nvinfo : EIATTR_CRS_STACK_SIZE
	.align		4
.L_702:
        /*03a0*/ 	.byte	0x04, 0x1e
        /*03a2*/ 	.short	(.L_704 - .L_703)
.L_703:
        /*03a4*/ 	.word	0x00000000


	//----- nvinfo : EIATTR_CBANK_PARAM_SIZE
	.align		4
.L_704:
        /*03a8*/ 	.byte	0x03, 0x19
        /*03aa*/ 	.short	0x0770


	//----- nvinfo : EIATTR_PARAM_CBANK
	.align		4
        /*03ac*/ 	.byte	0x04, 0x0a
        /*03ae*/ 	.short	(.L_706 - .L_705)
	.align		4
.L_705:
        /*03b0*/ 	.word	index@(.nv.constant0._ZN7cutlass13device_kernelIN5flash11enable_sm90INS1_16FlashAttnBwdSm90INS1_25CollectiveMainloopBwdSm90ILi2ELi2ELi2EN4cute5tupleIJNS5_1CILi1EEES8_S8_EEENS6_IJNS7_ILi64EEENS7_ILi128EEESB_EEENS_10bfloat16_tEfNS_4arch4Sm90ELb1ELb0ELb1ELb0ELb0ELb1ELb0ELb0ELi2ELi1ELi2ELi1ELb0EEENS1_24CollectiveEpilogueBwdGQAISC_fSF_Li256ELb0ELb0EEENS1_25SingleTileBwdLPTSchedulerILb0ELi128ELb0EEEEEEEEEvNT_6ParamsE)
        /*03b4*/ 	.short	0x0210
        /*03b6*/ 	.short	0x0770


	//----- nvinfo : EIATTR_SW_WAR
	.align		4
.L_706:
        /*03b8*/ 	.byte	0x04, 0x36
        /*03ba*/ 	.short	(.L_708 - .L_707)
.L_707:
        /*03bc*/ 	.word	0x00000008
.L_708:


//--------------------- .nv.info._ZN7cutlass13device_kernelIN5flash11enable_sm90INS1_16FlashAttnBwdSm90INS1_25CollectiveMainloopBwdSm90ILi2ELi2ELi2EN4cute5tupleIJNS5_1CILi1EEES8_S8_EEENS6_IJNS7_ILi64EEENS7_ILi128EEESB_EEENS_10bfloat16_tEfNS_4arch4Sm90ELb1ELb0ELb1ELb0ELb1ELb1ELb0ELb0ELi2ELi1ELi2ELi1ELb0EEENS1_24CollectiveEpilogueBwdGQAISC_fSF_Li256ELb0ELb1EEENS1_25SingleTileBwdLPTSchedulerILb0ELi128ELb1EEEEEEEEEvNT_6ParamsE --------------------------
	.section	.nv.info._ZN7cutlass13device_kernelIN5flash11enable_sm90INS1_16FlashAttnBwdSm90INS1_25CollectiveMainloopBwdSm90ILi2ELi2ELi2EN4cute5tupleIJNS5_1CILi1EEES8_S8_EEENS6_IJNS7_ILi64EEENS7_ILi128EEESB_EEENS_10bfloat16_tEfNS_4arch4Sm90ELb1ELb0ELb1ELb0ELb1ELb1ELb0ELb0ELi2ELi1ELi2ELi1ELb0EEENS1_24CollectiveEpilogueBwdGQAISC_fSF_Li256ELb0ELb1EEENS1_25SingleTileBwdLPTSchedulerILb0ELi128ELb1EEEEEEEEEvNT_6ParamsE,"",@"SHT_CUDA_INFO"
	.sectionflags	@""
	.align	4


	//----- nvinfo : EIATTR_CUDA_API_VERSION
	.align		4
        /*0000*/ 	.byte	0x04, 0x37
        /*0002*/ 	.short	(.L_710 - .L_709)
.L_709:
        /*0004*/ 	.word	0x00000082


	//----- nvinfo : EIATTR_KPARAM_INFO
	.align		4
.L_710:
        /*0008*/ 	.byte	0x04, 0x17
        /*000a*/ 	.short	(.L_712 - .L_711)
.L_711:
        /*000c*/ 	.word	0x00000000
        /*0010*/ 	.short	0x0000
        /*0012*/ 	.short	0x0070
        /*0014*/ 	.byte	0x00, 0xf0, 0x01, 0x1c


	//----- nvinfo : EIATTR_SPARSE_MMA_MASK
	.align		4
.L_712:
        /*0018*/ 	.byte	0x03, 0x50
        /*001a*/ 	.short	0x0000


	//----- nvinfo : EIATTR_MAXREG_COUNT
	.align		4
        /*001c*/ 	.byte	0x03, 0x1b
        /*001e*/ 	.short	0x00a8


	//----- nvinfo : EIATTR_NUM_BARRIERS
	.align		4
        /*0020*/ 	.byte	0x02, 0x4c
        /*0022*/ 	.byte	0x10
	.zero		1


	//----- nvinfo : EIATTR_EXTERNS
	.align		4
        /*0024*/ 	.byte	0x04, 0x0f
        /*0026*/ 	.short	(.L_714 - .L_713)


	//   ....[0]....
	.align		4
.L_713:
        /*0028*/ 	.word	index@(__assertfail)


	//----- nvinfo : EIATTR_ANNOTATIONS
	.align		4
.L_714:
        /*002c*/ 	.byte	0x04, 0x55
        /*002e*/ 	.short	(.L_716 - .L_715)


	//   ....[0]....
.L_715:
        /*0030*/ 	.word	0x00000001
        /*0034*/ 	.byte	0xc0, 0x10, 0x00, 0x00, 0x01, 0x00, 0x00, 0x00, 0x30, 0x17, 0x00, 0x00, 0x01, 0x00, 0x00, 0x00
        /*0044*/ 	.byte	0x50, 0x32, 0x00, 0x00, 0x01, 0x00, 0x00, 0x00, 0x10, 0x33, 0x00, 0x00, 0x01, 0x00, 0x00, 0x00
        /*0054*/ 	.byte	0xd0, 0x7d, 0x00, 0x00, 0x01, 0x00, 0x00, 0x00, 0xc0, 0x88, 0x00, 0x00


	//----- nvinfo : EIATTR_MERCURY_ISA_VERSION
	.align		4
.L_716:
        /*0060*/ 	.byte	0x03, 0x5f
        /*0062*/ 	.short	0x0101


	//----- nvinfo : EIATTR_INT_WARP_WIDE_INSTR_OFFSETS
	.align		4
        /*0064*/ 	.byte	0x04, 0x31
        /*0066*/ 	.short	(.L_718 - .L_717)


	//   ....[0]....
.L_717:
        /*0068*/ 	.word	0x00000190


	//   ....[1]....
        /*006c*/ 	.word	0x000001c0


	//   ....[2]....
        /*0070*/ 	.word	0x000064a0


	//   ....[3]....
        /*0074*/ 	.word	0x00006b10


	//   ....[4]....
        /*0078*/ 	.word	0x00007040


	//----- nvinfo : EIATTR_COOP_GROUP_MASK_REGIDS
	.align		4
.L_718:
        /*007c*/ 	.byte	0x04, 0x29
        /*007e*/ 	.short	(.L_720 - .L_719)


	//   ....[0]....
.L_719:
        /*0080*/ 	.word	0xffffffff


	//   ....[1]....
        /*0084*/ 	.word	0xffffffff


	//   ....[2]....
        /*0088*/ 	.word	0xffffffff


	//   ....[3]....
        /*008c*/ 	.word	0xffffffff


	//   ....[4]....
        /*0090*/ 	.word	0xffffffff


	//   ....[5]....
        /*0094*/ 	.word	0xffffffff


	//   ....[6]....
        /*0098*/ 	.word	0xffffffff


	//   ....[7]....
        /*009c*/ 	.word	0xffffffff


	//   ....[8]....
        /*00a0*/ 	.word	0xffffffff


	//   ....[9]....
        /*00a4*/ 	.word	0xffffffff


	//   ....[10]....
        /*00a8*/ 	.word	0xffffffff


	//   ....[11]....
        /*00ac*/ 	.word	0xffffffff


	//   ....[12]....
        /*00b0*/ 	.word	0xffffffff


	//   ....[13]....
        /*00b4*/ 	.word	0xffffffff


	//   ....[14]....
        /*00b8*/ 	.word	0xffffffff


	//   ....[15]....
        /*00bc*/ 	.word	0xffffffff


	//   ....[16]....
        /*00c0*/ 	.word	0xffffffff


	//   ....[17]....
        /*00c4*/ 	.word	0x0500000f


	//   ....[18]....
        /*00c8*/ 	.word	0x0500000f


	//   ....[19]....
        /*00cc*/ 	.word	0x0500000f


	//   ....[20]....
        /*00d0*/ 	.word	0x0500000f


	//   ....[21]....
        /*00d4*/ 	.word	0x0500000f


	//   ....[22]....
        /*00d8*/ 	.word	0x0500000f


	//----- nvinfo : EIATTR_COOP_GROUP_INSTR_OFFSETS
	.align		4
.L_720:
        /*00dc*/ 	.byte	0x04, 0x28
        /*00de*/ 	.short	(.L_722 - .L_721)


	//   ....[0]....
.L_721:
        /*00e0*/ 	.word	0x00000070


	//   ....[1]....
        /*00e4*/ 	.word	0x000001a0


	//   ....[2]....
        /*00e8*/ 	.word	0x000001f0


	//   ....[3]....
        /*00ec*/ 	.word	0x000003e0


	//   ....[4]....
        /*00f0*/ 	.word	0x00000630


	//   ....[5]....
        /*00f4*/ 	.word	0x00001360


	//   ....[6]....
        /*00f8*/ 	.word	0x000051c0


	//   ....[7]....
        /*00fc*/ 	.word	0x00005340


	//   ....[8]....
        /*0100*/ 	.word	0x00005630


	//   ....[9]....
        /*0104*/ 	.word	0x000057c0


	//   ....[10]....
        /*0108*/ 	.word	0x000058d0


	//   ....[11]....
        /*010c*/ 	.word	0x000060a0


	//   ....[12]....
        /*0110*/ 	.word	0x000063d0


	//   ....[13]....
        /*0114*/ 	.word	0x00006790


	//   ....[14]....
        /*0118*/ 	.word	0x00006a40


	//   ....[15]....
        /*011c*/ 	.word	0x00006d00


	//   ....[16]....
        /*0120*/ 	.word	0x00006f70


	//   ....[17]....
        /*0124*/ 	.word	0x00009480


	//   ....[18]....
        /*0128*/ 	.word	0x00009600


	//   ....[19]....
        /*012c*/ 	.word	0x00009670


	//   ....[20]....
        /*0130*/ 	.word	0x000096e0


	//   ....[21]....
        /*0134*/ 	.word	0x00009750


	//   ....[22]....
        /*0138*/ 	.word	0x000097c0


	//----- nvinfo : EIATTR_REG_RECONFIG
	.align		4
.L_722:
        /*013c*/ 	.byte	0x01, 0x54
	.zero		2


	//----- nvinfo : EIATTR_SYSCALL_OFFSETS
	.align		4
        /*0140*/ 	.byte	0x04, 0x46
        /*0142*/ 	.short	(.L_724 - .L_723)


	//   ....[0]....
.L_723:
        /*0144*/ 	.word	0x00000f90


	//   ....[1]....
        /*0148*/ 	.word	0x00001080


	//   ....[2]....
        /*014c*/ 	.word	0x000011f0


	//   ....[3]....
        /*0150*/ 	.word	0x000012e0


	//----- nvinfo : EIATTR_MBARRIER_INSTR_OFFSETS
	.align		4
.L_724:
        /*0154*/ 	.byte	0x04, 0x39
        /*0156*/ 	.short	(.L_726 - .L_725)


	//   ....[0]....
.L_725:
        /*0158*/ 	.word	0x00000290
        /*015c*/ 	.word	0x000000ff
        /*0160*/ 	.word	0x00030800
        /*0164*/ 	.short	0x0100
        /*0166*/ 	.byte	0x06
	.zero		1


	//   ....[1]....
        /*0168*/ 	.word	0x00000390
        /*016c*/ 	.word	0x000000ff
        /*0170*/ 	.word	0x00030810
        /*0174*/ 	.short	0x0100
        /*0176*/ 	.byte	0x08
	.zero		1


	//   ....[2]....
        /*0178*/ 	.word	0x000003a0
        /*017c*/ 	.word	0x000000ff
        /*0180*/ 	.word	0x00030820
        /*0184*/ 	.short	0x0100
        /*0186*/ 	.byte	0x08
	.zero		1


	//   ....[3]....
        /*0188*/ 	.word	0x000003b0
        /*018c*/ 	.word	0x000000ff
        /*0190*/ 	.word	0x00030818
        /*0194*/ 	.short	0x0100
        /*0196*/ 	.byte	0x08
	.zero		1


	//   ....[4]....
        /*0198*/ 	.word	0x000003c0
        /*019c*/ 	.word	0x000000ff
        /*01a0*/ 	.word	0x00030828
        /*01a4*/ 	.short	0x0100
        /*01a6*/ 	.byte	0x08
	.zero		1


	//   ....[5]....
        /*01a8*/ 	.word	0x000004f0
        /*01ac*/ 	.word	0x000000ff
        /*01b0*/ 	.word	0x00030830
        /*01b4*/ 	.short	0x0100
        /*01b6*/ 	.byte	0x08
	.zero		1


	//   ....[6]....
        /*01b8*/ 	.word	0x00000500
        /*01bc*/ 	.word	0x000000ff
        /*01c0*/ 	.word	0x00030840
        /*01c4*/ 	.short	0x0100
        /*01c6*/ 	.byte	0x08
	.zero		1


	//   ....[7]....
        /*01c8*/ 	.word	0x00000510
        /*01cc*/ 	.word	0x000000ff
        /*01d0*/ 	.word	0x00030838
        /*01d4*/ 	.short	0x0100
        /*01d6*/ 	.byte	0x08
	.zero		1


	//   ....[8]....
        /*01d8*/ 	.word	0x00000520
        /*01dc*/ 	.word	0x000000ff
        /*01e0*/ 	.word	0x00030848
        /*01e4*/ 	.short	0x0100
        /*01e6*/ 	.byte	0x08
	.zero		1


	//   ....[9]....
        /*01e8*/ 	.word	0x000013a0
        /*01ec*/ 	.word	0x00000010
        /*01f0*/ 	.word	0x00030800
        /*01f4*/ 	.short	0x010a
        /*01f6*/ 	.byte	0x3f
	.zero		1


	//   ....[10]....
        /*01f8*/ 	.word	0x00001440
        /*01fc*/ 	.word	0x00000010
        /*0200*/ 	.word	0x00030800
        /*0204*/ 	.short	0x010a
        /*0206*/ 	.byte	0x3f
	.zero		1


	//   ....[11]....
        /*0208*/ 	.word	0x00001b90
        /*020c*/ 	.word	0x00000000
        /*0210*/ 	.word	0x00030810
        /*0214*/ 	.short	0x010a
        /*0216*/ 	.byte	0x3f
	.zero		1


	//   ....[12]....
        /*0218*/ 	.word	0x00001bd0
        /*021c*/ 	.word	0x00000000
        /*0220*/ 	.word	0x00030810
        /*0224*/ 	.short	0x010a
        /*0226*/ 	.byte	0x3f
	.zero		1


	//   ....[13]....
        /*0228*/ 	.word	0x00002130
        /*022c*/ 	.word	0x00000000
        /*0230*/ 	.word	0x00030830
        /*0234*/ 	.short	0x010a
        /*0236*/ 	.byte	0x3f
	.zero		1


	//   ....[14]....
        /*0238*/ 	.word	0x000024a0
        /*023c*/ 	.word	0x00000000
        /*0240*/ 	.word	0x00030830
        /*0244*/ 	.short	0x010a
        /*0246*/ 	.byte	0x3f
	.zero		1


	//   ....[15]....
        /*0248*/ 	.word	0x000043e0
        /*024c*/ 	.word	0x00000006
        /*0250*/ 	.word	0x00000000
        /*0254*/ 	.short	0x0101
        /*0256*/ 	.byte	0x3f
	.zero		1


	//   ....[16]....
        /*0258*/ 	.word	0x00004710
        /*025c*/ 	.word	0x00000000
        /*0260*/ 	.word	0x00000000
        /*0264*/ 	.short	0x0101
        /*0266*/ 	.byte	0x3f
	.zero		1


	//   ....[17]....
        /*0268*/ 	.word	0x00007730
        /*026c*/ 	.word	0x00000010
        /*0270*/ 	.word	0x00030820
        /*0274*/ 	.short	0x010a
        /*0276*/ 	.byte	0x3f
	.zero		1


	//   ....[18]....
        /*0278*/ 	.word	0x00007e60
        /*027c*/ 	.word	0x00000010
        /*0280*/ 	.word	0x00030840
        /*0284*/ 	.short	0x010a
        /*0286*/ 	.byte	0x3f
	.zero		1


	//   ....[19]....
        /*0288*/ 	.word	0x00008100
        /*028c*/ 	.word	0x00000010
        /*0290*/ 	.word	0x00030828
        /*0294*/ 	.short	0x010a
        /*0296*/ 	.byte	0x3f
	.zero		1


	//   ....[20]....
        /*0298*/ 	.word	0x000083a0
        /*029c*/ 	.word	0x00000010
        /*02a0*/ 	.word	0x00030848
        /*02a4*/ 	.short	0x010a
        /*02a6*/ 	.byte	0x3f
	.zero		1


	//   ....[21]....
        /*02a8*/ 	.word	0x000085f0
        /*02ac*/ 	.word	0x00000010
        /*02b0*/ 	.word	0x00030820
        /*02b4*/ 	.short	0x010a
        /*02b6*/ 	.byte	0x3f
	.zero		1


	//   ....[22]....
        /*02b8*/ 	.word	0x00008920
        /*02bc*/ 	.word	0x00000010
        /*02c0*/ 	.word	0x00030840
        /*02c4*/ 	.short	0x010a
        /*02c6*/ 	.byte	0x3f
	.zero		1


	//   ....[23]....
        /*02c8*/ 	.word	0x00008b90
        /*02cc*/ 	.word	0x00000010
        /*02d0*/ 	.word	0x00030828
        /*02d4*/ 	.short	0x010a
        /*02d6*/ 	.byte	0x3f
	.zero		1


	//   ....[24]....
        /*02d8*/ 	.word	0x00008eb0
        /*02dc*/ 	.word	0x00000003
        /*02e0*/ 	.word	0x00030840
        /*02e4*/ 	.short	0x010a
        /*02e6*/ 	.byte	0x3f
	.zero		1


	//   ....[25]....
        /*02e8*/ 	.word	0x000092f0
        /*02ec*/ 	.word	0x00000006
        /*02f0*/ 	.word	0x00000000
        /*02f4*/ 	.short	0x010a
        /*02f6*/ 	.byte	0x3f
	.zero		1


	//   ....[26]....
        /*02f8*/ 	.word	0x00009350
        /*02fc*/ 	.word	0x00000003
        /*0300*/ 	.word	0x00000000
        /*0304*/ 	.short	0x010a
        /*0306*/ 	.byte	0x3f
	.zero		1


	//   ....[27]....
        /*0308*/ 	.word	0x000093b0
        /*030c*/ 	.word	0x00000000
        /*0310*/ 	.word	0x00000000
        /*0314*/ 	.short	0x010a
        /*0316*/ 	.byte	0x3f
	.zero		1


	//   ....[28]....
        /*0318*/ 	.word	0x000093e0
        /*031c*/ 	.word	0x00000003
        /*0320*/ 	.word	0x00000000
        /*0324*/ 	.short	0x010a
        /*0326*/ 	.byte	0x3f
	.zero		1


	//   ....[29]....
        /*0328*/ 	.word	0x000094e0
        /*032c*/ 	.word	0x00000000
        /*0330*/ 	.word	0x00030800
        /*0334*/ 	.short	0x010a
        /*0336*/ 	.byte	0x3f
	.zero		1


	//   ....[30]....
        /*0338*/ 	.word	0x00009530
        /*033c*/ 	.word	0x00000000
        /*0340*/ 	.word	0x00030810
        /*0344*/ 	.short	0x010a
        /*0346*/ 	.byte	0x3f
	.zero		1


	//   ....[31]....
        /*0348*/ 	.word	0x00009580
        /*034c*/ 	.word	0x00000000
        /*0350*/ 	.word	0x00030830
        /*0354*/ 	.short	0x010a
        /*0356*/ 	.byte	0x3f
	.zero		1


	//   ....[32]....
        /*0358*/ 	.word	0x00009800
        /*035c*/ 	.word	0x00000010
        /*0360*/ 	.word	0x00030820
        /*0364*/ 	.short	0x010a
        /*0366*/ 	.byte	0x3f
	.zero		1


	//   ....[33]....
        /*0368*/ 	.word	0x00009850
        /*036c*/ 	.word	0x00000010
        /*0370*/ 	.word	0x00030840
        /*0374*/ 	.short	0x010a
        /*0376*/ 	.byte	0x3f
	.zero		1


	//   ....[34]....
        /*0378*/ 	.word	0x000098a0
        /*037c*/ 	.word	0x00000010
        /*0380*/ 	.word	0x00030828
        /*0384*/ 	.short	0x010a
        /*0386*/ 	.byte	0x3f
	.zero		1


	//   ....[35]....
        /*0388*/ 	.word	0x000098f0
        /*038c*/ 	.word	0x00000010
        /*0390*/ 	.word	0x00030848
        /*0394*/ 	.short	0x010a
        /*0396*/ 	.byte	0x3f
	.zero		1


	//   ....[36]....
        /*0398*/ 	.word	0x00009950
        /*039c*/ 	.word	0x00000010
        /*03a0*/ 	.word	0x00030820
        /*03a4*/ 	.short	0x010a
        /*03a6*/ 	.byte	0x3f
	.zero		1


	//   ....[37]....
        /*03a8*/ 	.word	0x000099a0
        /*03ac*/ 	.word	0x00000010
        /*03b0*/ 	.word	0x00030840
        /*03b4*/ 	.short	0x010a
        /*03b6*/ 	.byte	0x3f
	.zero		1


	//   ....[38]....
        /*03b8*/ 	.word	0x000099f0
        /*03bc*/ 	.word	0x00000010
        /*03c0*/ 	.word	0x00030828
        /*03c4*/ 	.short	0x010a
        /*03c6*/ 	.byte	0x3f
	.zero		1


	//   ....[39]....
        /*03c8*/ 	.word	0x00009a40
        /*03cc*/ 	.word	0x00000003
        /*03d0*/ 	.word	0x00030840
        /*03d4*/ 	.short	0x010a
        /*03d6*/ 	.byte	0x3f
	.zero		1


	//   ....[40]....
        /*03d8*/ 	.word	0x00009b10
        /*03dc*/ 	.word	0x00000006
        /*03e0*/ 	.word	0x00000000
        /*03e4*/ 	.short	0x010a
        /*03e6*/ 	.byte	0x3f
	.zero		1


	//   ....[41]....
        /*03e8*/ 	.word	0x00009b60
        /*03ec*/ 	.word	0x00000003
        /*03f0*/ 	.word	0x00000000
        /*03f4*/ 	.short	0x010a
        /*03f6*/ 	.byte	0x3f
	.zero		1


	//   ....[42]....
        /*03f8*/ 	.word	0x00009bb0
        /*03fc*/ 	.word	0x00000000
        /*0400*/ 	.word	0x00000000
        /*0404*/ 	.short	0x010a
        /*0406*/ 	.byte	0x3f
	.zero		1


	//----- nvinfo : EIATTR_NUM_MBARRIERS
	.align		4
.L_726:
        /*0408*/ 	.byte	0x03, 0x38
        /*040a*/ 	.short	0x0009


	//----- nvinfo : EIATTR_EXIT_INSTR_OFFSETS
	.align		4
        /*040c*/ 	.byte	0x04, 0x1c
        /*040e*/ 	.short	(.L_728 - .L_727)


	//   ....[0]....
.L_727:
        /*0410*/ 	.word	0x00009430


	//----- nvinfo : EIATTR_MAX_THREADS
	.align		4
.L_728:
        /*0414*/ 	.byte	0x04, 0x05
        /*0416*/ 	.short	(.L_730 - .L_729)
.L_729:
        /*0418*/ 	.word	0x00000180
        /*041c*/ 	.word	0x00000001
        /*0420*/ 	.word	0x00000001


	//----- nvinfo : EIATTR_CRS_STACK_SIZE
	.align		4
.L_730:
        /*0424*/ 	.byte	0x04, 0x1e
        /*0426*/ 	.short	(.L_732 - .L_731)
.L_731:
        /*0428*/ 	.word	0x00000000


	//----- nvinfo : EIATTR_CBANK_PARAM_SIZE
	.align		4
.L_732:
        /*042c*/ 	.byte	0x03, 0x19
        /*042e*/ 	.short	0x0770


	//----- nvinfo : EIATTR_PARAM_CBANK
	.align		4
        /*0430*/ 	.byte	0x04, 0x0a
        /*0432*/ 	.short	(.L_734 - .L_733)
	.align		4
.L_733:
        /*0434*/ 	.word	index@(.nv.constant0._ZN7cutlass13device_kernelIN5flash11enable_sm90INS1_16FlashAttnBwdSm90INS1_25CollectiveMainloopBwdSm90ILi2ELi2ELi2EN4cute5tupleIJNS5_1CILi1EEES8_S8_EEENS6_IJNS7_ILi64EEENS7_ILi128EEESB_EEENS_10bfloat16_tEfNS_4arch4Sm90ELb1ELb0ELb1ELb0ELb1ELb1ELb0ELb0ELi2ELi1ELi2ELi1ELb0EEENS1_24CollectiveEpilogueBwdGQAISC_fSF_Li256ELb0ELb1EEENS1_25SingleTileBwdLPTSchedulerILb0ELi128ELb1EEEEEEEEEvNT_6ParamsE)
        /*0438*/ 	.short	0x0210
        /*043a*/ 	.short	0x0770


	//----- nvinfo : EIATTR_SW_WAR
	.align		4
.L_734:
        /*043c*/ 	.byte	0x04, 0x36
        /*043e*/ 	.short	(.L_736 - .L_735)
.L_735:
        /*0440*/ 	.word	0x00000008
.L_736:


//--------------------- .nv.info._ZN7cutlass13device_kernelIN5flash22FlashAttnBwdPreprocessIN4cute5tupleIJNS3_1CILi64EEENS5_ILi128EEEEEENS_10bfloat16_tEfNS_4arch4Sm90ELb1ELb0EEEEEvNT_6ParamsE --------------------------
	.section	.nv.info._ZN7cutlass13device_kernelIN5flash22FlashAttnBwdPreprocessIN4cute5tupleIJNS3_1CILi64EEENS5_ILi128EEEEEENS_10bfloat16_tEfNS_4arch4Sm90ELb1ELb0EEEEEvNT_6ParamsE,"",@"SHT_CUDA_INFO"
	.sectionflags	@""
	.align	4


	//----- nvinfo : EIATTR_CUDA_API_VERSION
	.align		4
        /*0000*/ 	.byte	0x04, 0x37
        /*0002*/ 	.short	(.L_738 - .L_737)
.L_737:
        /*0004*/ 	.word	0x00000082


	//----- nvinfo : EIATTR_KPARAM_INFO
	.align		4
.L_738:
        /*0008*/ 	.byte	0x04, 0x17
        /*000a*/ 	.short	(.L_740 - .L_739)
.L_739:
        /*000c*/ 	.word	0x00000000
        /*0010*/ 	.short	0x0000
        /*0012*/ 	.short	0x0000
        /*0014*/ 	.byte	0x00, 0xf0, 0xc1, 0x03


	//----- nvinfo : EIATTR_SPARSE_MMA_MASK
	.align		4
.L_740:
        /*0018*/ 	.byte	0x03, 0x50
        /*001a*/ 	.short	0x0000


	//----- nvinfo : EIATTR_MAXREG_COUNT
	.align		4
        /*001c*/ 	.byte	0x03, 0x1b
        /*001e*/ 	.short	0x0080


	//----- nvinfo : EIATTR_MERCURY_ISA_VERSION
	.align		4
        /*0020*/ 	.byte	0x03, 0x5f
        /*0022*/ 	.short	0x0101


	//----- nvinfo : EIATTR_COOP_GROUP_MASK_REGIDS
	.align		4
        /*0024*/ 	.byte	0x04, 0x29
        /*0026*/ 	.short	(.L_742 - .L_741)


	//   ....[0]....
.L_741:
        /*0028*/ 	.word	0xffffffff


	//   ....[1]....
        /*002c*/ 	.word	0xffffffff


	//   ....[2]....
        /*0030*/ 	.word	0xffffffff


	//   ....[3]....
        /*0034*/ 	.word	0xffffffff


	//   ....[4]....
        /*0038*/ 	.word	0xffffffff


	//   ....[5]....
        /*003c*/ 	.word	0xffffffff


	//   ....[6]....
        /*0040*/ 	.word	0xffffffff


	//   ....[7]....
        /*0044*/ 	.word	0xffffffff


	//   ....[8]....
        /*0048*/ 	.word	0xffffffff


	//   ....[9]....
        /*004c*/ 	.word	0xffffffff


	//   ....[10]....
        /*0050*/ 	.word	0xffffffff


	//   ....[11]....
        /*0054*/ 	.word	0xffffffff


	//   ....[12]....
        /*0058*/ 	.word	0xffffffff


	//   ....[13]....
        /*005c*/ 	.word	0xffffffff


	//   ....[14]....
        /*0060*/ 	.word	0xffffffff


	//   ....[15]....
        /*0064*/ 	.word	0xffffffff


	//----- nvinfo : EIATTR_COOP_GROUP_INSTR_OFFSETS
	.align		4
.L_742:
        /*0068*/ 	.byte	0x04, 0x28
        /*006a*/ 	.short	(.L_744 - .L_743)


	//   ....[0]....
.L_743:
        /*006c*/ 	.word	0x00001120


	//   ....[1]....
        /*0070*/ 	.word	0x00001130


	//   ....[2]....
        /*0074*/ 	.word	0x00001140


	//   ....[3]....
        /*0078*/ 	.word	0x00001150


	//   ....[4]....
        /*007c*/ 	.word	0x000011a0


	//   ....[5]....
        /*0080*/ 	.word	0x000011b0


	//   ....[6]....
        /*0084*/ 	.word	0x000011c0


	//   ....[7]....
        /*0088*/ 	.word	0x000011d0


	//   ....[8]....
        /*008c*/ 	.word	0x00001220


	//   ....[9]....
        /*0090*/ 	.word	0x00001230


	//   ....[10]....
        /*0094*/ 	.word	0x00001240


	//   ....[11]....
        /*0098*/ 	.word	0x00001250


	//   ....[12]....
        /*009c*/ 	.word	0x000012a0


	//   ....[13]....
        /*00a0*/ 	.word	0x000012c0


	//   ....[14]....
        /*00a4*/ 	.word	0x000012d0


	//   ....[15]....
        /*00a8*/ 	.word	0x000012f0


	//----- nvinfo : EIATTR_EXIT_INSTR_OFFSETS
	.align		4
.L_744:
        /*00ac*/ 	.byte	0x04, 0x1c
        /*00ae*/ 	.short	(.L_746 - .L_745)


	//   ....[0]....
.L_745:
        /*00b0*/ 	.word	0x000018b0


	//   ....[1]....
        /*00b4*/ 	.word	0x00001930


	//----- nvinfo : EIATTR_MAX_THREADS
	.align		4
.L_746:
        /*00b8*/ 	.byte	0x04, 0x05
        /*00ba*/ 	.short	(.L_748 - .L_747)
.L_747:
        /*00bc*/ 	.word	0x00000100
        /*00c0*/ 	.word	0x00000001
        /*00c4*/ 	.word	0x00000001


	//----- nvinfo : EIATTR_CRS_STACK_SIZE
	.align		4
.L_748:
        /*00c8*/ 	.byte	0x04, 0x1e
        /*00ca*/ 	.short	(.L_750 - .L_749)
.L_749:
        /*00cc*/ 	.word	0x00000000


	//----- nvinfo : EIATTR_CBANK_PARAM_SIZE
	.align		4
.L_750:
        /*00d0*/ 	.byte	0x03, 0x19
        /*00d2*/ 	.short	0x00f0


	//----- nvinfo : EIATTR_PARAM_CBANK
	.align		4
        /*00d4*/ 	.byte	0x04, 0x0a
        /*00d6*/ 	.short	(.L_752 - .L_751)
	.align		4
.L_751:
        /*00d8*/ 	.word	index@(.nv.constant0._ZN7cutlass13device_kernelIN5flash22FlashAttnBwdPreprocessIN4cute5tupleIJNS3_1CILi64EEENS5_ILi128EEEEEENS_10bfloat16_tEfNS_4arch4Sm90ELb1ELb0EEEEEvNT_6ParamsE)
        /*00dc*/ 	.short	0x0210
        /*00de*/ 	.short	0x00f0


	//----- nvinfo : EIATTR_SW_WAR
	.align		4
.L_752:
        /*00e0*/ 	.byte	0x04, 0x36
        /*00e2*/ 	.short	(.L_754 - .L_753)
.L_753:
        /*00e4*/ 	.word	0x00000008
.L_754:


//--------------------- .nv.info._ZN7cutlass13device_kernelIN5flash11enable_sm90INS1_16FlashAttnBwdSm90INS1_25CollectiveMainloopBwdSm90ILi2ELi2ELi2EN4cute5tupleIJNS5_1CILi1EEES8_S8_EEENS6_IJNS7_ILi64EEENS7_ILi128EEESB_EEENS_10bfloat16_tEfNS_4arch4Sm90ELb1ELb0ELb1ELb1ELb0ELb1ELb0ELb0ELi2ELi1ELi2ELi1ELb0EEENS1_21CollectiveEpilogueBwdISC_SD_SF_Li256ELb1ELb0ELi1EEENS1_25SingleTileBwdLPTSchedulerILb1ELi128ELb0EEEEEEEEEvNT_6ParamsE --------------------------
	.section	.nv.info._ZN7cutlass13device_kernelIN5flash11enable_sm90INS1_16FlashAttnBwdSm90INS1_25CollectiveMainloopBwdSm90ILi2ELi2ELi2EN4cute5tupleIJNS5_1CILi1EEES8_S8_EEENS6_IJNS7_ILi64EEENS7_ILi128EEESB_EEENS_10bfloat16_tEfNS_4arch4Sm90ELb1ELb0ELb1ELb1ELb0ELb1ELb0ELb0ELi2ELi1ELi2ELi1ELb0EEENS1_21CollectiveEpilogueBwdISC_SD_SF_Li256ELb1ELb0ELi1EEENS1_25SingleTileBwdLPTSchedulerILb1ELi128ELb0EEEEEEEEEvNT_6ParamsE,"",@"SHT_CUDA_INFO"
	.sectionflags	@""
	.align	4


	//----- nvinfo : EIATTR_CUDA_API_VERSION
	.align		4
        /*0000*/ 	.byte	0x04, 0x37
        /*0002*/ 	.short	(.L_756 - .L_755)
.L_755:
        /*0004*/ 	.word	0x00000082


	//----- nvinfo : EIATTR_KPARAM_INFO
	.align		4
.L_756:
        /*0008*/ 	.byte	0x04, 0x17
        /*000a*/ 	.short	(.L_758 - .L_757)
.L_757:
        /*000c*/ 	.word	0x00000000
        /*0010*/ 	.short	0x0000
        /*0012*/ 	.short	0x0070
        /*0014*/ 	.byte	0x00, 0xf0, 0x01, 0x1a


	//----- nvinfo : EIATTR_SPARSE_MMA_MASK
	.align		4
.L_758:
        /*0018*/ 	.byte	0x03, 0x50
        /*001a*/ 	.short	0x0000


	//----- nvinfo : EIATTR_MAXREG_COUNT
	.align		4
        /*001c*/ 	.byte	0x03, 0x1b
        /*001e*/ 	.short	0x00a8


	//----- nvinfo : EIATTR_NUM_BARRIERS
	.align		4
        /*0020*/ 	.byte	0x02, 0x4c
        /*0022*/ 	.byte	0x10
	.zero		1


	//----- nvinfo : EIATTR_EXTERNS
	.align		4
        /*0024*/ 	.byte	0x04, 0x0f
        /*0026*/ 	.short	(.L_760 - .L_759)


	//   ....[0]....
	.align		4
.L_759:
        /*0028*/ 	.word	index@(__assertfail)


	//----- nvinfo : EIATTR_ANNOTATIONS
	.align		4
.L_760:
        /*002c*/ 	.byte	0x04, 0x55
        /*002e*/ 	.short	(.L_762 - .L_761)


	//   ....[0]....
.L_761:
        /*0030*/ 	.word	0x00000001
        /*0034*/ 	.byte	0xb0, 0x15, 0x00, 0x00, 0x01, 0x00, 0x00, 0x00, 0x20, 0x1c, 0x00, 0x00, 0x01, 0x00, 0x00, 0x00
        /*0044*/ 	.byte	0x30, 0x37, 0x00, 0x00, 0x01, 0x00, 0x00, 0x00, 0xf0, 0x37, 0x00, 0x00, 0x01, 0x00, 0x00, 0x00
        /*0054*/ 	.byte	0xe0, 0xab, 0x00, 0x00, 0x01, 0x00, 0x00, 0x00, 0xe0, 0xae, 0x00, 0x00, 0x01, 0x00, 0x00, 0x00
        /*0064*/ 	.byte	0x40, 0xba, 0x00, 0x00, 0x01, 0x00, 0x00, 0x00, 0x60, 0xba, 0x00, 0x00, 0x01, 0x00, 0x00, 0x00
        /*0074*/ 	.byte	0xd0, 0xbd, 0x00, 0x00


	//----- nvinfo : EIATTR_MERCURY_ISA_VERSION
	.align		4
.L_762:
        /*0078*/ 	.byte	0x03, 0x5f
        /*007a*/ 	.short	0x0101


	//----- nvinfo : EIATTR_INT_WARP_WIDE_INSTR_OFFSETS
	.align		4
        /*007c*/ 	.byte	0x04, 0x31
        /*007e*/ 	.short	(.L_764 - .L_763)


	//   ....[0]....
.L_763:
        /*0080*/ 	.word	0x00000190


	//   ....[1]....
        /*0084*/ 	.word	0x000001c0


	//----- nvinfo : EIATTR_COOP_GROUP_MASK_REGIDS
	.align		4
.L_764:
        /*0088*/ 	.byte	0x04, 0x29
        /*008a*/ 	.short	(.L_766 - .L_765)


	//   ....[0]....
.L_765:
        /*008c*/ 	.word	0xffffffff


	//   ....[1]....
        /*0090*/ 	.word	0xffffffff


	//   ....[2]....
        /*0094*/ 	.word	0xffffffff


	//   ....[3]....
        /*0098*/ 	.word	0xffffffff


	//   ....[4]....
        /*009c*/ 	.word	0xffffffff


	//   ....[5]....
        /*00a0*/ 	.word	0xffffffff


	//   ....[6]....
        /*00a4*/ 	.word	0xffffffff


	//   ....[7]....
        /*00a8*/ 	.word	0x0500000f


	//----- nvinfo : EIATTR_COOP_GROUP_INSTR_OFFSETS
	.align		4
.L_766:
        /*00ac*/ 	.byte	0x04, 0x28
        /*00ae*/ 	.short	(.L_768 - .L_767)


	//   ....[0]....
.L_767:
        /*00b0*/ 	.word	0x00000070


	//   ....[1]....
        /*00b4*/ 	.word	0x000001a0


	//   ....[2]....
        /*00b8*/ 	.word	0x000001f0


	//   ....[3]....
        /*00bc*/ 	.word	0x000003e0


	//   ....[4]....
        /*00c0*/ 	.word	0x00000630


	//   ....[5]....
        /*00c4*/ 	.word	0x00001850


	//   ....[6]....
        /*00c8*/ 	.word	0x00008710


	//   ....[7]....
        /*00cc*/ 	.word	0x0000c620


	//----- nvinfo : EIATTR_REG_RECONFIG
	.align		4
.L_768:
        /*00d0*/ 	.byte	0x01, 0x54
	.zero		2


	//----- nvinfo : EIATTR_SYSCALL_OFFSETS
	.align		4
        /*00d4*/ 	.byte	0x04, 0x46
        /*00d6*/ 	.short	(.L_770 - .L_769)


	//   ....[0]....
.L_769:
        /*00d8*/ 	.word	0x00001480


	//   ....[1]....
        /*00dc*/ 	.word	0x00001570


	//   ....[2]....
        /*00e0*/ 	.word	0x000016e0


	//   ....[3]....
        /*00e4*/ 	.word	0x000017d0


	//----- nvinfo : EIATTR_MBARRIER_INSTR_OFFSETS
	.align		4
.L_770:
        /*00e8*/ 	.byte	0x04, 0x39
        /*00ea*/ 	.short	(.L_772 - .L_771)


	//   ....[0]....
.L_771:
        /*00ec*/ 	.word	0x00000290
        /*00f0*/ 	.word	0x000000ff
        /*00f4*/ 	.word	0x00030800
        /*00f8*/ 	.short	0x0100
        /*00fa*/ 	.byte	0x06
	.zero		1


	//   ....[1]....
        /*00fc*/ 	.word	0x00000390
        /*0100*/ 	.word	0x000000ff
        /*0104*/ 	.word	0x00030810
        /*0108*/ 	.short	0x0100
        /*010a*/ 	.byte	0x08
	.zero		1


	//   ....[2]....
        /*010c*/ 	.word	0x000003a0
        /*0110*/ 	.word	0x000000ff
        /*0114*/ 	.word	0x00030820
        /*0118*/ 	.short	0x0100
        /*011a*/ 	.byte	0x08
	.zero		1


	//   ....[3]....
        /*011c*/ 	.word	0x000003b0
        /*0120*/ 	.word	0x000000ff
        /*0124*/ 	.word	0x00030818
        /*0128*/ 	.short	0x0100
        /*012a*/ 	.byte	0x08
	.zero		1


	//   ....[4]....
        /*012c*/ 	.word	0x000003c0
        /*0130*/ 	.word	0x000000ff
        /*0134*/ 	.word	0x00030828
        /*0138*/ 	.short	0x0100
        /*013a*/ 	.byte	0x08
	.zero		1


	//   ....[5]....
        /*013c*/ 	.word	0x000004f0
        /*0140*/ 	.word	0x000000ff
        /*0144*/ 	.word	0x00030830
        /*0148*/ 	.short	0x0100
        /*014a*/ 	.byte	0x08
	.zero		1


	//   ....[6]....
        /*014c*/ 	.word	0x00000500
        /*0150*/ 	.word	0x000000ff
        /*0154*/ 	.word	0x00030840
        /*0158*/ 	.short	0x0100
        /*015a*/ 	.byte	0x08
	.zero		1


	//   ....[7]....
        /*015c*/ 	.word	0x00000510
        /*0160*/ 	.word	0x000000ff
        /*0164*/ 	.word	0x00030838
        /*0168*/ 	.short	0x0100
        /*016a*/ 	.byte	0x08
	.zero		1


	//   ....[8]....
        /*016c*/ 	.word	0x00000520
        /*0170*/ 	.word	0x000000ff
        /*0174*/ 	.word	0x00030848
        /*0178*/ 	.short	0x0100
        /*017a*/ 	.byte	0x08
	.zero		1


	//   ....[9]....
        /*017c*/ 	.word	0x00001890
        /*0180*/ 	.word	0x00000010
        /*0184*/ 	.word	0x00030800
        /*0188*/ 	.short	0x010a
        /*018a*/ 	.byte	0x3f
	.zero		1


	//   ....[10]....
        /*018c*/ 	.word	0x00001930
        /*0190*/ 	.word	0x00000010
        /*0194*/ 	.word	0x00030800
        /*0198*/ 	.short	0x010a
        /*019a*/ 	.byte	0x3f
	.zero		1


	//   ....[11]....
        /*019c*/ 	.word	0x00002070
        /*01a0*/ 	.word	0x00000000
        /*01a4*/ 	.word	0x00030810
        /*01a8*/ 	.short	0x010a
        /*01aa*/ 	.byte	0x3f
	.zero		1


	//   ....[12]....
        /*01ac*/ 	.word	0x000020b0
        /*01b0*/ 	.word	0x00000000
        /*01b4*/ 	.word	0x00030810
        /*01b8*/ 	.short	0x010a
        /*01ba*/ 	.byte	0x3f
	.zero		1


	//   ....[13]....
        /*01bc*/ 	.word	0x00002610
        /*01c0*/ 	.word	0x00000000
        /*01c4*/ 	.word	0x00030830
        /*01c8*/ 	.short	0x010a
        /*01ca*/ 	.byte	0x3f
	.zero		1


	//   ....[14]....
        /*01cc*/ 	.word	0x00002980
        /*01d0*/ 	.word	0x00000000
        /*01d4*/ 	.word	0x00030830
        /*01d8*/ 	.short	0x010a
        /*01da*/ 	.byte	0x3f
	.zero		1


	//   ....[15]....
        /*01dc*/ 	.word	0x000048c0
        /*01e0*/ 	.word	0x00000006
        /*01e4*/ 	.word	0x00000000
        /*01e8*/ 	.short	0x0101
        /*01ea*/ 	.byte	0x3f
	.zero		1


	//   ....[16]....
        /*01ec*/ 	.word	0x00004bf0
        /*01f0*/ 	.word	0x00000000
        /*01f4*/ 	.word	0x00000000
        /*01f8*/ 	.short	0x0101
        /*01fa*/ 	.byte	0x3f
	.zero		1


	//   ....[17]....
        /*01fc*/ 	.word	0x0000a860
        /*0200*/ 	.word	0x0000000f
        /*0204*/ 	.word	0x00030820
        /*0208*/ 	.short	0x010a
        /*020a*/ 	.byte	0x3f
	.zero		1


	//   ....[18]....
        /*020c*/ 	.word	0x0000af40
        /*0210*/ 	.word	0x0000000f
        /*0214*/ 	.word	0x00030840
        /*0218*/ 	.short	0x010a
        /*021a*/ 	.byte	0x3f
	.zero		1


	//   ....[19]....
        /*021c*/ 	.word	0x0000b210
        /*0220*/ 	.word	0x0000000f
        /*0224*/ 	.word	0x00030828
        /*0228*/ 	.short	0x010a
        /*022a*/ 	.byte	0x3f
	.zero		1


	//   ....[20]....
        /*022c*/ 	.word	0x0000b4e0
        /*0230*/ 	.word	0x0000000f
        /*0234*/ 	.word	0x00030848
        /*0238*/ 	.short	0x010a
        /*023a*/ 	.byte	0x3f
	.zero		1


	//   ....[21]....
        /*023c*/ 	.word	0x0000b750
        /*0240*/ 	.word	0x0000000f
        /*0244*/ 	.word	0x00030820
        /*0248*/ 	.short	0x010a
        /*024a*/ 	.byte	0x3f
	.zero		1


	//   ....[22]....
        /*024c*/ 	.word	0x0000ba90
        /*0250*/ 	.word	0x0000000f
        /*0254*/ 	.word	0x00030840
        /*0258*/ 	.short	0x010a
        /*025a*/ 	.byte	0x3f
	.zero		1


	//   ....[23]....
        /*025c*/ 	.word	0x0000bd30
        /*0260*/ 	.word	0x0000000f
        /*0264*/ 	.word	0x00030828
        /*0268*/ 	.short	0x010a
        /*026a*/ 	.byte	0x3f
	.zero		1


	//   ....[24]....
        /*026c*/ 	.word	0x0000c040
        /*0270*/ 	.word	0x00000003
        /*0274*/ 	.word	0x00030840
        /*0278*/ 	.short	0x010a
        /*027a*/ 	.byte	0x3f
	.zero		1


	//   ....[25]....
        /*027c*/ 	.word	0x0000c4a0
        /*0280*/ 	.word	0x00000007
        /*0284*/ 	.word	0x00000000
        /*0288*/ 	.short	0x010a
        /*028a*/ 	.byte	0x3f
	.zero		1


	//   ....[26]....
        /*028c*/ 	.word	0x0000c4f0
        /*0290*/ 	.word	0x00000003
        /*0294*/ 	.word	0x00000000
        /*0298*/ 	.short	0x010a
        /*029a*/ 	.byte	0x3f
	.zero		1


	//   ....[27]....
        /*029c*/ 	.word	0x0000c550
        /*02a0*/ 	.word	0x00000005
        /*02a4*/ 	.word	0x00000000
        /*02a8*/ 	.short	0x010a
        /*02aa*/ 	.byte	0x3f
	.zero		1


	//   ....[28]....
        /*02ac*/ 	.word	0x0000c580
        /*02b0*/ 	.word	0x00000003
        /*02b4*/ 	.word	0x00000000
        /*02b8*/ 	.short	0x010a
        /*02ba*/ 	.byte	0x3f
	.zero		1


	//   ....[29]....
        /*02bc*/ 	.word	0x0000c680
        /*02c0*/ 	.word	0x00000000
        /*02c4*/ 	.word	0x00030800
        /*02c8*/ 	.short	0x010a
        /*02ca*/ 	.byte	0x3f
	.zero		1


	//   ....[30]....
        /*02cc*/ 	.word	0x0000c6d0
        /*02d0*/ 	.word	0x00000000
        /*02d4*/ 	.word	0x00030810
        /*02d8*/ 	.short	0x010a
        /*02da*/ 	.byte	0x3f
	.zero		1


	//   ....[31]....
        /*02dc*/ 	.word	0x0000c720
        /*02e0*/ 	.word	0x00000000
        /*02e4*/ 	.word	0x00030830
        /*02e8*/ 	.short	0x010a
        /*02ea*/ 	.byte	0x3f
	.zero		1


	//   ....[32]....
        /*02ec*/ 	.word	0x0000c770
        /*02f0*/ 	.word	0x0000000f
        /*02f4*/ 	.word	0x00030820
        /*02f8*/ 	.short	0x010a
        /*02fa*/ 	.byte	0x3f
	.zero		1


	//   ....[33]....
        /*02fc*/ 	.word	0x0000c7c0
        /*0300*/ 	.word	0x0000000f
        /*0304*/ 	.word	0x00030840
        /*0308*/ 	.short	0x010a
        /*030a*/ 	.byte	0x3f
	.zero		1


	//   ....[34]....
        /*030c*/ 	.word	0x0000c810
        /*0310*/ 	.word	0x0000000f
        /*0314*/ 	.word	0x00030828
        /*0318*/ 	.short	0x010a
        /*031a*/ 	.byte	0x3f
	.zero		1


	//   ....[35]....
        /*031c*/ 	.word	0x0000c860
        /*0320*/ 	.word	0x0000000f
        /*0324*/ 	.word	0x00030848
        /*0328*/ 	.short	0x010a
        /*032a*/ 	.byte	0x3f
	.zero		1


	//   ....[36]....
        /*032c*/ 	.word	0x0000c8c0
        /*0330*/ 	.word	0x0000000f
        /*0334*/ 	.word	0x00030820
        /*0338*/ 	.short	0x010a
        /*033a*/ 	.byte	0x3f
	.zero		1


	//   ....[37]....
        /*033c*/ 	.word	0x0000c910
        /*0340*/ 	.word	0x0000000f
        /*0344*/ 	.word	0x00030840
        /*0348*/ 	.short	0x010a
        /*034a*/ 	.byte	0x3f
	.zero		1


	//   ....[38]....
        /*034c*/ 	.word	0x0000c960
        /*0350*/ 	.word	0x0000000f
        /*0354*/ 	.word	0x00030828
        /*0358*/ 	.short	0x010a
        /*035a*/ 	.byte	0x3f
	.zero		1


	//   ....[39]....
        /*035c*/ 	.word	0x0000c9b0
        /*0360*/ 	.word	0x00000003
        /*0364*/ 	.word	0x00030840
        /*0368*/ 	.short	0x010a
        /*036a*/ 	.byte	0x3f
	.zero		1


	//   ....[40]....
        /*036c*/ 	.word	0x0000ca80
        /*0370*/ 	.word	0x00000007
        /*0374*/ 	.word	0x00000000
        /*0378*/ 	.short	0x010a
        /*037a*/ 	.byte	0x3f
	.zero		1


	//   ....[41]....
        /*037c*/ 	.word	0x0000cad0
        /*0380*/ 	.word	0x00000003
        /*0384*/ 	.word	0x00000000
        /*0388*/ 	.short	0x010a
        /*038a*/ 	.byte	0x3f
	.zero		1


	//   ....[42]....
        /*038c*/ 	.word	0x0000cb20
        /*0390*/ 	.word	0x00000005
        /*0394*/ 	.word	0x00000000
        /*0398*/ 	.short	0x010a
        /*039a*/ 	.byte	0x3f
	.zero		1


	//----- nvinfo : EIATTR_NUM_MBARRIERS
	.align		4
.L_772:
        /*039c*/ 	.byte	0x03, 0x38
        /*039e*/ 	.short	0x0009


	//----- nvinfo : EIATTR_EXIT_INSTR_OFFSETS
	.align		4
        /*03a0*/ 	.byte	0x04, 0x1c
        /*03a2*/ 	.short	(.L_774 - .L_773)


	//   ....[0]....
.L_773:
        /*03a4*/ 	.word	0x0000c5d0


	//----- nvinfo : EIATTR_MAX_THREADS
	.align		4
.L_774:
        /*03a8*/ 	.byte	0x04, 0x05
        /*03aa*/ 	.short	(.L_776 - .L_775)
.L_775:
        /*03ac*/ 	.word	0x00000180
        /*03b0*/ 	.word	0x00000001
        /*03b4*/ 	.word	0x00000001


	//----- nvinfo : EIATTR_CRS_STACK_SIZE
	.align		4
.L_776:
        /*03b8*/ 	.byte	0x04, 0x1e
        /*03ba*/ 	.short	(.L_778 - .L_777)
.L_777:
        /*03bc*/ 	.word	0x00000000


	//----- nvinfo : EIATTR_CBANK_PARAM_SIZE
	.align		4
.L_778:
        /*03c0*/ 	.byte	0x03, 0x19
        /*03c2*/ 	.short	0x06f0


	//----- nvinfo : EIATTR_PARAM_CBANK
	.align		4
        /*03c4*/ 	.byte	0x04, 0x0a
        /*03c6*/ 	.short	(.L_780 - .L_779)
	.align		4
.L_779:
        /*03c8*/ 	.word	index@(.nv.constant0._ZN7cutlass13device_kernelIN5flash11enable_sm90INS1_16FlashAttnBwdSm90INS1_25CollectiveMainloopBwdSm90ILi2ELi2ELi2EN4cute5tupleIJNS5_1CILi1EEES8_S8_EEENS6_IJNS7_ILi64EEENS7_ILi128EEESB_EEENS_10bfloat16_tEfNS_4arch4Sm90ELb1ELb0ELb1ELb1ELb0ELb1ELb0ELb0ELi2ELi1ELi2ELi1ELb0EEENS1_21CollectiveEpilogueBwdISC_SD_SF_Li256ELb1ELb0ELi1EEENS1_25SingleTileBwdLPTSchedulerILb1ELi128ELb0EEEEEEEEEvNT_6ParamsE)
        /*03cc*/ 	.short	0x0210
        /*03ce*/ 	.short	0x06f0


	//----- nvinfo : EIATTR_SW_WAR
	.align		4
.L_780:
        /*03d0*/ 	.byte	0x04, 0x36
        /*03d2*/ 	.short	(.L_782 - .L_781)
.L_781:
        /*03d4*/ 	.word	0x00000008
.L_782:


//--------------------- .nv.info._ZN7cutlass13device_kernelIN5flash11enable_sm90INS1_16FlashAttnBwdSm90INS1_25CollectiveMainloopBwdSm90ILi2ELi2ELi2EN4cute5tupleIJNS5_1CILi1EEES8_S8_EEENS6_IJNS7_ILi64EEENS7_ILi128EEESB_EEENS_10bfloat16_tEfNS_4arch4Sm90ELb1ELb0ELb1ELb1ELb1ELb1ELb0ELb0ELi2ELi1ELi2ELi1ELb0EEENS1_21CollectiveEpilogueBwdISC_SD_SF_Li256ELb1ELb0ELi1EEENS1_25SingleTileBwdLPTSchedulerILb1ELi128ELb1EEEEEEEEEvNT_6ParamsE --------------------------
	.section	.nv.info._ZN7cutlass13device_kernelIN5flash11enable_sm90INS1_16FlashAttnBwdSm90INS1_25CollectiveMainloopBwdSm90ILi2ELi2ELi2EN4cute5tupleIJNS5_1CILi1EEES8_S8_EEENS6_IJNS7_ILi64EEENS7_ILi128EEESB_EEENS_10bfloat16_tEfNS_4arch4Sm90ELb1ELb0ELb1ELb1ELb1ELb1ELb0ELb0ELi2ELi1ELi2ELi1ELb0EEENS1_21CollectiveEpilogueBwdISC_SD_SF_Li256ELb1ELb0ELi1EEENS1_25SingleTileBwdLPTSchedulerILb1ELi128ELb1EEEEEEEEEvNT_6ParamsE,"",@"SHT_CUDA_INFO"
	.sectionflags	@""
	.align	4


	//----- nvinfo : EIATTR_CUDA_API_VERSION
	.align		4
        /*0000*/ 	.byte	0x04, 0x37
        /*0002*/ 	.short	(.L_784 - .L_783)
.L_783:
        /*0004*/ 	.word	0x00000082


	//----- nvinfo : EIATTR_KPARAM_INFO
	.align		4
.L_784:
        /*0008*/ 	.byte	0x04, 0x17
        /*000a*/ 	.short	(.L_786 - .L_785)
.L_785:
        /*000c*/ 	.word	0x00000000
        /*0010*/ 	.short	0x0000
        /*0012*/ 	.short	0x0070
        /*0014*/ 	.byte	0x00, 0xf0, 0x01, 0x1a


	//----- nvinfo : EIATTR_SPARSE_MMA_MASK
	.align		4
.L_786:
        /*0018*/ 	.byte	0x03, 0x50
        /*001a*/ 	.short	0x0000


	//----- nvinfo : EIATTR_MAXREG_COUNT
	.align		4
        /*001c*/ 	.byte	0x03, 0x1b
        /*001e*/ 	.short	0x00a8


	//----- nvinfo : EIATTR_NUM_BARRIERS
	.align		4
        /*0020*/ 	.byte	0x02, 0x4c
        /*0022*/ 	.byte	0x10
	.zero		1


	//----- nvinfo : EIATTR_EXTERNS
	.align		4
        /*0024*/ 	.byte	0x04, 0x0f
        /*0026*/ 	.short	(.L_788 - .L_787)


	//   ....[0]....
	.align		4
.L_787:
        /*0028*/ 	.word	index@(__assertfail)


	//----- nvinfo : EIATTR_ANNOTATIONS
	.align		4
.L_788:
        /*002c*/ 	.byte	0x04, 0x55
        /*002e*/ 	.short	(.L_790 - .L_789)


	//   ....[0]....
.L_789:
        /*0030*/ 	.word	0x00000001
        /*0034*/ 	.byte	0xd0, 0x15, 0x00, 0x00, 0x01, 0x00, 0x00, 0x00, 0x40, 0x1c, 0x00, 0x00, 0x01, 0x00, 0x00, 0x00
        /*0044*/ 	.byte	0x50, 0x37, 0x00, 0x00, 0x01, 0x00, 0x00, 0x00, 0x10, 0x38, 0x00, 0x00, 0x01, 0x00, 0x00, 0x00
        /*0054*/ 	.byte	0x00, 0xb5, 0x00, 0x00, 0x01, 0x00, 0x00, 0x00, 0x00, 0xb8, 0x00, 0x00, 0x01, 0x00, 0x00, 0x00
        /*0064*/ 	.byte	0x60, 0xc3, 0x00, 0x00, 0x01, 0x00, 0x00, 0x00, 0x80, 0xc3, 0x00, 0x00, 0x01, 0x00, 0x00, 0x00
        /*0074*/ 	.byte	0xf0, 0xc6, 0x00, 0x00


	//----- nvinfo : EIATTR_MERCURY_ISA_VERSION
	.align		4
.L_790:
        /*0078*/ 	.byte	0x03, 0x5f
        /*007a*/ 	.short	0x0101


	//----- nvinfo : EIATTR_INT_WARP_WIDE_INSTR_OFFSETS
	.align		4
        /*007c*/ 	.byte	0x04, 0x31
        /*007e*/ 	.short	(.L_792 - .L_791)


	//   ....[0]....
.L_791:
        /*0080*/ 	.word	0x00000190


	//   ....[1]....
        /*0084*/ 	.word	0x000001c0


	//   ....[2]....
        /*0088*/ 	.word	0x000098e0


	//   ....[3]....
        /*008c*/ 	.word	0x00009f90


	//   ....[4]....
        /*0090*/ 	.word	0x0000a4c0


	//----- nvinfo : EIATTR_COOP_GROUP_MASK_REGIDS
	.align		4
.L_792:
        /*0094*/ 	.byte	0x04, 0x29
        /*0096*/ 	.short	(.L_794 - .L_793)


	//   ....[0]....
.L_793:
        /*0098*/ 	.word	0xffffffff


	//   ....[1]....
        /*009c*/ 	.word	0xffffffff


	//   ....[2]....
        /*00a0*/ 	.word	0xffffffff


	//   ....[3]....
        /*00a4*/ 	.word	0xffffffff


	//   ....[4]....
        /*00a8*/ 	.word	0xffffffff


	//   ....[5]....
        /*00ac*/ 	.word	0xffffffff


	//   ....[6]....
        /*00b0*/ 	.word	0xffffffff


	//   ....[7]....
        /*00b4*/ 	.word	0xffffffff


	//   ....[8]....
        /*00b8*/ 	.word	0xffffffff


	//   ....[9]....
        /*00bc*/ 	.word	0xffffffff


	//   ....[10]....
        /*00c0*/ 	.word	0xffffffff


	//   ....[11]....
        /*00c4*/ 	.word	0xffffffff


	//   ....[12]....
        /*00c8*/ 	.word	0xffffffff


	//   ....[13]....
        /*00cc*/ 	.word	0x0500000f


	//   ....[14]....
        /*00d0*/ 	.word	0x0500000f


	//   ....[15]....
        /*00d4*/ 	.word	0x0500000f


	//   ....[16]....
        /*00d8*/ 	.word	0x0500000f


	//----- nvinfo : EIATTR_COOP_GROUP_INSTR_OFFSETS
	.align		4
.L_794:
        /*00dc*/ 	.byte	0x04, 0x28
        /*00de*/ 	.short	(.L_796 - .L_795)


	//   ....[0]....
.L_795:
        /*00e0*/ 	.word	0x00000070


	//   ....[1]....
        /*00e4*/ 	.word	0x000001a0


	//   ....[2]....
        /*00e8*/ 	.word	0x000001f0


	//   ....[3]....
        /*00ec*/ 	.word	0x000003e0


	//   ....[4]....
        /*00f0*/ 	.word	0x00000630


	//   ....[5]....
        /*00f4*/ 	.word	0x00001870


	//   ....[6]....
        /*00f8*/ 	.word	0x00008730


	//   ....[7]....
        /*00fc*/ 	.word	0x000094e0


	//   ....[8]....
        /*0100*/ 	.word	0x00009810


	//   ....[9]....
        /*0104*/ 	.word	0x00009c10


	//   ....[10]....
        /*0108*/ 	.word	0x00009ec0


	//   ....[11]....
        /*010c*/ 	.word	0x0000a180


	//   ....[12]....
        /*0110*/ 	.word	0x0000a3f0


	//   ....[13]....
        /*0114*/ 	.word	0x0000cf40


	//   ....[14]....
        /*0118*/ 	.word	0x0000d0c0


	//   ....[15]....
        /*011c*/ 	.word	0x0000d130


	//   ....[16]....
        /*0120*/ 	.word	0x0000d1a0


	//----- nvinfo : EIATTR_REG_RECONFIG
	.align		4
.L_796:
        /*0124*/ 	.byte	0x01, 0x54
	.zero		2


	//----- nvinfo : EIATTR_SYSCALL_OFFSETS
	.align		4
        /*0128*/ 	.byte	0x04, 0x46
        /*012a*/ 	.short	(.L_798 - .L_797)


	//   ....[0]....
.L_797:
        /*012c*/ 	.word	0x000014a0


	//   ....[1]....
        /*0130*/ 	.word	0x00001590


	//   ....[2]....
        /*0134*/ 	.word	0x00001700


	//   ....[3]....
        /*0138*/ 	.word	0x000017f0


	//----- nvinfo : EIATTR_MBARRIER_INSTR_OFFSETS
	.align		4
.L_798:
        /*013c*/ 	.byte	0x04, 0x39
        /*013e*/ 	.short	(.L_800 - .L_799)


	//   ....[0]....
.L_799:
        /*0140*/ 	.word	0x00000290
        /*0144*/ 	.word	0x000000ff
        /*0148*/ 	.word	0x00030800
        /*014c*/ 	.short	0x0100
        /*014e*/ 	.byte	0x06
	.zero		1


	//   ....[1]....
        /*0150*/ 	.word	0x00000390
        /*0154*/ 	.word	0x000000ff
        /*0158*/ 	.word	0x00030810
        /*015c*/ 	.short	0x0100
        /*015e*/ 	.byte	0x08
	.zero		1


	//   ....[2]....
        /*0160*/ 	.word	0x000003a0
        /*0164*/ 	.word	0x000000ff
        /*0168*/ 	.word	0x00030820
        /*016c*/ 	.short	0x0100
        /*016e*/ 	.byte	0x08
	.zero		1


	//   ....[3]....
        /*0170*/ 	.word	0x000003b0
        /*0174*/ 	.word	0x000000ff
        /*0178*/ 	.word	0x00030818
        /*017c*/ 	.short	0x0100
        /*017e*/ 	.byte	0x08
	.zero		1


	//   ....[4]....
        /*0180*/ 	.word	0x000003c0
        /*0184*/ 	.word	0x000000ff
        /*0188*/ 	.word	0x00030828
        /*018c*/ 	.short	0x0100
        /*018e*/ 	.byte	0x08
	.zero		1


	//   ....[5]....
        /*0190*/ 	.word	0x000004f0
        /*0194*/ 	.word	0x000000ff
        /*0198*/ 	.word	0x00030830
        /*019c*/ 	.short	0x0100
        /*019e*/ 	.byte	0x08
	.zero		1


	//   ....[6]....
        /*01a0*/ 	.word	0x00000500
        /*01a4*/ 	.word	0x000000ff
        /*01a8*/ 	.word	0x00030840
        /*01ac*/ 	.short	0x0100
        /*01ae*/ 	.byte	0x08
	.zero		1


	//   ....[7]....
        /*01b0*/ 	.word	0x00000510
        /*01b4*/ 	.word	0x000000ff
        /*01b8*/ 	.word	0x00030838
        /*01bc*/ 	.short	0x0100
        /*01be*/ 	.byte	0x08
	.zero		1


	//   ....[8]....
        /*01c0*/ 	.word	0x00000520
        /*01c4*/ 	.word	0x000000ff
        /*01c8*/ 	.word	0x00030848
        /*01cc*/ 	.short	0x0100
        /*01ce*/ 	.byte	0x08
	.zero		1


	//   ....[9]....
        /*01d0*/ 	.word	0x000018b0
        /*01d4*/ 	.word	0x00000010
        /*01d8*/ 	.word	0x00030800
        /*01dc*/ 	.short	0x010a
        /*01de*/ 	.byte	0x3f
	.zero		1


	//   ....[10]....
        /*01e0*/ 	.word	0x00001950
        /*01e4*/ 	.word	0x00000010
        /*01e8*/ 	.word	0x00030800
        /*01ec*/ 	.short	0x010a
        /*01ee*/ 	.byte	0x3f
	.zero		1


	//   ....[11]....
        /*01f0*/ 	.word	0x00002090
        /*01f4*/ 	.word	0x00000000
        /*01f8*/ 	.word	0x00030810
        /*01fc*/ 	.short	0x010a
        /*01fe*/ 	.byte	0x3f
	.zero		1


	//   ....[12]....
        /*0200*/ 	.word	0x000020d0
        /*0204*/ 	.word	0x00000000
        /*0208*/ 	.word	0x00030810
        /*020c*/ 	.short	0x010a
        /*020e*/ 	.byte	0x3f
	.zero		1


	//   ....[13]....
        /*0210*/ 	.word	0x00002630
        /*0214*/ 	.word	0x00000000
        /*0218*/ 	.word	0x00030830
        /*021c*/ 	.short	0x010a
        /*021e*/ 	.byte	0x3f
	.zero		1


	//   ....[14]....
        /*0220*/ 	.word	0x000029a0
        /*0224*/ 	.word	0x00000000
        /*0228*/ 	.word	0x00030830
        /*022c*/ 	.short	0x010a
        /*022e*/ 	.byte	0x3f
	.zero		1


	//   ....[15]....
        /*0230*/ 	.word	0x000048e0
        /*0234*/ 	.word	0x00000006
        /*0238*/ 	.word	0x00000000
        /*023c*/ 	.short	0x0101
        /*023e*/ 	.byte	0x3f
	.zero		1


	//   ....[16]....
        /*0240*/ 	.word	0x00004c10
        /*0244*/ 	.word	0x00000000
        /*0248*/ 	.word	0x00000000
        /*024c*/ 	.short	0x0101
        /*024e*/ 	.byte	0x3f
	.zero		1


	//   ....[17]....
        /*0250*/ 	.word	0x0000b180
        /*0254*/ 	.word	0x0000000f
        /*0258*/ 	.word	0x00030820
        /*025c*/ 	.short	0x010a
        /*025e*/ 	.byte	0x3f
	.zero		1


	//   ....[18]....
        /*0260*/ 	.word	0x0000b860
        /*0264*/ 	.word	0x0000000f
        /*0268*/ 	.word	0x00030840
        /*026c*/ 	.short	0x010a
        /*026e*/ 	.byte	0x3f
	.zero		1


	//   ....[19]....
        /*0270*/ 	.word	0x0000bb30
        /*0274*/ 	.word	0x0000000f
        /*0278*/ 	.word	0x00030828
        /*027c*/ 	.short	0x010a
        /*027e*/ 	.byte	0x3f
	.zero		1


	//   ....[20]....
        /*0280*/ 	.word	0x0000be00
        /*0284*/ 	.word	0x0000000f
        /*0288*/ 	.word	0x00030848
        /*028c*/ 	.short	0x010a
        /*028e*/ 	.byte	0x3f
	.zero		1


	//   ....[21]....
        /*0290*/ 	.word	0x0000c070
        /*0294*/ 	.word	0x0000000f
        /*0298*/ 	.word	0x00030820
        /*029c*/ 	.short	0x010a
        /*029e*/ 	.byte	0x3f
	.zero		1


	//   ....[22]....
        /*02a0*/ 	.word	0x0000c3b0
        /*02a4*/ 	.word	0x0000000f
        /*02a8*/ 	.word	0x00030840
        /*02ac*/ 	.short	0x010a
        /*02ae*/ 	.byte	0x3f
	.zero		1


	//   ....[23]....
        /*02b0*/ 	.word	0x0000c650
        /*02b4*/ 	.word	0x0000000f
        /*02b8*/ 	.word	0x00030828
        /*02bc*/ 	.short	0x010a
        /*02be*/ 	.byte	0x3f
	.zero		1


	//   ....[24]....
        /*02c0*/ 	.word	0x0000c960
        /*02c4*/ 	.word	0x00000003
        /*02c8*/ 	.word	0x00030840
        /*02cc*/ 	.short	0x010a
        /*02ce*/ 	.byte	0x3f
	.zero		1


	//   ....[25]....
        /*02d0*/ 	.word	0x0000cdc0
        /*02d4*/ 	.word	0x00000007
        /*02d8*/ 	.word	0x00000000
        /*02dc*/ 	.short	0x010a
        /*02de*/ 	.byte	0x3f
	.zero		1


	//   ....[26]....
        /*02e0*/ 	.word	0x0000ce10
        /*02e4*/ 	.word	0x00000003
        /*02e8*/ 	.word	0x00000000
        /*02ec*/ 	.short	0x010a
        /*02ee*/ 	.byte	0x3f
	.zero		1


	//   ....[27]....
        /*02f0*/ 	.word	0x0000ce70
        /*02f4*/ 	.word	0x00000005
        /*02f8*/ 	.word	0x00000000
        /*02fc*/ 	.short	0x010a
        /*02fe*/ 	.byte	0x3f
	.zero		1


	//   ....[28]....
        /*0300*/ 	.word	0x0000cea0
        /*0304*/ 	.word	0x00000003
        /*0308*/ 	.word	0x00000000
        /*030c*/ 	.short	0x010a
        /*030e*/ 	.byte	0x3f
	.zero		1


	//   ....[29]....
        /*0310*/ 	.word	0x0000cfa0
        /*0314*/ 	.word	0x00000000
        /*0318*/ 	.word	0x00030800
        /*031c*/ 	.short	0x010a
        /*031e*/ 	.byte	0x3f
	.zero		1


	//   ....[30]....
        /*0320*/ 	.word	0x0000cff0
        /*0324*/ 	.word	0x00000000
        /*0328*/ 	.word	0x00030810
        /*032c*/ 	.short	0x010a
        /*032e*/ 	.byte	0x3f
	.zero		1


	//   ....[31]....
        /*0330*/ 	.word	0x0000d040
        /*0334*/ 	.word	0x00000000
        /*0338*/ 	.word	0x00030830
        /*033c*/ 	.short	0x010a
        /*033e*/ 	.byte	0x3f
	.zero		1


	//   ....[32]....
        /*0340*/ 	.word	0x0000d1e0
        /*0344*/ 	.word	0x0000000f
        /*0348*/ 	.word	0x00030820
        /*034c*/ 	.short	0x010a
        /*034e*/ 	.byte	0x3f
	.zero		1


	//   ....[33]....
        /*0350*/ 	.word	0x0000d230
        /*0354*/ 	.word	0x0000000f
        /*0358*/ 	.word	0x00030840
        /*035c*/ 	.short	0x010a
        /*035e*/ 	.byte	0x3f
	.zero		1


	//   ....[34]....
        /*0360*/ 	.word	0x0000d280
        /*0364*/ 	.word	0x0000000f
        /*0368*/ 	.word	0x00030828
        /*036c*/ 	.short	0x010a
        /*036e*/ 	.byte	0x3f
	.zero		1


	//   ....[35]....
        /*0370*/ 	.word	0x0000d2d0
        /*0374*/ 	.word	0x0000000f
        /*0378*/ 	.word	0x00030848
        /*037c*/ 	.short	0x010a
        /*037e*/ 	.byte	0x3f
	.zero		1


	//   ....[36]....
        /*0380*/ 	.word	0x0000d330
        /*0384*/ 	.word	0x0000000f
        /*0388*/ 	.word	0x00030820
        /*038c*/ 	.short	0x010a
        /*038e*/ 	.byte	0x3f
	.zero		1


	//   ....[37]....
        /*0390*/ 	.word	0x0000d380
        /*0394*/ 	.word	0x0000000f
        /*0398*/ 	.word	0x00030840
        /*039c*/ 	.short	0x010a
        /*039e*/ 	.byte	0x3f
	.zero		1


	//   ....[38]....
        /*03a0*/ 	.word	0x0000d3d0
        /*03a4*/ 	.word	0x0000000f
        /*03a8*/ 	.word	0x00030828
        /*03ac*/ 	.short	0x010a
        /*03ae*/ 	.byte	0x3f
	.zero		1


	//   ....[39]....
        /*03b0*/ 	.word	0x0000d420
        /*03b4*/ 	.word	0x00000003
        /*03b8*/ 	.word	0x00030840
        /*03bc*/ 	.short	0x010a
        /*03be*/ 	.byte	0x3f
	.zero		1


	//   ....[40]....
        /*03c0*/ 	.word	0x0000d4f0
        /*03c4*/ 	.word	0x00000007
        /*03c8*/ 	.word	0x00000000
        /*03cc*/ 	.short	0x010a
        /*03ce*/ 	.byte	0x3f
	.zero		1


	//   ....[41]....
        /*03d0*/ 	.word	0x0000d540
        /*03d4*/ 	.word	0x00000003
        /*03d8*/ 	.word	0x00000000
        /*03dc*/ 	.short	0x010a
        /*03de*/ 	.byte	0x3f
	.zero		1


	//   ....[42]....
        /*03e0*/ 	.word	0x0000d590
        /*03e4*/ 	.word	0x00000005
        /*03e8*/ 	.word	0x00000000
        /*03ec*/ 	.short	0x010a
        /*03ee*/ 	.byte	0x3f
	.zero		1


	//----- nvinfo : EIATTR_NUM_MBARRIERS
	.align		4
.L_800:
        /*03f0*/ 	.byte	0x03, 0x38
        /*03f2*/ 	.short	0x0009


	//----- nvinfo : EIATTR_EXIT_INSTR_OFFSETS
	.align		4
        /*03f4*/ 	.byte	0x04, 0x1c
        /*03f6*/ 	.short	(.L_802 - .L_801)


	//   ....[0]....
.L_801:
        /*03f8*/ 	.word	0x0000cef0


	//----- nvinfo : EIATTR_MAX_THREADS
	.align		4
.L_802:
        /*03fc*/ 	.byte	0x04, 0x05
        /*03fe*/ 	.short	(.L_804 - .L_803)
.L_803:
        /*0400*/ 	.word	0x00000180
        /*0404*/ 	.word	0x00000001
        /*0408*/ 	.word	0x00000001


	//----- nvinfo : EIATTR_CRS_STACK_SIZE
	.align		4
.L_804:
        /*040c*/ 	.byte	0x04, 0x1e
        /*040e*/ 	.short	(.L_806 - .L_805)
.L_805:
        /*0410*/ 	.word	0x00000000


	//----- nvinfo : EIATTR_CBANK_PARAM_SIZE
	.align		4
.L_806:
        /*0414*/ 	.byte	0x03, 0x19
        /*0416*/ 	.short	0x06f0


	//----- nvinfo : EIATTR_PARAM_CBANK
	.align		4
        /*0418*/ 	.byte	0x04, 0x0a
        /*041a*/ 	.short	(.L_808 - .L_807)
	.align		4
.L_807:
        /*041c*/ 	.word	index@(.nv.constant0._ZN7cutlass13device_kernelIN5flash11enable_sm90INS1_16FlashAttnBwdSm90INS1_25CollectiveMainloopBwdSm90ILi2ELi2ELi2EN4cute5tupleIJNS5_1CILi1EEES8_S8_EEENS6_IJNS7_ILi64EEENS7_ILi128EEESB_EEENS_10bfloat16_tEfNS_4arch4Sm90ELb1ELb0ELb1ELb1ELb1ELb1ELb0ELb0ELi2ELi1ELi2ELi1ELb0EEENS1_21CollectiveEpilogueBwdISC_SD_SF_Li256ELb1ELb0ELi1EEENS1_25SingleTileBwdLPTSchedulerILb1ELi128ELb1EEEEEEEEEvNT_6ParamsE)
        /*0420*/ 	.short	0x0210
        /*0422*/ 	.short	0x06f0


	//----- nvinfo : EIATTR_SW_WAR
	.align		4
.L_808:
        /*0424*/ 	.byte	0x04, 0x36
        /*0426*/ 	.short	(.L_810 - .L_809)
.L_809:
        /*0428*/ 	.word	0x00000008
.L_810:


//--------------------- .nv.info._ZN7cutlass13device_kernelIN5flash11enable_sm90INS1_16FlashAttnBwdSm90INS1_25CollectiveMainloopBwdSm90ILi2ELi2ELi2EN4cute5tupleIJNS5_1CILi1EEES8_S8_EEENS6_IJNS7_ILi64EEENS7_ILi128EEESB_EEENS_10bfloat16_tEfNS_4arch4Sm90ELb1ELb0ELb1ELb1ELb0ELb1ELb0ELb0ELi2ELi1ELi2ELi1ELb0EEENS1_24CollectiveEpilogueBwdGQAISC_fSF_Li256ELb1ELb0EEENS1_25SingleTileBwdLPTSchedulerILb1ELi128ELb0EEEEEEEEEvNT_6ParamsE --------------------------
	.section	.nv.info._ZN7cutlass13device_kernelIN5flash11enable_sm90INS1_16FlashAttnBwdSm90INS1_25CollectiveMainloopBwdSm90ILi2ELi2ELi2EN4cute5tupleIJNS5_1CILi1EEES8_S8_EEENS6_IJNS7_ILi64EEENS7_ILi128EEESB_EEENS_10bfloat16_tEfNS_4arch4Sm90ELb1ELb0ELb1ELb1ELb0ELb1ELb0ELb0ELi2ELi1ELi2ELi1ELb0EEENS1_24CollectiveEpilogueBwdGQAISC_fSF_Li256ELb1ELb0EEENS1_25SingleTileBwdLPTSchedulerILb1ELi128ELb0EEEEEEEEEvNT_6ParamsE,"",@"SHT_CUDA_INFO"
	.sectionflags	@""
	.align	4


	//----- nvinfo : EIATTR_CUDA_API_VERSION
	.align		4
        /*0000*/ 	.byte	0x04, 0x37
        /*0002*/ 	.short	(.L_812 - .L_811)
.L_811:
        /*0004*/ 	.word	0x00000082


	//----- nvinfo : EIATTR_KPARAM_INFO
	.align		4
.L_812:
        /*0008*/ 	.byte	0x04, 0x17
        /*000a*/ 	.short	(.L_814 - .L_813)
.L_813:
        /*000c*/ 	.word	0x00000000
        /*0010*/ 	.short	0x0000
        /*0012*/ 	.short	0x0070
        /*0014*/ 	.byte	0x00, 0xf0, 0x01, 0x1c


	//----- nvinfo : EIATTR_SPARSE_MMA_MASK
	.align		4
.L_814:
        /*0018*/ 	.byte	0x03, 0x50
        /*001a*/ 	.short	0x0000


	//----- nvinfo : EIATTR_MAXREG_COUNT
	.align		4
        /*001c*/ 	.byte	0x03, 0x1b
        /*001e*/ 	.short	0x00a8


	//----- nvinfo : EIATTR_NUM_BARRIERS
	.align		4
        /*0020*/ 	.byte	0x02, 0x4c
        /*0022*/ 	.byte	0x10
	.zero		1


	//----- nvinfo : EIATTR_EXTERNS
	.align		4
        /*0024*/ 	.byte	0x04, 0x0f
        /*0026*/ 	.short	(.L_816 - .L_815)


	//   ....[0]....
	.align		4
.L_815:
        /*0028*/ 	.word	index@(__assertfail)


	//----- nvinfo : EIATTR_ANNOTATIONS
	.align		4
.L_816:
        /*002c*/ 	.byte	0x04, 0x55
        /*002e*/ 	.short	(.L_818 - .L_817)


	//   ....[0]....
.L_817:
        /*0030*/ 	.word	0x00000001
        /*0034*/ 	.byte	0x90, 0x15, 0x00, 0x00, 0x01, 0x00, 0x00, 0x00, 0x00, 0x1c, 0x00, 0x00, 0x01, 0x00, 0x00, 0x00
        /*0044*/ 	.byte	0x10, 0x37, 0x00, 0x00, 0x01, 0x00, 0x00, 0x00, 0xd0, 0x37, 0x00, 0x00, 0x01, 0x00, 0x00, 0x00
        /*0054*/ 	.byte	0xa0, 0x7e, 0x00, 0x00, 0x01, 0x00, 0x00, 0x00, 0xa0, 0x81, 0x00, 0x00, 0x01, 0x00, 0x00, 0x00
        /*0064*/ 	.byte	0x00, 0x8d, 0x00, 0x00, 0x01, 0x00, 0x00, 0x00, 0x20, 0x8d, 0x00, 0x00, 0x01, 0x00, 0x00, 0x00
        /*0074*/ 	.byte	0x90, 0x90, 0x00, 0x00


	//----- nvinfo : EIATTR_MERCURY_ISA_VERSION
	.align		4
.L_818:
        /*0078*/ 	.byte	0x03, 0x5f
        /*007a*/ 	.short	0x0101


	//----- nvinfo : EIATTR_INT_WARP_WIDE_INSTR_OFFSETS
	.align		4
        /*007c*/ 	.byte	0x04, 0x31
        /*007e*/ 	.short	(.L_820 - .L_819)


	//   ....[0]....
.L_819:
        /*0080*/ 	.word	0x00000190


	//   ....[1]....
        /*0084*/ 	.word	0x000001c0


	//----- nvinfo : EIATTR_COOP_GROUP_MASK_REGIDS
	.align		4
.L_820:
        /*0088*/ 	.byte	0x04, 0x29
        /*008a*/ 	.short	(.L_822 - .L_821)


	//   ....[0]....
.L_821:
        /*008c*/ 	.word	0xffffffff


	//   ....[1]....
        /*0090*/ 	.word	0xffffffff


	//   ....[2]....
        /*0094*/ 	.word	0xffffffff


	//   ....[3]....
        /*0098*/ 	.word	0xffffffff


	//   ....[4]....
        /*009c*/ 	.word	0xffffffff


	//   ....[5]....
        /*00a0*/ 	.word	0xffffffff


	//   ....[6]....
        /*00a4*/ 	.word	0xffffffff


	//   ....[7]....
        /*00a8*/ 	.word	0x0500000f


	//----- nvinfo : EIATTR_COOP_GROUP_INSTR_OFFSETS
	.align		4
.L_822:
        /*00ac*/ 	.byte	0x04, 0x28
        /*00ae*/ 	.short	(.L_824 - .L_823)


	//   ....[0]....
.L_823:
        /*00b0*/ 	.word	0x00000070


	//   ....[1]....
        /*00b4*/ 	.word	0x000001a0


	//   ....[2]....
        /*00b8*/ 	.word	0x000001f0


	//   ....[3]....
        /*00bc*/ 	.word	0x000003e0


	//   ....[4]....
        /*00c0*/ 	.word	0x00000630


	//   ....[5]....
        /*00c4*/ 	.word	0x00001830


	//   ....[6]....
        /*00c8*/ 	.word	0x000059d0


	//   ....[7]....
        /*00cc*/ 	.word	0x000098e0


	//----- nvinfo : EIATTR_REG_RECONFIG
	.align		4
.L_824:
        /*00d0*/ 	.byte	0x01, 0x54
	.zero		2


	//----- nvinfo : EIATTR_SYSCALL_OFFSETS
	.align		4
        /*00d4*/ 	.byte	0x04, 0x46
        /*00d6*/ 	.short	(.L_826 - .L_825)


	//   ....[0]....
.L_825:
        /*00d8*/ 	.word	0x00001460


	//   ....[1]....
        /*00dc*/ 	.word	0x00001550


	//   ....[2]....
        /*00e0*/ 	.word	0x000016c0


	//   ....[3]....
        /*00e4*/ 	.word	0x000017b0


	//----- nvinfo : EIATTR_MBARRIER_INSTR_OFFSETS
	.align		4
.L_826:
        /*00e8*/ 	.byte	0x04, 0x39
        /*00ea*/ 	.short	(.L_828 - .L_827)


	//   ....[0]....
.L_827:
        /*00ec*/ 	.word	0x00000290
        /*00f0*/ 	.word	0x000000ff
        /*00f4*/ 	.word	0x00030800
        /*00f8*/ 	.short	0x0100
        /*00fa*/ 	.byte	0x06
	.zero		1


	//   ....[1]....
        /*00fc*/ 	.word	0x00000390
        /*0100*/ 	.word	0x000000ff
        /*0104*/ 	.word	0x00030810
        /*0108*/ 	.short	0x0100
        /*010a*/ 	.byte	0x08
	.zero		1


	//   ....[2]....
        /*010c*/ 	.word	0x000003a0
        /*0110*/ 	.word	0x000000ff
        /*0114*/ 	.word	0x00030820
        /*0118*/ 	.short	0x0100
        /*011a*/ 	.byte	0x08
	.zero		1


	//   ....[3]....
        /*011c*/ 	.word	0x000003b0
        /*0120*/ 	.word	0x000000ff
        /*0124*/ 	.word	0x00030818
        /*0128*/ 	.short	0x0100
        /*012a*/ 	.byte	0x08
	.zero		1


	//   ....[4]....
        /*012c*/ 	.word	0x000003c0
        /*0130*/ 	.word	0x000000ff
        /*0134*/ 	.word	0x00030828
        /*0138*/ 	.short	0x0100
        /*013a*/ 	.byte	0x08
	.zero		1


	//   ....[5]....
        /*013c*/ 	.word	0x000004f0
        /*0140*/ 	.word	0x000000ff
        /*0144*/ 	.word	0x00030830
        /*0148*/ 	.short	0x0100
        /*014a*/ 	.byte	0x08
	.zero		1


	//   ....[6]....
        /*014c*/ 	.word	0x00000500
        /*0150*/ 	.word	0x000000ff
        /*0154*/ 	.word	0x00030840
        /*0158*/ 	.short	0x0100
        /*015a*/ 	.byte	0x08
	.zero		1


	//   ....[7]....
        /*015c*/ 	.word	0x00000510
        /*0160*/ 	.word	0x000000ff
        /*0164*/ 	.word	0x00030838
        /*0168*/ 	.short	0x0100
        /*016a*/ 	.byte	0x08
	.zero		1


	//   ....[8]....
        /*016c*/ 	.word	0x00000520
        /*0170*/ 	.word	0x000000ff
        /*0174*/ 	.word	0x00030848
        /*0178*/ 	.short	0x0100
        /*017a*/ 	.byte	0x08
	.zero		1


	//   ....[9]....
        /*017c*/ 	.word	0x00001870
        /*0180*/ 	.word	0x00000010
        /*0184*/ 	.word	0x00030800
        /*0188*/ 	.short	0x010a
        /*018a*/ 	.byte	0x3f
	.zero		1


	//   ....[10]....
        /*018c*/ 	.word	0x00001910
        /*0190*/ 	.word	0x00000010
        /*0194*/ 	.word	0x00030800
        /*0198*/ 	.short	0x010a
        /*019a*/ 	.byte	0x3f
	.zero		1


	//   ....[11]....
        /*019c*/ 	.word	0x00002050
        /*01a0*/ 	.word	0x00000000
        /*01a4*/ 	.word	0x00030810
        /*01a8*/ 	.short	0x010a
        /*01aa*/ 	.byte	0x3f
	.zero		1


	//   ....[12]....
        /*01ac*/ 	.word	0x00002090
        /*01b0*/ 	.word	0x00000000
        /*01b4*/ 	.word	0x00030810
        /*01b8*/ 	.short	0x010a
        /*01ba*/ 	.byte	0x3f
	.zero		1


	//   ....[13]....
        /*01bc*/ 	.word	0x000025f0
        /*01c0*/ 	.word	0x00000000
        /*01c4*/ 	.word	0x00030830
        /*01c8*/ 	.short	0x010a
        /*01ca*/ 	.byte	0x3f
	.zero		1


	//   ....[14]....
        /*01cc*/ 	.word	0x00002960
        /*01d0*/ 	.word	0x00000000
        /*01d4*/ 	.word	0x00030830
        /*01d8*/ 	.short	0x010a
        /*01da*/ 	.byte	0x3f
	.zero		1


	//   ....[15]....
        /*01dc*/ 	.word	0x000048a0
        /*01e0*/ 	.word	0x00000006
        /*01e4*/ 	.word	0x00000000
        /*01e8*/ 	.short	0x0101
        /*01ea*/ 	.byte	0x3f
	.zero		1


	//   ....[16]....
        /*01ec*/ 	.word	0x00004bd0
        /*01f0*/ 	.word	0x00000000
        /*01f4*/ 	.word	0x00000000
        /*01f8*/ 	.short	0x0101
        /*01fa*/ 	.byte	0x3f
	.zero		1


	//   ....[17]....
        /*01fc*/ 	.word	0x00007b20
        /*0200*/ 	.word	0x0000000f
        /*0204*/ 	.word	0x00030820
        /*0208*/ 	.short	0x010a
        /*020a*/ 	.byte	0x3f
	.zero		1


	//   ....[18]....
        /*020c*/ 	.word	0x00008200
        /*0210*/ 	.word	0x0000000f
        /*0214*/ 	.word	0x00030840
        /*0218*/ 	.short	0x010a
        /*021a*/ 	.byte	0x3f
	.zero		1


	//   ....[19]....
        /*021c*/ 	.word	0x000084d0
        /*0220*/ 	.word	0x0000000f
        /*0224*/ 	.word	0x00030828
        /*0228*/ 	.short	0x010a
        /*022a*/ 	.byte	0x3f
	.zero		1


	//   ....[20]....
        /*022c*/ 	.word	0x000087a0
        /*0230*/ 	.word	0x0000000f
        /*0234*/ 	.word	0x00030848
        /*0238*/ 	.short	0x010a
        /*023a*/ 	.byte	0x3f
	.zero		1


	//   ....[21]....
        /*023c*/ 	.word	0x00008a10
        /*0240*/ 	.word	0x0000000f
        /*0244*/ 	.word	0x00030820
        /*0248*/ 	.short	0x010a
        /*024a*/ 	.byte	0x3f
	.zero		1


	//   ....[22]....
        /*024c*/ 	.word	0x00008d50
        /*0250*/ 	.word	0x0000000f
        /*0254*/ 	.word	0x00030840
        /*0258*/ 	.short	0x010a
        /*025a*/ 	.byte	0x3f
	.zero		1


	//   ....[23]....
        /*025c*/ 	.word	0x00008ff0
        /*0260*/ 	.word	0x0000000f
        /*0264*/ 	.word	0x00030828
        /*0268*/ 	.short	0x010a
        /*026a*/ 	.byte	0x3f
	.zero		1


	//   ....[24]....
        /*026c*/ 	.word	0x00009300
        /*0270*/ 	.word	0x00000003
        /*0274*/ 	.word	0x00030840
        /*0278*/ 	.short	0x010a
        /*027a*/ 	.byte	0x3f
	.zero		1


	//   ....[25]....
        /*027c*/ 	.word	0x00009760
        /*0280*/ 	.word	0x00000007
        /*0284*/ 	.word	0x00000000
        /*0288*/ 	.short	0x010a
        /*028a*/ 	.byte	0x3f
	.zero		1


	//   ....[26]....
        /*028c*/ 	.word	0x000097b0
        /*0290*/ 	.word	0x00000003
        /*0294*/ 	.word	0x00000000
        /*0298*/ 	.short	0x010a
        /*029a*/ 	.byte	0x3f
	.zero		1


	//   ....[27]....
        /*029c*/ 	.word	0x00009810
        /*02a0*/ 	.word	0x00000005
        /*02a4*/ 	.word	0x00000000
        /*02a8*/ 	.short	0x010a
        /*02aa*/ 	.byte	0x3f
	.zero		1


	//   ....[28]....
        /*02ac*/ 	.word	0x00009840
        /*02b0*/ 	.word	0x00000003
        /*02b4*/ 	.word	0x00000000
        /*02b8*/ 	.short	0x010a
        /*02ba*/ 	.byte	0x3f
	.zero		1


	//   ....[29]....
        /*02bc*/ 	.word	0x00009940
        /*02c0*/ 	.word	0x00000000
        /*02c4*/ 	.word	0x00030800
        /*02c8*/ 	.short	0x010a
        /*02ca*/ 	.byte	0x3f
	.zero		1


	//   ....[30]....
        /*02cc*/ 	.word	0x00009990
        /*02d0*/ 	.word	0x00000000
        /*02d4*/ 	.word	0x00030810
        /*02d8*/ 	.short	0x010a
        /*02da*/ 	.byte	0x3f
	.zero		1


	//   ....[31]....
        /*02dc*/ 	.word	0x000099e0
        /*02e0*/ 	.word	0x00000000
        /*02e4*/ 	.word	0x00030830
        /*02e8*/ 	.short	0x010a
        /*02ea*/ 	.byte	0x3f
	.zero		1


	//   ....[32]....
        /*02ec*/ 	.word	0x00009a30
        /*02f0*/ 	.word	0x0000000f
        /*02f4*/ 	.word	0x00030820
        /*02f8*/ 	.short	0x010a
        /*02fa*/ 	.byte	0x3f
	.zero		1


	//   ....[33]....
        /*02fc*/ 	.word	0x00009a80
        /*0300*/ 	.word	0x0000000f
        /*0304*/ 	.word	0x00030840
        /*0308*/ 	.short	0x010a
        /*030a*/ 	.byte	0x3f
	.zero		1


	//   ....[34]....
        /*030c*/ 	.word	0x00009ad0
        /*0310*/ 	.word	0x0000000f
        /*0314*/ 	.word	0x00030828
        /*0318*/ 	.short	0x010a
        /*031a*/ 	.byte	0x3f
	.zero		1


	//   ....[35]....
        /*031c*/ 	.word	0x00009b20
        /*0320*/ 	.word	0x0000000f
        /*0324*/ 	.word	0x00030848
        /*0328*/ 	.short	0x010a
        /*032a*/ 	.byte	0x3f
	.zero		1


	//   ....[36]....
        /*032c*/ 	.word	0x00009b80
        /*0330*/ 	.word	0x0000000f
        /*0334*/ 	.word	0x00030820
        /*0338*/ 	.short	0x010a
        /*033a*/ 	.byte	0x3f
	.zero		1


	//   ....[37]....
        /*033c*/ 	.word	0x00009bd0
        /*0340*/ 	.word	0x0000000f
        /*0344*/ 	.word	0x00030840
        /*0348*/ 	.short	0x010a
        /*034a*/ 	.byte	0x3f
	.zero		1


	//   ....[38]....
        /*034c*/ 	.word	0x00009c20
        /*0350*/ 	.word	0x0000000f
        /*0354*/ 	.word	0x00030828
        /*0358*/ 	.short	0x010a
        /*035a*/ 	.byte	0x3f
	.zero		1


	//   ....[39]....
        /*035c*/ 	.word	0x00009c70
        /*0360*/ 	.word	0x00000003
        /*0364*/ 	.word	0x00030840
        /*0368*/ 	.short	0x010a
        /*036a*/ 	.byte	0x3f
	.zero		1


	//   ....[40]....
        /*036c*/ 	.word	0x00009d40
        /*0370*/ 	.word	0x00000007
        /*0374*/ 	.word	0x00000000
        /*0378*/ 	.short	0x010a
        /*037a*/ 	.byte	0x3f
	.zero		1


	//   ....[41]....
        /*037c*/ 	.word	0x00009d90
        /*0380*/ 	.word	0x00000003
        /*0384*/ 	.word	0x00000000
        /*0388*/ 	.short	0x010a
        /*038a*/ 	.byte	0x3f
	.zero		1


	//   ....[42]....
        /*038c*/ 	.word	0x00009de0
        /*0390*/ 	.word	0x00000005
        /*0394*/ 	.word	0x00000000
        /*0398*/ 	.short	0x010a
        /*039a*/ 	.byte	0x3f
	.zero		1


	//----- nvinfo : EIATTR_NUM_MBARRIERS
	.align		4
.L_828:
        /*039c*/ 	.byte	0x03, 0x38
        /*039e*/ 	.short	0x0009


	//----- nvinfo : EIATTR_EXIT_INSTR_OFFSETS
	.align		4
        /*03a0*/ 	.byte	0x04, 0x1c
        /*03a2*/ 	.short	(.L_830 - .L_829)


	//   ....[0]....
.L_829:
        /*03a4*/ 	.word	0x00009890


	//----- nvinfo : EIATTR_MAX_THREADS
	.align		4
.L_830:
        /*03a8*/ 	.byte	0x04, 0x05
        /*03aa*/ 	.short	(.L_832 - .L_831)
.L_831:
        /*03ac*/ 	.word	0x00000180
        /*03b0*/ 	.word	0x00000001
        /*03b4*/ 	.word	0x00000001


	//----- nvinfo : EIATTR_CRS_STACK_SIZE
	.align		4
.L_832:
        /*03b8*/ 	.byte	0x04, 0x1e
        /*03ba*/ 	.short	(.L_834 - .L_833)
.L_833:
        /*03bc*/ 	.word	0x00000000


	//----- nvinfo : EIATTR_CBANK_PARAM_SIZE
	.align		4
.L_834:
        /*03c0*/ 	.byte	0x03, 0x19
        /*03c2*/ 	.short	0x0770


	//----- nvinfo : EIATTR_PARAM_CBANK
	.align		4
        /*03c4*/ 	.byte	0x04, 0x0a
        /*03c6*/ 	.short	(.L_836 - .L_835)
	.align		4
.L_835:
        /*03c8*/ 	.word	index@(.nv.constant0._ZN7cutlass13device_kernelIN5flash11enable_sm90INS1_16FlashAttnBwdSm90INS1_25CollectiveMainloopBwdSm90ILi2ELi2ELi2EN4cute5tupleIJNS5_1CILi1EEES8_S8_EEENS6_IJNS7_ILi64EEENS7_ILi128EEESB_EEENS_10bfloat16_tEfNS_4arch4Sm90ELb1ELb0ELb1ELb1ELb0ELb1ELb0ELb0ELi2ELi1ELi2ELi1ELb0EEENS1_24CollectiveEpilogueBwdGQAISC_fSF_Li256ELb1ELb0EEENS1_25SingleTileBwdLPTSchedulerILb1ELi128ELb0EEEEEEEEEvNT_6ParamsE)
        /*03cc*/ 	.short	0x0210
        /*03ce*/ 	.short	0x0770


	//----- nvinfo : EIATTR_SW_WAR
	.align		4
.L_836:
        /*03d0*/ 	.byte	0x04, 0x36
        /*03d2*/ 	.short	(.L_838 - .L_837)
.L_837:
        /*03d4*/ 	.word	0x00000008
.L_838:


//--------------------- .nv.info._ZN7cutlass13device_kernelIN5flash32FlashAttnBwdPostprocessConvertdQIN4cute5tupleIJNS3_1CILi128EEES6_EEENS_10bfloat16_tEfNS_4arch4Sm90ELi256ENS3_8TiledMMAINS3_8MMA_AtomIJNS3_4SM904GMMA28MMA_64x128x16_F32BF16BF16_RSILNSE_5MajorE0ELSG_1ELNSE_7ScaleInE1ELSH_1EEEEEENS3_6LayoutINS4_IJNS5_ILi2EEENS5_ILi1EEESM_EEENS4_IJSM_NS5_ILi0EEESO_EEEEENS4_IJNS3_10UnderscoreESR_SR_EEEEELb0EEEEEvNT_6ParamsE --------------------------
	.section	.nv.info._ZN7cutlass13device_kernelIN5flash32FlashAttnBwdPostprocessConvertdQIN4cute5tupleIJNS3_1CILi128EEES6_EEENS_10bfloat16_tEfNS_4arch4Sm90ELi256ENS3_8TiledMMAINS3_8MMA_AtomIJNS3_4SM904GMMA28MMA_64x128x16_F32BF16BF16_RSILNSE_5MajorE0ELSG_1ELNSE_7ScaleInE1ELSH_1EEEEEENS3_6LayoutINS4_IJNS5_ILi2EEENS5_ILi1EEESM_EEENS4_IJSM_NS5_ILi0EEESO_EEEEENS4_IJNS3_10UnderscoreESR_SR_EEEEELb0EEEEEvNT_6ParamsE,"",@"SHT_CUDA_INFO"
	.sectionflags	@""
	.align	4


	//----- nvinfo : EIATTR_CUDA_API_VERSION
	.align		4
        /*0000*/ 	.byte	0x04, 0x37
        /*0002*/ 	.short	(.L_840 - .L_839)
.L_839:
        /*0004*/ 	.word	0x00000082


	//----- nvinfo : EIATTR_KPARAM_INFO
	.align		4
.L_840:
        /*0008*/ 	.byte	0x04, 0x17
        /*000a*/ 	.short	(.L_842 - .L_841)
.L_841:
        /*000c*/ 	.word	0x00000000
        /*0010*/ 	.short	0x0000
        /*0012*/ 	.short	0x0000
        /*0014*/ 	.byte	0x00, 0xf0, 0xc1, 0x01


	//----- nvinfo : EIATTR_SPARSE_MMA_MASK
	.align		4
.L_842:
        /*0018*/ 	.byte	0x03, 0x50
        /*001a*/ 	.short	0x0000


	//----- nvinfo : EIATTR_MAXREG_COUNT
	.align		4
        /*001c*/ 	.byte	0x03, 0x1b
        /*001e*/ 	.short	0x0080


	//----- nvinfo : EIATTR_NUM_BARRIERS
	.align		4
        /*0020*/ 	.byte	0x02, 0x4c
        /*0022*/ 	.byte	0x01
	.zero		1


	//----- nvinfo : EIATTR_MERCURY_ISA_VERSION
	.align		4
        /*0024*/ 	.byte	0x03, 0x5f
        /*0026*/ 	.short	0x0101


	//----- nvinfo : EIATTR_MBARRIER_INSTR_OFFSETS
	.align		4
        /*0028*/ 	.byte	0x04, 0x39
        /*002a*/ 	.short	(.L_844 - .L_843)


	//   ....[0]....
.L_843:
        /*002c*/ 	.word	0x000004a0
        /*0030*/ 	.word	0x000000ff
        /*0034*/ 	.word	0x00018000
        /*0038*/ 	.short	0x0100
        /*003a*/ 	.byte	0x06
	.zero		1


	//   ....[1]....
        /*003c*/ 	.word	0x000005b0
        /*0040*/ 	.word	0x00000039
        /*0044*/ 	.word	0x00018000
        /*0048*/ 	.short	0x010a
        /*004a*/ 	.byte	0x3f
	.zero		1


	//----- nvinfo : EIATTR_NUM_MBARRIERS
	.align		4
.L_844:
        /*004c*/ 	.byte	0x03, 0x38
        /*004e*/ 	.short	0x0001


	//----- nvinfo : EIATTR_EXIT_INSTR_OFFSETS
	.align		4
        /*0050*/ 	.byte	0x04, 0x1c
        /*0052*/ 	.short	(.L_846 - .L_845)


	//   ....[0]....
.L_845:
        /*0054*/ 	.word	0x000001b0


	//   ....[1]....
        /*0058*/ 	.word	0x00001a00


	//   ....[2]....
        /*005c*/ 	.word	0x00001ad0


	//----- nvinfo : EIATTR_MAX_THREADS
	.align		4
.L_846:
        /*0060*/ 	.byte	0x04, 0x05
        /*0062*/ 	.short	(.L_848 - .L_847)
.L_847:
        /*0064*/ 	.word	0x00000100
        /*0068*/ 	.word	0x00000001
        /*006c*/ 	.word	0x00000001


	//----- nvinfo : EIATTR_CRS_STACK_SIZE
	.align		4
.L_848:
        /*0070*/ 	.byte	0x04, 0x1e
        /*0072*/ 	.short	(.L_850 - .L_849)
.L_849:
        /*0074*/ 	.word	0x00000000


	//----- nvinfo : EIATTR_CBANK_PARAM_SIZE
	.align		4
.L_850:
        /*0078*/ 	.byte	0x03, 0x19
        /*007a*/ 	.short	0x0070


	//----- nvinfo : EIATTR_PARAM_CBANK
	.align		4
        /*007c*/ 	.byte	0x04, 0x0a
        /*007e*/ 	.short	(.L_852 - .L_851)
	.align		4
.L_851:
        /*0080*/ 	.word	index@(.nv.constant0._ZN7cutlass13device_kernelIN5flash32FlashAttnBwdPostprocessConvertdQIN4cute5tupleIJNS3_1CILi128EEES6_EEENS_10bfloat16_tEfNS_4arch4Sm90ELi256ENS3_8TiledMMAINS3_8MMA_AtomIJNS3_4SM904GMMA28MMA_64x128x16_F32BF16BF16_RSILNSE_5MajorE0ELSG_1ELNSE_7ScaleInE1ELSH_1EEEEEENS3_6LayoutINS4_IJNS5_ILi2EEENS5_ILi1EEESM_EEENS4_IJSM_NS5_ILi0EEESO_EEEEENS4_IJNS3_10UnderscoreESR_SR_EEEEELb0EEEEEvNT_6ParamsE)
        /*0084*/ 	.short	0x0210
        /*0086*/ 	.short	0x0070


	//----- nvinfo : EIATTR_SW_WAR
	.align		4
.L_852:
        /*0088*/ 	.byte	0x04, 0x36
        /*008a*/ 	.short	(.L_854 - .L_853)
.L_853:
        /*008c*/ 	.word	0x00000008
.L_854:


//--------------------- .nv.info._ZN7cutlass13device_kernelIN5flash32FlashAttnBwdPostprocessConvertdQIN4cute5tupleIJNS3_1CILi64EEENS5_ILi128EEEEEENS_10bfloat16_tEfNS_4arch4Sm90ELi256ENS3_8TiledMMAINS3_8MMA_AtomIJNS3_4SM904GMMA27MMA_64x64x16_F32BF16BF16_SSILNSF_5MajorE0ELSH_1ELNSF_7ScaleInE1ELSI_1EEEEEENS3_6LayoutINS4_IJNS5_ILi1EEENS5_ILi2EEESM_EEENS4_IJNS5_ILi0EEESM_SP_EEEEENS4_IJNS3_10UnderscoreESS_SS_EEEEELb0EEEEEvNT_6ParamsE --------------------------
	.section	.nv.info._ZN7cutlass13device_kernelIN5flash32FlashAttnBwdPostprocessConvertdQIN4cute5tupleIJNS3_1CILi64EEENS5_ILi128EEEEEENS_10bfloat16_tEfNS_4arch4Sm90ELi256ENS3_8TiledMMAINS3_8MMA_AtomIJNS3_4SM904GMMA27MMA_64x64x16_F32BF16BF16_SSILNSF_5MajorE0ELSH_1ELNSF_7ScaleInE1ELSI_1EEEEEENS3_6LayoutINS4_IJNS5_ILi1EEENS5_ILi2EEESM_EEENS4_IJNS5_ILi0EEESM_SP_EEEEENS4_IJNS3_10UnderscoreESS_SS_EEEEELb0EEEEEvNT_6ParamsE,"",@"SHT_CUDA_INFO"
	.sectionflags	@""
	.align	4


	//----- nvinfo : EIATTR_CUDA_API_VERSION
	.align		4
        /*0000*/ 	.byte	0x04, 0x37
        /*0002*/ 	.short	(.L_856 - .L_855)
.L_855:
        /*0004*/ 	.word	0x00000082


	//----- nvinfo : EIATTR_KPARAM_INFO
	.align		4
.L_856:
        /*0008*/ 	.byte	0x04, 0x17
        /*000a*/ 	.short	(.L_858 - .L_857)
.L_857:
        /*000c*/ 	.word	0x00000000
        /*0010*/ 	.short	0x0000
        /*0012*/ 	.short	0x0000
        /*0014*/ 	.byte	0x00, 0xf0, 0xc1, 0x01


	//----- nvinfo : EIATTR_SPARSE_MMA_MASK
	.align		4
.L_858:
        /*0018*/ 	.byte	0x03, 0x50
        /*001a*/ 	.short	0x0000


	//----- nvinfo : EIATTR_MAXREG_COUNT
	.align		4
        /*001c*/ 	.byte	0x03, 0x1b
        /*001e*/ 	.short	0x0080


	//----- nvinfo : EIATTR_NUM_BARRIERS
	.align		4
        /*0020*/ 	.byte	0x02, 0x4c
        /*0022*/ 	.byte	0x01
	.zero		1


	//----- nvinfo : EIATTR_MERCURY_ISA_VERSION
	.align		4
        /*0024*/ 	.byte	0x03, 0x5f
        /*0026*/ 	.short	0x0101


	//----- nvinfo : EIATTR_MBARRIER_INSTR_OFFSETS
	.align		4
        /*0028*/ 	.byte	0x04, 0x39
        /*002a*/ 	.short	(.L_860 - .L_859)


	//   ....[0]....
.L_859:
        /*002c*/ 	.word	0x000004a0
        /*0030*/ 	.word	0x000000ff
        /*0034*/ 	.word	0x0000c000
        /*0038*/ 	.short	0x0100
        /*003a*/ 	.byte	0x06
	.zero		1


	//   ....[1]....
        /*003c*/ 	.word	0x000005b0
        /*0040*/ 	.word	0x00000029
        /*0044*/ 	.word	0x0000c000
        /*0048*/ 	.short	0x010a
        /*004a*/ 	.byte	0x3f
	.zero		1


	//----- nvinfo : EIATTR_NUM_MBARRIERS
	.align		4
.L_860:
        /*004c*/ 	.byte	0x03, 0x38
        /*004e*/ 	.short	0x0001


	//----- nvinfo : EIATTR_EXIT_INSTR_OFFSETS
	.align		4
        /*0050*/ 	.byte	0x04, 0x1c
        /*0052*/ 	.short	(.L_862 - .L_861)


	//   ....[0]....
.L_861:
        /*0054*/ 	.word	0x000001b0


	//   ....[1]....
        /*0058*/ 	.word	0x000011b0


	//   ....[2]....
        /*005c*/ 	.word	0x00001280


	//----- nvinfo : EIATTR_MAX_THREADS
	.align		4
.L_862:
        /*0060*/ 	.byte	0x04, 0x05
        /*0062*/ 	.short	(.L_864 - .L_863)
.L_863:
        /*0064*/ 	.word	0x00000100
        /*0068*/ 	.word	0x00000001
        /*006c*/ 	.word	0x00000001


	//----- nvinfo : EIATTR_CRS_STACK_SIZE
	.align		4
.L_864:
        /*0070*/ 	.byte	0x04, 0x1e
        /*0072*/ 	.short	(.L_866 - .L_865)
.L_865:
        /*0074*/ 	.word	0x00000000


	//----- nvinfo : EIATTR_CBANK_PARAM_SIZE
	.align		4
.L_866:
        /*0078*/ 	.byte	0x03, 0x19
        /*007a*/ 	.short	0x0070


	//----- nvinfo : EIATTR_PARAM_CBANK
	.align		4
        /*007c*/ 	.byte	0x04, 0x0a
        /*007e*/ 	.short	(.L_868 - .L_867)
	.align		4
.L_867:
        /*0080*/ 	.word	index@(.nv.constant0._ZN7cutlass13device_kernelIN5flash32FlashAttnBwdPostprocessConvertdQIN4cute5tupleIJNS3_1CILi64EEENS5_ILi128EEEEEENS_10bfloat16_tEfNS_4arch4Sm90ELi256ENS3_8TiledMMAINS3_8MMA_AtomIJNS3_4SM904GMMA27MMA_64x64x16_F32BF16BF16_SSILNSF_5MajorE0ELSH_1ELNSF_7ScaleInE1ELSI_1EEEEEENS3_6LayoutINS4_IJNS5_ILi1EEENS5_ILi2EEESM_EEENS4_IJNS5_ILi0EEESM_SP_EEEEENS4_IJNS3_10UnderscoreESS_SS_EEEEELb0EEEEEvNT_6ParamsE)
        /*0084*/ 	.short	0x0210
        /*0086*/ 	.short	0x0070


	//----- nvinfo : EIATTR_SW_WAR
	.align		4
.L_868:
        /*0088*/ 	.byte	0x04, 0x36
        /*008a*/ 	.short	(.L_870 - .L_869)
.L_869:
        /*008c*/ 	.word	0x00000008
.L_870:


//--------------------- .nv.info._ZN7cutlass13device_kernelIN5flash11enable_sm90INS1_16FlashAttnBwdSm90INS1_25CollectiveMainloopBwdSm90ILi2ELi2ELi2EN4cute5tupleIJNS5_1CILi1EEES8_S8_EEENS6_IJNS7_ILi64EEENS7_ILi128EEESB_EEENS_10bfloat16_tEfNS_4arch4Sm90ELb1ELb0ELb1ELb1ELb1ELb1ELb0ELb0ELi2ELi1ELi2ELi1ELb0EEENS1_24CollectiveEpilogueBwdGQAISC_fSF_Li256ELb1ELb1EEENS1_25SingleTileBwdLPTSchedulerILb1ELi128ELb1EEEEEEEEEvNT_6ParamsE --------------------------
	.section	.nv.info._ZN7cutlass13device_kernelIN5flash11enable_sm90INS1_16FlashAttnBwdSm90INS1_25CollectiveMainloopBwdSm90ILi2ELi2ELi2EN4cute5tupleIJNS5_1CILi1EEES8_S8_EEENS6_IJNS7_ILi64EEENS7_ILi128EEESB_EEENS_10bfloat16_tEfNS_4arch4Sm90ELb1ELb0ELb1ELb1ELb1ELb1ELb0ELb0ELi2ELi1ELi2ELi1ELb0EEENS1_24CollectiveEpilogueBwdGQAISC_fSF_Li256ELb1ELb1EEENS1_25SingleTileBwdLPTSchedulerILb1ELi128ELb1EEEEEEEEEvNT_6ParamsE,"",@"SHT_CUDA_INFO"
	.sectionflags	@""
	.align	4


	//----- nvinfo : EIATTR_CUDA_API_VERSION
	.align		4
        /*0000*/ 	.byte	0x04, 0x37
        /*0002*/ 	.short	(.L_872 - .L_871)
.L_871:
        /*0004*/ 	.word	0x00000082


	//----- nvinfo : EIATTR_KPARAM_INFO
	.align		4
.L_872:
        /*0008*/ 	.byte	0x04, 0x17
        /*000a*/ 	.short	(.L_874 - .L_873)
.L_873:
        /*000c*/ 	.word	0x00000000
        /*0010*/ 	.short	0x0000
        /*0012*/ 	.short	0x0070
        /*0014*/ 	.byte	0x00, 0xf0, 0x01, 0x1c


	//----- nvinfo : EIATTR_SPARSE_MMA_MASK
	.align		4
.L_874:
        /*0018*/ 	.byte	0x03, 0x50
        /*001a*/ 	.short	0x0000


	//----- nvinfo : EIATTR_MAXREG_COUNT
	.align		4
        /*001c*/ 	.byte	0x03, 0x1b
        /*001e*/ 	.short	0x00a8


	//----- nvinfo : EIATTR_NUM_BARRIERS
	.align		4
        /*0020*/ 	.byte	0x02, 0x4c
        /*0022*/ 	.byte	0x10
	.zero		1


	//----- nvinfo : EIATTR_EXTERNS
	.align		4
        /*0024*/ 	.byte	0x04, 0x0f
        /*0026*/ 	.short	(.L_876 - .L_875)


	//   ....[0]....
	.align		4
.L_875:
        /*0028*/ 	.word	index@(__assertfail)


	//----- nvinfo : EIATTR_ANNOTATIONS
	.align		4
.L_876:
        /*002c*/ 	.byte	0x04, 0x55
        /*002e*/ 	.short	(.L_878 - .L_877)


	//   ....[0]....
.L_877:
        /*0030*/ 	.word	0x00000001
        /*0034*/ 	.byte	0xb0, 0x15, 0x00, 0x00, 0x01, 0x00, 0x00, 0x00, 0x20, 0x1c, 0x00, 0x00, 0x01, 0x00, 0x00, 0x00
        /*0044*/ 	.byte	0x30, 0x37, 0x00, 0x00, 0x01, 0x00, 0x00, 0x00, 0xf0, 0x37, 0x00, 0x00, 0x01, 0x00, 0x00, 0x00
        /*0054*/ 	.byte	0xa0, 0x8c, 0x00, 0x00, 0x01, 0x00, 0x00, 0x00, 0xa0, 0x8f, 0x00, 0x00, 0x01, 0x00, 0x00, 0x00
        /*0064*/ 	.byte	0x00, 0x9b, 0x00, 0x00, 0x01, 0x00, 0x00, 0x00, 0x20, 0x9b, 0x00, 0x00, 0x01, 0x00, 0x00, 0x00
        /*0074*/ 	.byte	0x90, 0x9e, 0x00, 0x00


	//----- nvinfo : EIATTR_MERCURY_ISA_VERSION
	.align		4
.L_878:
        /*0078*/ 	.byte	0x03, 0x5f
        /*007a*/ 	.short	0x0101


	//----- nvinfo : EIATTR_INT_WARP_WIDE_INSTR_OFFSETS
	.align		4
        /*007c*/ 	.byte	0x04, 0x31
        /*007e*/ 	.short	(.L_880 - .L_879)


	//   ....[0]....
.L_879:
        /*0080*/ 	.word	0x00000190


	//   ....[1]....
        /*0084*/ 	.word	0x000001c0


	//   ....[2]....
        /*0088*/ 	.word	0x00007080


	//   ....[3]....
        /*008c*/ 	.word	0x00007730


	//   ....[4]....
        /*0090*/ 	.word	0x00007c60


	//----- nvinfo : EIATTR_COOP_GROUP_MASK_REGIDS
	.align		4
.L_880:
        /*0094*/ 	.byte	0x04, 0x29
        /*0096*/ 	.short	(.L_882 - .L_881)


	//   ....[0]....
.L_881:
        /*0098*/ 	.word	0xffffffff


	//   ....[1]....
        /*009c*/ 	.word	0xffffffff


	//   ....[2]....
        /*00a0*/ 	.word	0xffffffff


	//   ....[3]....
        /*00a4*/ 	.word	0xffffffff


	//   ....[4]....
        /*00a8*/ 	.word	0xffffffff


	//   ....[5]....
        /*00ac*/ 	.word	0xffffffff


	//   ....[6]....
        /*00b0*/ 	.word	0xffffffff


	//   ....[7]....
        /*00b4*/ 	.word	0xffffffff


	//   ....[8]....
        /*00b8*/ 	.word	0xffffffff


	//   ....[9]....
        /*00bc*/ 	.word	0xffffffff


	//   ....[10]....
        /*00c0*/ 	.word	0xffffffff


	//   ....[11]....
        /*00c4*/ 	.word	0xffffffff


	//   ....[12]....
        /*00c8*/ 	.word	0xffffffff


	//   ....[13]....
        /*00cc*/ 	.word	0xffffffff


	//   ....[14]....
        /*00d0*/ 	.word	0xffffffff


	//   ....[15]....
        /*00d4*/ 	.word	0xffffffff


	//   ....[16]....
        /*00d8*/ 	.word	0xffffffff


	//   ....[17]....
        /*00dc*/ 	.word	0x0500000f


	//   ....[18]....
        /*00e0*/ 	.word	0x0500000f


	//   ....[19]....
        /*00e4*/ 	.word	0x0500000f


	//   ....[20]....
        /*00e8*/ 	.word	0x0500000f


	//   ....[21]....
        /*00ec*/ 	.word	0x0500000f


	//   ....[22]....
        /*00f0*/ 	.word	0x0500000f


	//----- nvinfo : EIATTR_COOP_GROUP_INSTR_OFFSETS
	.align		4
.L_882:
        /*00f4*/ 	.byte	0x04, 0x28
        /*00f6*/ 	.short	(.L_884 - .L_883)


	//   ....[0]....
.L_883:
        /*00f8*/ 	.word	0x00000070


	//   ....[1]....
        /*00fc*/ 	.word	0x000001a0


	//   ....[2]....
        /*0100*/ 	.word	0x000001f0


	//   ....[3]....
        /*0104*/ 	.word	0x000003e0


	//   ....[4]....
        /*0108*/ 	.word	0x00000630


	//   ....[5]....
        /*010c*/ 	.word	0x00001850


	//   ....[6]....
        /*0110*/ 	.word	0x000057c0


	//   ....[7]....
        /*0114*/ 	.word	0x00005940


	//   ....[8]....
        /*0118*/ 	.word	0x00005c30


	//   ....[9]....
        /*011c*/ 	.word	0x00005dc0


	//   ....[10]....
        /*0120*/ 	.word	0x00005ed0


	//   ....[11]....
        /*0124*/ 	.word	0x00006c80


	//   ....[12]....
        /*0128*/ 	.word	0x00006fb0


	//   ....[13]....
        /*012c*/ 	.word	0x000073b0


	//   ....[14]....
        /*0130*/ 	.word	0x00007660


	//   ....[15]....
        /*0134*/ 	.word	0x00007920


	//   ....[16]....
        /*0138*/ 	.word	0x00007b90


	//   ....[17]....
        /*013c*/ 	.word	0x0000a6e0


	//   ....[18]....
        /*0140*/ 	.word	0x0000a860


	//   ....[19]....
        /*0144*/ 	.word	0x0000a8d0


	//   ....[20]....
        /*0148*/ 	.word	0x0000a940


	//   ....[21]....
        /*014c*/ 	.word	0x0000a9b0


	//   ....[22]....
        /*0150*/ 	.word	0x0000aa20


	//----- nvinfo : EIATTR_REG_RECONFIG
	.align		4
.L_884:
        /*0154*/ 	.byte	0x01, 0x54
	.zero		2


	//----- nvinfo : EIATTR_SYSCALL_OFFSETS
	.align		4
        /*0158*/ 	.byte	0x04, 0x46
        /*015a*/ 	.short	(.L_886 - .L_885)


	//   ....[0]....
.L_885:
        /*015c*/ 	.word	0x00001480


	//   ....[1]....
        /*0160*/ 	.word	0x00001570


	//   ....[2]....
        /*0164*/ 	.word	0x000016e0


	//   ....[3]....
        /*0168*/ 	.word	0x000017d0


	//----- nvinfo : EIATTR_MBARRIER_INSTR_OFFSETS
	.align		4
.L_886:
        /*016c*/ 	.byte	0x04, 0x39
        /*016e*/ 	.short	(.L_888 - .L_887)


	//   ....[0]....
.L_887:
        /*0170*/ 	.word	0x00000290
        /*0174*/ 	.word	0x000000ff
        /*0178*/ 	.word	0x00030800
        /*017c*/ 	.short	0x0100
        /*017e*/ 	.byte	0x06
	.zero		1


	//   ....[1]....
        /*0180*/ 	.word	0x00000390
        /*0184*/ 	.word	0x000000ff
        /*0188*/ 	.word	0x00030810
        /*018c*/ 	.short	0x0100
        /*018e*/ 	.byte	0x08
	.zero		1


	//   ....[2]....
        /*0190*/ 	.word	0x000003a0
        /*0194*/ 	.word	0x000000ff
        /*0198*/ 	.word	0x00030820
        /*019c*/ 	.short	0x0100
        /*019e*/ 	.byte	0x08
	.zero		1


	//   ....[3]....
        /*01a0*/ 	.word	0x000003b0
        /*01a4*/ 	.word	0x000000ff
        /*01a8*/ 	.word	0x00030818
        /*01ac*/ 	.short	0x0100
        /*01ae*/ 	.byte	0x08
	.zero		1


	//   ....[4]....
        /*01b0*/ 	.word	0x000003c0
        /*01b4*/ 	.word	0x000000ff
        /*01b8*/ 	.word	0x00030828
        /*01bc*/ 	.short	0x0100
        /*01be*/ 	.byte	0x08
	.zero		1


	//   ....[5]....
        /*01c0*/ 	.word	0x000004f0
        /*01c4*/ 	.word	0x000000ff
        /*01c8*/ 	.word	0x00030830
        /*01cc*/ 	.short	0x0100
        /*01ce*/ 	.byte	0x08
	.zero		1


	//   ....[6]....
        /*01d0*/ 	.word	0x00000500
        /*01d4*/ 	.word	0x000000ff
        /*01d8*/ 	.word	0x00030840
        /*01dc*/ 	.short	0x0100
        /*01de*/ 	.byte	0x08
	.zero		1


	//   ....[7]....
        /*01e0*/ 	.word	0x00000510
        /*01e4*/ 	.word	0x000000ff
        /*01e8*/ 	.word	0x00030838
        /*01ec*/ 	.short	0x0100
        /*01ee*/ 	.byte	0x08
	.zero		1


	//   ....[8]....
        /*01f0*/ 	.word	0x00000520
        /*01f4*/ 	.word	0x000000ff
        /*01f8*/ 	.word	0x00030848
        /*01fc*/ 	.short	0x0100
        /*01fe*/ 	.byte	0x08
	.zero		1


	//   ....[9]....
        /*0200*/ 	.word	0x00001890
        /*0204*/ 	.word	0x00000010
        /*0208*/ 	.word	0x00030800
        /*020c*/ 	.short	0x010a
        /*020e*/ 	.byte	0x3f
	.zero		1


	//   ....[10]....
        /*0210*/ 	.word	0x00001930
        /*0214*/ 	.word	0x00000010
        /*0218*/ 	.word	0x00030800
        /*021c*/ 	.short	0x010a
        /*021e*/ 	.byte	0x3f
	.zero		1


	//   ....[11]....
        /*0220*/ 	.word	0x00002070
        /*0224*/ 	.word	0x00000000
        /*0228*/ 	.word	0x00030810
        /*022c*/ 	.short	0x010a
        /*022e*/ 	.byte	0x3f
	.zero		1


	//   ....[12]....
        /*0230*/ 	.word	0x000020b0
        /*0234*/ 	.word	0x00000000
        /*0238*/ 	.word	0x00030810
        /*023c*/ 	.short	0x010a
        /*023e*/ 	.byte	0x3f
	.zero		1


	//   ....[13]....
        /*0240*/ 	.word	0x00002610
        /*0244*/ 	.word	0x00000000
        /*0248*/ 	.word	0x00030830
        /*024c*/ 	.short	0x010a
        /*024e*/ 	.byte	0x3f
	.zero		1


	//   ....[14]....
        /*0250*/ 	.word	0x00002980
        /*0254*/ 	.word	0x00000000
        /*0258*/ 	.word	0x00030830
        /*025c*/ 	.short	0x010a
        /*025e*/ 	.byte	0x3f
	.zero		1


	//   ....[15]....
        /*0260*/ 	.word	0x000048c0
        /*0264*/ 	.word	0x00000006
        /*0268*/ 	.word	0x00000000
        /*026c*/ 	.short	0x0101
        /*026e*/ 	.byte	0x3f
	.zero		1


	//   ....[16]....
        /*0270*/ 	.word	0x00004bf0
        /*0274*/ 	.word	0x00000000
        /*0278*/ 	.word	0x00000000
        /*027c*/ 	.short	0x0101
        /*027e*/ 	.byte	0x3f
	.zero		1


	//   ....[17]....
        /*0280*/ 	.word	0x00008920
        /*0284*/ 	.word	0x0000000f
        /*0288*/ 	.word	0x00030820
        /*028c*/ 	.short	0x010a
        /*028e*/ 	.byte	0x3f
	.zero		1


	//   ....[18]....
        /*0290*/ 	.word	0x00009000
        /*0294*/ 	.word	0x0000000f
        /*0298*/ 	.word	0x00030840
        /*029c*/ 	.short	0x010a
        /*029e*/ 	.byte	0x3f
	.zero		1


	//   ....[19]....
        /*02a0*/ 	.word	0x000092d0
        /*02a4*/ 	.word	0x0000000f
        /*02a8*/ 	.word	0x00030828
        /*02ac*/ 	.short	0x010a
        /*02ae*/ 	.byte	0x3f
	.zero		1


	//   ....[20]....
        /*02b0*/ 	.word	0x000095a0
        /*02b4*/ 	.word	0x0000000f
        /*02b8*/ 	.word	0x00030848
        /*02bc*/ 	.short	0x010a
        /*02be*/ 	.byte	0x3f
	.zero		1


	//   ....[21]....
        /*02c0*/ 	.word	0x00009810
        /*02c4*/ 	.word	0x0000000f
        /*02c8*/ 	.word	0x00030820
        /*02cc*/ 	.short	0x010a
        /*02ce*/ 	.byte	0x3f
	.zero		1


	//   ....[22]....
        /*02d0*/ 	.word	0x00009b50
        /*02d4*/ 	.word	0x0000000f
        /*02d8*/ 	.word	0x00030840
        /*02dc*/ 	.short	0x010a
        /*02de*/ 	.byte	0x3f
	.zero		1


	//   ....[23]....
        /*02e0*/ 	.word	0x00009df0
        /*02e4*/ 	.word	0x0000000f
        /*02e8*/ 	.word	0x00030828
        /*02ec*/ 	.short	0x010a
        /*02ee*/ 	.byte	0x3f
	.zero		1


	//   ....[24]....
        /*02f0*/ 	.word	0x0000a100
        /*02f4*/ 	.word	0x00000003
        /*02f8*/ 	.word	0x00030840
        /*02fc*/ 	.short	0x010a
        /*02fe*/ 	.byte	0x3f
	.zero		1


	//   ....[25]....
        /*0300*/ 	.word	0x0000a560
        /*0304*/ 	.word	0x00000007
        /*0308*/ 	.word	0x00000000
        /*030c*/ 	.short	0x010a
        /*030e*/ 	.byte	0x3f
	.zero		1


	//   ....[26]....
        /*0310*/ 	.word	0x0000a5b0
        /*0314*/ 	.word	0x00000003
        /*0318*/ 	.word	0x00000000
        /*031c*/ 	.short	0x010a
        /*031e*/ 	.byte	0x3f
	.zero		1


	//   ....[27]....
        /*0320*/ 	.word	0x0000a610
        /*0324*/ 	.word	0x00000005
        /*0328*/ 	.word	0x00000000
        /*032c*/ 	.short	0x010a
        /*032e*/ 	.byte	0x3f
	.zero		1


	//   ....[28]....
        /*0330*/ 	.word	0x0000a640
        /*0334*/ 	.word	0x00000003
        /*0338*/ 	.word	0x00000000
        /*033c*/ 	.short	0x010a
        /*033e*/ 	.byte	0x3f
	.zero		1


	//   ....[29]....
        /*0340*/ 	.word	0x0000a740
        /*0344*/ 	.word	0x00000000
        /*0348*/ 	.word	0x00030800
        /*034c*/ 	.short	0x010a
        /*034e*/ 	.byte	0x3f
	.zero		1


	//   ....[30]....
        /*0350*/ 	.word	0x0000a790
        /*0354*/ 	.word	0x00000000
        /*0358*/ 	.word	0x00030810
        /*035c*/ 	.short	0x010a
        /*035e*/ 	.byte	0x3f
	.zero		1


	//   ....[31]....
        /*0360*/ 	.word	0x0000a7e0
        /*0364*/ 	.word	0x00000000
        /*0368*/ 	.word	0x00030830
        /*036c*/ 	.short	0x010a
        /*036e*/ 	.byte	0x3f
	.zero		1


	//   ....[32]....
        /*0370*/ 	.word	0x0000aa60
        /*0374*/ 	.word	0x0000000f
        /*0378*/ 	.word	0x00030820
        /*037c*/ 	.short	0x010a
        /*037e*/ 	.byte	0x3f
	.zero		1


	//   ....[33]....
        /*0380*/ 	.word	0x0000aab0
        /*0384*/ 	.word	0x0000000f
        /*0388*/ 	.word	0x00030840
        /*038c*/ 	.short	0x010a
        /*038e*/ 	.byte	0x3f
	.zero		1


	//   ....[34]....
        /*0390*/ 	.word	0x0000ab00
        /*0394*/ 	.word	0x0000000f
        /*0398*/ 	.word	0x00030828
        /*039c*/ 	.short	0x010a
        /*039e*/ 	.byte	0x3f
	.zero		1


	//   ....[35]....
        /*03a0*/ 	.word	0x0000ab50
        /*03a4*/ 	.word	0x0000000f
        /*03a8*/ 	.word	0x00030848
        /*03ac*/ 	.short	0x010a
        /*03ae*/ 	.byte	0x3f
	.zero		1


	//   ....[36]....
        /*03b0*/ 	.word	0x0000abb0
        /*03b4*/ 	.word	0x0000000f
        /*03b8*/ 	.word	0x00030820
        /*03bc*/ 	.short	0x010a
        /*03be*/ 	.byte	0x3f
	.zero		1


	//   ....[37]....
        /*03c0*/ 	.word	0x0000ac00
        /*03c4*/ 	.word	0x0000000f
        /*03c8*/ 	.word	0x00030840
        /*03cc*/ 	.short	0x010a
        /*03ce*/ 	.byte	0x3f
	.zero		1


	//   ....[38]....
        /*03d0*/ 	.word	0x0000ac50
        /*03d4*/ 	.word	0x0000000f
        /*03d8*/ 	.word	0x00030828
        /*03dc*/ 	.short	0x010a
        /*03de*/ 	.byte	0x3f
	.zero		1


	//   ....[39]....
        /*03e0*/ 	.word	0x0000aca0
        /*03e4*/ 	.word	0x00000003
        /*03e8*/ 	.word	0x00030840
        /*03ec*/ 	.short	0x010a
        /*03ee*/ 	.byte	0x3f
	.zero		1


	//   ....[40]....
        /*03f0*/ 	.word	0x0000ad70
        /*03f4*/ 	.word	0x00000007
        /*03f8*/ 	.word	0x00000000
        /*03fc*/ 	.short	0x010a
        /*03fe*/ 	.byte	0x3f
	.zero		1


	//   ....[41]....
        /*0400*/ 	.word	0x0000adc0
        /*0404*/ 	.word	0x00000003
        /*0408*/ 	.word	0x00000000
        /*040c*/ 	.short	0x010a
        /*040e*/ 	.byte	0x3f
	.zero		1


	//   ....[42]....
        /*0410*/ 	.word	0x0000ae10
        /*0414*/ 	.word	0x00000005
        /*0418*/ 	.word	0x00000000
        /*041c*/ 	.short	0x010a
        /*041e*/ 	.byte	0x3f
	.zero		1


	//----- nvinfo : EIATTR_NUM_MBARRIERS
	.align		4
.L_888:
        /*0420*/ 	.byte	0x03, 0x38
        /*0422*/ 	.short	0x0009


	//----- nvinfo : EIATTR_EXIT_INSTR_OFFSETS
	.align		4
        /*0424*/ 	.byte	0x04, 0x1c
        /*0426*/ 	.short	(.L_890 - .L_889)


	//   ....[0]....
.L_889:
        /*0428*/ 	.word	0x0000a690


	//----- nvinfo : EIATTR_MAX_THREADS
	.align		4
.L_890:
        /*042c*/ 	.byte	0x04, 0x05
        /*042e*/ 	.short	(.L_892 - .L_891)
.L_891:
        /*0430*/ 	.word	0x00000180
        /*0434*/ 	.word	0x00000001
        /*0438*/ 	.word	0x00000001


	//----- nvinfo : EIATTR_CRS_STACK_SIZE
	.align		4
.L_892:
        /*043c*/ 	.byte	0x04, 0x1e
        /*043e*/ 	.short	(.L_894 - .L_893)
.L_893:
        /*0440*/ 	.word	0x00000000


	//----- nvinfo : EIATTR_CBANK_PARAM_SIZE
	.align		4
.L_894:
        /*0444*/ 	.byte	0x03, 0x19
        /*0446*/ 	.short	0x0770


	//----- nvinfo : EIATTR_PARAM_CBANK
	.align		4
        /*0448*/ 	.byte	0x04, 0x0a
        /*044a*/ 	.short	(.L_896 - .L_895)
	.align		4
.L_895:
        /*044c*/ 	.word	index@(.nv.constant0._ZN7cutlass13device_kernelIN5flash11enable_sm90INS1_16FlashAttnBwdSm90INS1_25CollectiveMainloopBwdSm90ILi2ELi2ELi2EN4cute5tupleIJNS5_1CILi1EEES8_S8_EEENS6_IJNS7_ILi64EEENS7_ILi128EEESB_EEENS_10bfloat16_tEfNS_4arch4Sm90ELb1ELb0ELb1ELb1ELb1ELb1ELb0ELb0ELi2ELi1ELi2ELi1ELb0EEENS1_24CollectiveEpilogueBwdGQAISC_fSF_Li256ELb1ELb1EEENS1_25SingleTileBwdLPTSchedulerILb1ELi128ELb1EEEEEEEEEvNT_6ParamsE)
        /*0450*/ 	.short	0x0210
        /*0452*/ 	.short	0x0770


	//----- nvinfo : EIATTR_SW_WAR
	.align		4
.L_896:
        /*0454*/ 	.byte	0x04, 0x36
        /*0456*/ 	.short	(.L_898 - .L_897)
.L_897:
        /*0458*/ 	.word	0x00000008
.L_898:


//--------------------- .nv.info._ZN7cutlass13device_kernelIN5flash22FlashAttnBwdPreprocessIN4cute5tupleIJNS3_1CILi64EEENS5_ILi128EEEEEENS_10bfloat16_tEfNS_4arch4Sm90ELb1ELb1EEEEEvNT_6ParamsE --------------------------
	.section	.nv.info._ZN7cutlass13device_kernelIN5flash22FlashAttnBwdPreprocessIN4cute5tupleIJNS3_1CILi64EEENS5_ILi128EEEEEENS_10bfloat16_tEfNS_4arch4Sm90ELb1ELb1EEEEEvNT_6ParamsE,"",@"SHT_CUDA_INFO"
	.sectionflags	@""
	.align	4


	//----- nvinfo : EIATTR_CUDA_API_VERSION
	.align		4
        /*0000*/ 	.byte	0x04, 0x37
        /*0002*/ 	.short	(.L_900 - .L_899)
.L_899:
        /*0004*/ 	.word	0x00000082


	//----- nvinfo : EIATTR_KPARAM_INFO
	.align		4
.L_900:
        /*0008*/ 	.byte	0x04, 0x17
        /*000a*/ 	.short	(.L_902 - .L_901)
.L_901:
        /*000c*/ 	.word	0x00000000
        /*0010*/ 	.short	0x0000
        /*0012*/ 	.short	0x0000
        /*0014*/ 	.byte	0x00, 0xf0, 0xc1, 0x03


	//----- nvinfo : EIATTR_SPARSE_MMA_MASK
	.align		4
.L_902:
        /*0018*/ 	.byte	0x03, 0x50
        /*001a*/ 	.short	0x0000


	//----- nvinfo : EIATTR_MAXREG_COUNT
	.align		4
        /*001c*/ 	.byte	0x03, 0x1b
        /*001e*/ 	.short	0x0080


	//----- nvinfo : EIATTR_MERCURY_ISA_VERSION
	.align		4
        /*0020*/ 	.byte	0x03, 0x5f
        /*0022*/ 	.short	0x0101


	//----- nvinfo : EIATTR_COOP_GROUP_MASK_REGIDS
	.align		4
        /*0024*/ 	.byte	0x04, 0x29
        /*0026*/ 	.short	(.L_904 - .L_903)


	//   ....[0]....
.L_903:
        /*0028*/ 	.word	0xffffffff


	//   ....[1]....
        /*002c*/ 	.word	0xffffffff


	//   ....[2]....
        /*0030*/ 	.word	0xffffffff


	//   ....[3]....
        /*0034*/ 	.word	0xffffffff


	//   ....[4]....
        /*0038*/ 	.word	0xffffffff


	//   ....[5]....
        /*003c*/ 	.word	0xffffffff


	//   ....[6]....
        /*0040*/ 	.word	0xffffffff


	//   ....[7]....
        /*0044*/ 	.word	0xffffffff


	//   ....[8]....
        /*0048*/ 	.word	0xffffffff


	//   ....[9]....
        /*004c*/ 	.word	0xffffffff


	//   ....[10]....
        /*0050*/ 	.word	0xffffffff


	//   ....[11]....
        /*0054*/ 	.word	0xffffffff


	//   ....[12]....
        /*0058*/ 	.word	0xffffffff


	//   ....[13]....
        /*005c*/ 	.word	0xffffffff


	//   ....[14]....
        /*0060*/ 	.word	0xffffffff


	//   ....[15]....
        /*0064*/ 	.word	0xffffffff


	//----- nvinfo : EIATTR_COOP_GROUP_INSTR_OFFSETS
	.align		4
.L_904:
        /*0068*/ 	.byte	0x04, 0x28
        /*006a*/ 	.short	(.L_906 - .L_905)


	//   ....[0]....
.L_905:
        /*006c*/ 	.word	0x000013a0


	//   ....[1]....
        /*0070*/ 	.word	0x000013b0


	//   ....[2]....
        /*0074*/ 	.word	0x000013c0


	//   ....[3]....
        /*0078*/ 	.word	0x000013d0


	//   ....[4]....
        /*007c*/ 	.word	0x00001420


	//   ....[5]....
        /*0080*/ 	.word	0x00001430


	//   ....[6]....
        /*0084*/ 	.word	0x00001440


	//   ....[7]....
        /*0088*/ 	.word	0x00001450


	//   ....[8]....
        /*008c*/ 	.word	0x000014a0


	//   ....[9]....
        /*0090*/ 	.word	0x000014b0


	//   ....[10]....
        /*0094*/ 	.word	0x000014c0


	//   ....[11]....
        /*0098*/ 	.word	0x000014d0


	//   ....[12]....
        /*009c*/ 	.word	0x00001520


	//   ....[13]....
        /*00a0*/ 	.word	0x00001540


	//   ....[14]....
        /*00a4*/ 	.word	0x00001550


	//   ....[15]....
        /*00a8*/ 	.word	0x00001560


	//----- nvinfo : EIATTR_EXIT_INSTR_OFFSETS
	.align		4
.L_906:
        /*00ac*/ 	.byte	0x04, 0x1c
        /*00ae*/ 	.short	(.L_908 - .L_907)


	//   ....[0]....
.L_907:
        /*00b0*/ 	.word	0x000001c0


	//   ....[1]....
        /*00b4*/ 	.word	0x00001bb0


	//   ....[2]....
        /*00b8*/ 	.word	0x00001c30


	//----- nvinfo : EIATTR_MAX_THREADS
	.align		4
.L_908:
        /*00bc*/ 	.byte	0x04, 0x05
        /*00be*/ 	.short	(.L_910 - .L_909)
.L_909:
        /*00c0*/ 	.word	0x00000100
        /*00c4*/ 	.word	0x00000001
        /*00c8*/ 	.word	0x00000001


	//----- nvinfo : EIATTR_CRS_STACK_SIZE
	.align		4
.L_910:
        /*00cc*/ 	.byte	0x04, 0x1e
        /*00ce*/ 	.short	(.L_912 - .L_911)
.L_911:
        /*00d0*/ 	.word	0x00000000


	//----- nvinfo : EIATTR_CBANK_PARAM_SIZE
	.align		4
.L_912:
        /*00d4*/ 	.byte	0x03, 0x19
        /*00d6*/ 	.short	0x00f0


	//----- nvinfo : EIATTR_PARAM_CBANK
	.align		4
        /*00d8*/ 	.byte	0x04, 0x0a
        /*00da*/ 	.short	(.L_914 - .L_913)
	.align		4
.L_913:
        /*00dc*/ 	.word	index@(.nv.constant0._ZN7cutlass13device_kernelIN5flash22FlashAttnBwdPreprocessIN4cute5tupleIJNS3_1CILi64EEENS5_ILi128EEEEEENS_10bfloat16_tEfNS_4arch4Sm90ELb1ELb1EEEEEvNT_6ParamsE)
        /*00e0*/ 	.short	0x0210
        /*00e2*/ 	.short	0x00f0


	//----- nvinfo : EIATTR_SW_WAR
	.align		4
.L_914:
        /*00e4*/ 	.byte	0x04, 0x36
        /*00e6*/ 	.short	(.L_916 - .L_915)
.L_915:
        /*00e8*/ 	.word	0x00000008
.L_916:


//--------------------- .nv.callgraph             --------------------------
	.section	.nv.callgraph,"",@"SHT_CUDA_CALLGRAPH"
	.align	4
	.sectionentsize	8
	.align		4
        /*0000*/ 	.word	0x00000000
	.align		4
        /*0004*/ 	.word	0xffffffff
	.align		4
        /*0008*/ 	.word	index@(_ZN7cutlass13device_kernelIN5flash11enable_sm90INS1_16FlashAttnBwdSm90INS1_25CollectiveMainloopBwdSm90ILi2ELi2ELi2EN4cute5tupleIJNS5_1CILi1EEES8_S8_EEENS6_IJNS7_ILi64EEENS7_ILi128EEESB_EEENS_10bfloat16_tEfNS_4arch4Sm90ELb0ELb0ELb1ELb0ELb0ELb1ELb0ELb0ELi2ELi1ELi2ELi1ELb0EEENS1_21CollectiveEpilogueBwdISC_SD_SF_Li256ELb0ELb0ELi1EEENS1_19SingleTileSchedulerILb0ELb0ELb0ELi128EEEEEEEEEvNT_6ParamsE)
	.align		4
        /*000c*/ 	.word	index@(__assertfail)
	.align		4
        /*0010*/ 	.word	index@(_ZN7cutlass13device_kernelIN5flash11enable_sm90INS1_16FlashAttnBwdSm90INS1_25CollectiveMainloopBwdSm90ILi2ELi2ELi2EN4cute5tupleIJNS5_1CILi1EEES8_S8_EEENS6_IJNS7_ILi64EEENS7_ILi128EEESB_EEENS_10bfloat16_tEfNS_4arch4Sm90ELb0ELb0ELb1ELb0ELb1ELb1ELb0ELb0ELi2ELi1ELi2ELi1ELb0EEENS1_21CollectiveEpilogueBwdISC_SD_SF_Li256ELb0ELb0ELi1EEENS1_19SingleTileSchedulerILb0ELb0ELb0ELi128EEEEEEEEEvNT_6ParamsE)
	.align		4
        /*0014*/ 	.word	index@(__assertfail)
	.align		4
        /*0018*/ 	.word	index@(_ZN7cutlass13device_kernelIN5flash11enable_sm90INS1_16FlashAttnBwdSm90INS1_25CollectiveMainloopBwdSm90ILi2ELi2ELi2EN4cute5tupleIJNS5_1CILi1EEES8_S8_EEENS6_IJNS7_ILi64EEENS7_ILi128EEESB_EEENS_10bfloat16_tEfNS_4arch4Sm90ELb0ELb0ELb1ELb0ELb0ELb1ELb0ELb0ELi2ELi1ELi2ELi1ELb0EEENS1_24CollectiveEpilogueBwdGQAISC_fSF_Li256ELb0ELb0EEENS1_19SingleTileSchedulerILb0ELb0ELb0ELi128EEEEEEEEEvNT_6ParamsE)
	.align		4
        /*001c*/ 	.word	index@(__assertfail)
	.align		4
        /*0020*/ 	.word	index@(_ZN7cutlass13device_kernelIN5flash11enable_sm90INS1_16FlashAttnBwdSm90INS1_25CollectiveMainloopBwdSm90ILi2ELi2ELi2EN4cute5tupleIJNS5_1CILi1EEES8_S8_EEENS6_IJNS7_ILi64EEENS7_ILi128EEESB_EEENS_10bfloat16_tEfNS_4arch4Sm90ELb0ELb0ELb1ELb0ELb1ELb1ELb0ELb0ELi2ELi1ELi2ELi1ELb0EEENS1_24CollectiveEpilogueBwdGQAISC_fSF_Li256ELb0ELb1EEENS1_19SingleTileSchedulerILb0ELb0ELb0ELi128EEEEEEEEEvNT_6ParamsE)
	.align		4
        /*0024*/ 	.word	index@(__assertfail)
	.align		4
        /*0028*/ 	.word	index@(_ZN7cutlass13device_kernelIN5flash11enable_sm90INS1_16FlashAttnBwdSm90INS1_25CollectiveMainloopBwdSm90ILi2ELi2ELi2EN4cute5tupleIJNS5_1CILi1EEES8_S8_EEENS6_IJNS7_ILi64EEENS7_ILi128EEESB_EEENS_10bfloat16_tEfNS_4arch4Sm90ELb0ELb0ELb1ELb1ELb0ELb1ELb0ELb0ELi2ELi1ELi2ELi1ELb0EEENS1_21CollectiveEpilogueBwdISC_SD_SF_Li256ELb1ELb0ELi1EEENS1_19SingleTileSchedulerILb1ELb0ELb0ELi128EEEEEEEEEvNT_6ParamsE)
	.align		4
        /*002c*/ 	.word	index@(__assertfail)
	.align		4
        /*0030*/ 	.word	index@(_ZN7cutlass13device_kernelIN5flash11enable_sm90INS1_16FlashAttnBwdSm90INS1_25CollectiveMainloopBwdSm90ILi2ELi2ELi2EN4cute5tupleIJNS5_1CILi1EEES8_S8_EEENS6_IJNS7_ILi64EEENS7_ILi128EEESB_EEENS_10bfloat16_tEfNS_4arch4Sm90ELb0ELb0ELb1ELb1ELb1ELb1ELb0ELb0ELi2ELi1ELi2ELi1ELb0EEENS1_21CollectiveEpilogueBwdISC_SD_SF_Li256ELb1ELb0ELi1EEENS1_19SingleTileSchedulerILb1ELb0ELb0ELi128EEEEEEEEEvNT_6ParamsE)
	.align		4
        /*0034*/ 	.word	index@(__assertfail)
	.align		4
        /*0038*/ 	.word	index@(_ZN7cutlass13device_kernelIN5flash11enable_sm90INS1_16FlashAttnBwdSm90INS1_25CollectiveMainloopBwdSm90ILi2ELi2ELi2EN4cute5tupleIJNS5_1CILi1EEES8_S8_EEENS6_IJNS7_ILi64EEENS7_ILi128EEESB_EEENS_10bfloat16_tEfNS_4arch4Sm90ELb0ELb0ELb1ELb1ELb0ELb1ELb0ELb0ELi2ELi1ELi2ELi1ELb0EEENS1_24CollectiveEpilogueBwdGQAISC_fSF_Li256ELb1ELb0EEENS1_19SingleTileSchedulerILb1ELb0ELb0ELi128EEEEEEEEEvNT_6ParamsE)
	.align		4
        /*003c*/ 	.word	index@(__assertfail)
	.align		4
        /*0040*/ 	.word	index@(_ZN7cutlass13device_kernelIN5flash11enable_sm90INS1_16FlashAttnBwdSm90INS1_25CollectiveMainloopBwdSm90ILi2ELi2ELi2EN4cute5tupleIJNS5_1CILi1EEES8_S8_EEENS6_IJNS7_ILi64EEENS7_ILi128EEESB_EEENS_10bfloat16_tEfNS_4arch4Sm90ELb0ELb0ELb1ELb1ELb1ELb1ELb0ELb0ELi2ELi1ELi2ELi1ELb0EEENS1_24CollectiveEpilogueBwdGQAISC_fSF_Li256ELb1ELb1EEENS1_19SingleTileSchedulerILb1ELb0ELb0ELi128EEEEEEEEEvNT_6ParamsE)
	.align		4
        /*0044*/ 	.word	index@(__assertfail)
	.align		4
        /*0048*/ 	.word	index@(_ZN7cutlass13device_kernelIN5flash11enable_sm90INS1_16FlashAttnBwdSm90INS1_25CollectiveMainloopBwdSm90ILi2ELi2ELi2EN4cute5tupleIJNS5_1CILi1EEES8_S8_EEENS6_IJNS7_ILi64EEENS7_ILi128EEESB_EEENS_10bfloat16_tEfNS_4arch4Sm90ELb0ELb1ELb1ELb0ELb0ELb1ELb0ELb0ELi2ELi1ELi2ELi1ELb0EEENS1_21CollectiveEpilogueBwdISC_SD_SF_Li256ELb0ELb0ELi1EEENS1_19SingleTileSchedulerILb0ELb0ELb0ELi128EEEEEEEEEvNT_6ParamsE)
	.align		4
        /*004c*/ 	.word	index@(__assertfail)
	.align		4
        /*0050*/ 	.word	index@(_ZN7cutlass13device_kernelIN5flash11enable_sm90INS1_16FlashAttnBwdSm90INS1_25CollectiveMainloopBwdSm90ILi2ELi2ELi2EN4cute5tupleIJNS5_1CILi1EEES8_S8_EEENS6_IJNS7_ILi64EEENS7_ILi128EEESB_EEENS_10bfloat16_tEfNS_4arch4Sm90ELb0ELb1ELb1ELb0ELb1ELb1ELb0ELb0ELi2ELi1ELi2ELi1ELb0EEENS1_21CollectiveEpilogueBwdISC_SD_SF_Li256ELb0ELb0ELi1EEENS1_19SingleTileSchedulerILb0ELb0ELb0ELi128EEEEEEEEEvNT_6ParamsE)
	.align		4
        /*0054*/ 	.word	index@(__assertfail)
	.align		4
        /*0058*/ 	.word	index@(_ZN7cutlass13device_kernelIN5flash11enable_sm90INS1_16FlashAttnBwdSm90INS1_25CollectiveMainloopBwdSm90ILi2ELi2ELi2EN4cute5tupleIJNS5_1CILi1EEES8_S8_EEENS6_IJNS7_ILi64EEENS7_ILi128EEESB_EEENS_10bfloat16_tEfNS_4arch4Sm90ELb0ELb1ELb1ELb0ELb0ELb1ELb0ELb0ELi2ELi1ELi2ELi1ELb0EEENS1_24CollectiveEpilogueBwdGQAISC_fSF_Li256ELb0ELb0EEENS1_19SingleTileSchedulerILb0ELb0ELb0ELi128EEEEEEEEEvNT_6ParamsE)
	.align		4
        /*005c*/ 	.word	index@(__assertfail)
	.align		4
        /*0060*/ 	.word	index@(_ZN7cutlass13device_kernelIN5flash11enable_sm90INS1_16FlashAttnBwdSm90INS1_25CollectiveMainloopBwdSm90ILi2ELi2ELi2EN4cute5tupleIJNS5_1CILi1EEES8_S8_EEENS6_IJNS7_ILi64EEENS7_ILi128EEESB_EEENS_10bfloat16_tEfNS_4arch4Sm90ELb0ELb1ELb1ELb0ELb1ELb1ELb0ELb0ELi2ELi1ELi2ELi1ELb0EEENS1_24CollectiveEpilogueBwdGQAISC_fSF_Li256ELb0ELb1EEENS1_19SingleTileSchedulerILb0ELb0ELb0ELi128EEEEEEEEEvNT_6ParamsE)
	.align		4
        /*0064*/ 	.word	index@(__assertfail)
	.align		4
        /*0068*/ 	.word	index@(_ZN7cutlass13device_kernelIN5flash11enable_sm90INS1_16FlashAttnBwdSm90INS1_25CollectiveMainloopBwdSm90ILi2ELi2ELi2EN4cute5tupleIJNS5_1CILi1EEES8_S8_EEENS6_IJNS7_ILi64EEENS7_ILi128EEESB_EEENS_10bfloat16_tEfNS_4arch4Sm90ELb0ELb1ELb1ELb1ELb0ELb1ELb0ELb0ELi2ELi1ELi2ELi1ELb0EEENS1_21CollectiveEpilogueBwdISC_SD_SF_Li256ELb1ELb0ELi1EEENS1_19SingleTileSchedulerILb1ELb0ELb0ELi128EEEEEEEEEvNT_6ParamsE)
	.align		4
        /*006c*/ 	.word	index@(__assertfail)
	.align		4
        /*0070*/ 	.word	index@(_ZN7cutlass13device_kernelIN5flash11enable_sm90INS1_16FlashAttnBwdSm90INS1_25CollectiveMainloopBwdSm90ILi2ELi2ELi2EN4cute5tupleIJNS5_1CILi1EEES8_S8_EEENS6_IJNS7_ILi64EEENS7_ILi128EEESB_EEENS_10bfloat16_tEfNS_4arch4Sm90ELb0ELb1ELb1ELb1ELb1ELb1ELb0ELb0ELi2ELi1ELi2ELi1ELb0EEENS1_21CollectiveEpilogueBwdISC_SD_SF_Li256ELb1ELb0ELi1EEENS1_19SingleTileSchedulerILb1ELb0ELb0ELi128EEEEEEEEEvNT_6ParamsE)
	.align		4
        /*0074*/ 	.word	index@(__assertfail)
	.align		4
        /*0078*/ 	.word	index@(_ZN7cutlass13device_kernelIN5flash11enable_sm90INS1_16FlashAttnBwdSm90INS1_25CollectiveMainloopBwdSm90ILi2ELi2ELi2EN4cute5tupleIJNS5_1CILi1EEES8_S8_EEENS6_IJNS7_ILi64EEENS7_ILi128EEESB_EEENS_10bfloat16_tEfNS_4arch4Sm90ELb0ELb1ELb1ELb1ELb0ELb1ELb0ELb0ELi2ELi1ELi2ELi1ELb0EEENS1_24CollectiveEpilogueBwdGQAISC_fSF_Li256ELb1ELb0EEENS1_19SingleTileSchedulerILb1ELb0ELb0ELi128EEEEEEEEEvNT_6ParamsE)
	.align		4
        /*007c*/ 	.word	index@(__assertfail)
	.align		4
        /*0080*/ 	.word	index@(_ZN7cutlass13device_kernelIN5flash11enable_sm90INS1_16FlashAttnBwdSm90INS1_25CollectiveMainloopBwdSm90ILi2ELi2ELi2EN4cute5tupleIJNS5_1CILi1EEES8_S8_EEENS6_IJNS7_ILi64EEENS7_ILi128EEESB_EEENS_10bfloat16_tEfNS_4arch4Sm90ELb0ELb1ELb1ELb1ELb1ELb1ELb0ELb0ELi2ELi1ELi2ELi1ELb0EEENS1_24CollectiveEpilogueBwdGQAISC_fSF_Li256ELb1ELb1EEENS1_19SingleTileSchedulerILb1ELb0ELb0ELi128EEEEEEEEEvNT_6ParamsE)
	.align		4
        /*0084*/ 	.word	index@(__assertfail)
	.align		4
        /*0088*/ 	.word	index@(_ZN7cutlass13device_kernelIN5flash11enable_sm90INS1_16FlashAttnBwdSm90INS1_25CollectiveMainloopBwdSm90ILi2ELi2ELi2EN4cute5tupleIJNS5_1CILi1EEES8_S8_EEENS6_IJNS7_ILi64EEENS7_ILi128EEESB_EEENS_10bfloat16_tEfNS_4arch4Sm90ELb1ELb0ELb1ELb0ELb0ELb1ELb0ELb0ELi2ELi1ELi2ELi1ELb0EEENS1_21CollectiveEpilogueBwdISC_SD_SF_Li256ELb0ELb0ELi1EEENS1_25SingleTileBwdLPTSchedulerILb0ELi128ELb0EEEEEEEEEvNT_6ParamsE)
	.align		4
        /*008c*/ 	.word	index@(__assertfail)
	.align		4
        /*0090*/ 	.word	index@(_ZN7cutlass13device_kernelIN5flash11enable_sm90INS1_16FlashAttnBwdSm90INS1_25CollectiveMainloopBwdSm90ILi2ELi2ELi2EN4cute5tupleIJNS5_1CILi1EEES8_S8_EEENS6_IJNS7_ILi64EEENS7_ILi128EEESB_EEENS_10bfloat16_tEfNS_4arch4Sm90ELb1ELb0ELb1ELb0ELb1ELb1ELb0ELb0ELi2ELi1ELi2ELi1ELb0EEENS1_21CollectiveEpilogueBwdISC_SD_SF_Li256ELb0ELb0ELi1EEENS1_25SingleTileBwdLPTSchedulerILb0ELi128ELb1EEEEEEEEEvNT_6ParamsE)
	.align		4
        /*0094*/ 	.word	index@(__assertfail)
	.align		4
        /*0098*/ 	.word	index@(_ZN7cutlass13device_kernelIN5flash11enable_sm90INS1_16FlashAttnBwdSm90INS1_25CollectiveMainloopBwdSm90ILi2ELi2ELi2EN4cute5tupleIJNS5_1CILi1EEES8_S8_EEENS6_IJNS7_ILi64EEENS7_ILi128EEESB_EEENS_10bfloat16_tEfNS_4arch4Sm90ELb1ELb0ELb1ELb0ELb0ELb1ELb0ELb0ELi2ELi1ELi2ELi1ELb0EEENS1_24CollectiveEpilogueBwdGQAISC_fSF_Li256ELb0ELb0EEENS1_25SingleTileBwdLPTSchedulerILb0ELi128ELb0EEEEEEEEEvNT_6ParamsE)
	.align		4
        /*009c*/ 	.word	index@(__assertfail)
	.align		4
        /*00a0*/ 	.word	index@(_ZN7cutlass13device_kernelIN5flash11enable_sm90INS1_16FlashAttnBwdSm90INS1_25CollectiveMainloopBwdSm90ILi2ELi2ELi2EN4cute5tupleIJNS5_1CILi1EEES8_S8_EEENS6_IJNS7_ILi64EEENS7_ILi128EEESB_EEENS_10bfloat16_tEfNS_4arch4Sm90ELb1ELb0ELb1ELb0ELb1ELb1ELb0ELb0ELi2ELi1ELi2ELi1ELb0EEENS1_24CollectiveEpilogueBwdGQAISC_fSF_Li256ELb0ELb1EEENS1_25SingleTileBwdLPTSchedulerILb0ELi128ELb1EEEEEEEEEvNT_6ParamsE)
	.align		4
        /*00a4*/ 	.word	index@(__assertfail)
	.align		4
        /*00a8*/ 	.word	index@(_ZN7cutlass13device_kernelIN5flash11enable_sm90INS1_16FlashAttnBwdSm90INS1_25CollectiveMainloopBwdSm90ILi2ELi2ELi2EN4cute5tupleIJNS5_1CILi1EEES8_S8_EEENS6_IJNS7_ILi64EEENS7_ILi128EEESB_EEENS_10bfloat16_tEfNS_4arch4Sm90ELb1ELb0ELb1ELb1ELb0ELb1ELb0ELb0ELi2ELi1ELi2ELi1ELb0EEENS1_21CollectiveEpilogueBwdISC_SD_SF_Li256ELb1ELb0ELi1EEENS1_25SingleTileBwdLPTSchedulerILb1ELi128ELb0EEEEEEEEEvNT_6ParamsE)
	.align		4
        /*00ac*/ 	.word	index@(__assertfail)
	.align		4
        /*00b0*/ 	.word	index@(_ZN7cutlass13device_kernelIN5flash11enable_sm90INS1_16FlashAttnBwdSm90INS1_25CollectiveMainloopBwdSm90ILi2ELi2ELi2EN4cute5tupleIJNS5_1CILi1EEES8_S8_EEENS6_IJNS7_ILi64EEENS7_ILi128EEESB_EEENS_10bfloat16_tEfNS_4arch4Sm90ELb1ELb0ELb1ELb1ELb1ELb1ELb0ELb0ELi2ELi1ELi2ELi1ELb0EEENS1_21CollectiveEpilogueBwdISC_SD_SF_Li256ELb1ELb0ELi1EEENS1_25SingleTileBwdLPTSchedulerILb1ELi128ELb1EEEEEEEEEvNT_6ParamsE)
	.align		4
        /*00b4*/ 	.word	index@(__assertfail)
	.align		4
        /*00b8*/ 	.word	index@(_ZN7cutlass13device_kernelIN5flash11enable_sm90INS1_16FlashAttnBwdSm90INS1_25CollectiveMainloopBwdSm90ILi2ELi2ELi2EN4cute5tupleIJNS5_1CILi1EEES8_S8_EEENS6_IJNS7_ILi64EEENS7_ILi128EEESB_EEENS_10bfloat16_tEfNS_4arch4Sm90ELb1ELb0ELb1ELb1ELb0ELb1ELb0ELb0ELi2ELi1ELi2ELi1ELb0EEENS1_24CollectiveEpilogueBwdGQAISC_fSF_Li256ELb1ELb0EEENS1_25SingleTileBwdLPTSchedulerILb1ELi128ELb0EEEEEEEEEvNT_6ParamsE)
	.align		4
        /*00bc*/ 	.word	index@(__assertfail)
	.align		4
        /*00c0*/ 	.word	index@(_ZN7cutlass13device_kernelIN5flash11enable_sm90INS1_16FlashAttnBwdSm90INS1_25CollectiveMainloopBwdSm90ILi2ELi2ELi2EN4cute5tupleIJNS5_1CILi1EEES8_S8_EEENS6_IJNS7_ILi64EEENS7_ILi128EEESB_EEENS_10bfloat16_tEfNS_4arch4Sm90ELb1ELb0ELb1ELb1ELb1ELb1ELb0ELb0ELi2ELi1ELi2ELi1ELb0EEENS1_24CollectiveEpilogueBwdGQAISC_fSF_Li256ELb1ELb1EEENS1_25SingleTileBwdLPTSchedulerILb1ELi128ELb1EEEEEEEEEvNT_6ParamsE)
	.align		4
        /*00c4*/ 	.word	index@(__assertfail)
	.align		4
        /*00c8*/ 	.word	0x00000000
	.align		4
        /*00cc*/ 	.word	0xfffffffe
	.align		4
        /*00d0*/ 	.word	0x00000000
	.align		4
        /*00d4*/ 	.word	0xfffffffd
	.align		4
        /*00d8*/ 	.word	0x00000000
	.align		4
        /*00dc*/ 	.word	0xfffffffc


//--------------------- .nv.constant4             --------------------------
	.section	.nv.constant4,"a",@progbits
	.align	8
	.align		8
.nv.constant4:
        /*0000*/ 	.dword	__assertfail
	.align		8
        /*0008*/ 	.dword	__unnamed_1
	.align		8
        /*0010*/ 	.dword	__unnamed_2
	.align		8
        /*0018*/ 	.dword	__unnamed_3
	.align		8
        /*0020*/ 	.dword	__unnamed_4
	.align		8
        /*0028*/ 	.dword	_ZN74_INTERNAL_5fd1a7b8_38_flash_bwd_hdim128_bf16_softcap_sm90_cu_ef95aea4_28694cuda3std3__45__cpo5beginE
	.align		8
        /*0030*/ 	.dword	_ZN74_INTERNAL_5fd1a7b8_38_flash_bwd_hdim128_bf16_softcap_sm90_cu_ef95aea4_28694cuda3std3__45__cpo3endE
	.align		8
        /*0038*/ 	.dword	_ZN74_INTERNAL_5fd1a7b8_38_flash_bwd_hdim128_bf16_softcap_sm90_cu_ef95aea4_28694cuda3std3__45__cpo6cbeginE
	.align		8
        /*0040*/ 	.dword	_ZN74_INTERNAL_5fd1a7b8_38_flash_bwd_hdim128_bf16_softcap_sm90_cu_ef95aea4_28694cuda3std3__45__cpo4cendE
	.align		8
        /*0048*/ 	.dword	_ZN74_INTERNAL_5fd1a7b8_38_flash_bwd_hdim128_bf16_softcap_sm90_cu_ef95aea4_28694cuda3std3__476_GLOBAL__N__5fd1a7b8_38_flash_bwd_hdim128_bf16_softcap_sm90_cu_ef95aea4_28696ignoreE
	.align		8
        /*0050*/ 	.dword	_ZN74_INTERNAL_5fd1a7b8_38_flash_bwd_hdim128_bf16_softcap_sm90_cu_ef95aea4_28694cuda3std3__419piecewise_constructE
	.align		8
        /*0058*/ 	.dword	_ZN74_INTERNAL_5fd1a7b8_38_flash_bwd_hdim128_bf16_softcap_sm90_cu_ef95aea4_28694cuda3std3__48in_placeE
	.align		8
        /*0060*/ 	.dword	_ZN74_INTERNAL_5fd1a7b8_38_flash_bwd_hdim128_bf16_softcap_sm90_cu_ef95aea4_28694cuda3std6ranges3__45__cpo4swapE
	.align		8
        /*0068*/ 	.dword	_ZN74_INTERNAL_5fd1a7b8_38_flash_bwd_hdim128_bf16_softcap_sm90_cu_ef95aea4_28694cuda3std6ranges3__45__cpo9iter_moveE
	.align		8
        /*0070*/ 	.dword	_ZN74_INTERNAL_5fd1a7b8_38_flash_bwd_hdim128_bf16_softcap_sm90_cu_ef95aea4_28694cute7productE
	.align		8
        /*0078*/ 	.dword	_ZN74_INTERNAL_5fd1a7b8_38_flash_bwd_hdim128_bf16_softcap_sm90_cu_ef95aea4_28694cute1_E
	.align		8
        /*0080*/ 	.dword	$str$23
	.align		8
        /*0088*/ 	.dword	$str$24


//--------------------- .text._ZN7cutlass13device_kernelIN5flash11enable_sm90INS1_16FlashAttnBwdSm90INS1_25CollectiveMainloopBwdSm90ILi2ELi2ELi2EN4cute5tupleIJNS5_1CILi1EEES8_S8_EEENS6_IJNS7_ILi64EEENS7_ILi128EEESB_EEENS_10bfloat16_tEfNS_4arch4Sm90ELb0ELb0ELb1ELb0ELb0ELb1ELb0ELb0ELi2ELi1ELi2ELi1ELb0EEENS1_21CollectiveEpilogueBwdISC_SD_SF_Li256ELb0ELb0ELi1EEENS1_19SingleTileSchedulerILb0ELb0ELb0ELi128EEEEEEEEEvNT_6ParamsE --------------------------
	.section	.text._ZN7cutlass13device_kernelIN5flash11enable_sm90INS1_16FlashAttnBwdSm90INS1_25CollectiveMainloopBwdSm90ILi2ELi2ELi2EN4cute5tupleIJNS5_1CILi1EEES8_S8_EEENS6_IJNS7_ILi64EEENS7_ILi128EEESB_EEENS_10bfloat16_tEfNS_4arch4Sm90ELb0ELb0ELb1ELb0ELb0ELb1ELb0ELb0ELi2ELi1ELi2ELi1ELb0EEENS1_21CollectiveEpilogueBwdISC_SD_SF_Li256ELb0ELb0ELi1EEENS1_19SingleTileSchedulerILb0ELb0ELb0ELi128EEEEEEEEEvNT_6ParamsE,"ax",@progbits
	.align	128
.text._ZN7cutlass13device_kernelIN5flash11enable_sm90INS1_16FlashAttnBwdSm90INS1_25CollectiveMainloopBwdSm90ILi2ELi2ELi2EN4cute5tupleIJNS5_1CILi1EEES8_S8_EEENS6_IJNS7_ILi64EEENS7_ILi128EEESB_EEENS_10bfloat16_tEfNS_4arch4Sm90ELb0ELb0ELb1ELb0ELb0ELb1ELb0ELb0ELi2ELi1ELi2ELi1ELb0EEENS1_21CollectiveEpilogueBwdISC_SD_SF_Li256ELb0ELb0ELi1EEENS1_19SingleTileSchedulerILb0ELb0ELb0ELi128EEEEEEEEEvNT_6ParamsE:
        .type           _ZN7cutlass13device_kernelIN5flash11enable_sm90INS1_16FlashAttnBwdSm90INS1_25CollectiveMainloopBwdSm90ILi2ELi2ELi2EN4cute5tupleIJNS5_1CILi1EEES8_S8_EEENS6_IJNS7_ILi64EEENS7_ILi128EEESB_EEENS_10bfloat16_tEfNS_4arch4Sm90ELb0ELb0ELb1ELb0ELb0ELb1ELb0ELb0ELi2ELi1ELi2ELi1ELb0EEENS1_21CollectiveEpilogueBwdISC_SD_SF_Li256ELb0ELb0ELi1EEENS1_19SingleTileSchedulerILb0ELb0ELb0ELi128EEEEEEEEEvNT_6ParamsE,@function
        .size           _ZN7cutlass13device_kernelIN5flash11enable_sm90INS1_16FlashAttnBwdSm90INS1_25CollectiveMainloopBwdSm90ILi2ELi2ELi2EN4cute5tupleIJNS5_1CILi1EEES8_S8_EEENS6_IJNS7_ILi64EEENS7_ILi128EEESB_EEENS_10bfloat16_tEfNS_4arch4Sm90ELb0ELb0ELb1ELb0ELb0ELb1ELb0ELb0ELi2ELi1ELi2ELi1ELb0EEENS1_21CollectiveEpilogueBwdISC_SD_SF_Li256ELb0ELb0ELi1EEENS1_19SingleTileSchedulerILb0ELb0ELb0ELi128EEEEEEEEEvNT_6ParamsE,(.L_x_3653 - _ZN7cutlass13device_kernelIN5flash11enable_sm90INS1_16FlashAttnBwdSm90INS1_25CollectiveMainloopBwdSm90ILi2ELi2ELi2EN4cute5tupleIJNS5_1CILi1EEES8_S8_EEENS6_IJNS7_ILi64EEENS7_ILi128EEESB_EEENS_10bfloat16_tEfNS_4arch4Sm90ELb0ELb0ELb1ELb0ELb0ELb1ELb0ELb0ELi2ELi1ELi2ELi1ELb0EEENS1_21CollectiveEpilogueBwdISC_SD_SF_Li256ELb0ELb0ELi1EEENS1_19SingleTileSchedulerILb0ELb0ELb0ELi128EEEEEEEEEvNT_6ParamsE)
        .other          _ZN7cutlass13device_kernelIN5flash11enable_sm90INS1_16FlashAttnBwdSm90INS1_25CollectiveMainloopBwdSm90ILi2ELi2ELi2EN4cute5tupleIJNS5_1CILi1EEES8_S8_EEENS6_IJNS7_ILi64EEENS7_ILi128EEESB_EEENS_10bfloat16_tEfNS_4arch4Sm90ELb0ELb0ELb1ELb0ELb0ELb1ELb0ELb0ELi2ELi1ELi2ELi1ELb0EEENS1_21CollectiveEpilogueBwdISC_SD_SF_Li256ELb0ELb0ELi1EEENS1_19SingleTileSchedulerILb0ELb0ELb0ELi128EEEEEEEEEvNT_6ParamsE,@"STO_CUDA_ENTRY STV_DEFAULT"
_ZN7cutlass13device_kernelIN5flash11enable_sm90INS1_16FlashAttnBwdSm90INS1_25CollectiveMainloopBwdSm90ILi2ELi2ELi2EN4cute5tupleIJNS5_1CILi1EEES8_S8_EEENS6_IJNS7_ILi64EEENS7_ILi128EEESB_EEENS_10bfloat16_tEfNS_4arch4Sm90ELb0ELb0ELb1ELb0ELb0ELb1ELb0ELb0ELi2ELi1ELi2ELi1ELb0EEENS1_21CollectiveEpilogueBwdISC_SD_SF_Li256ELb0ELb0ELi1EEENS1_19SingleTileSchedulerILb0ELb0ELb0ELi128EEEEEEEEEvNT_6ParamsE:
[----:B------:R-:W1:Y:S01]  /*0000*/  LDC R1, c[0x0][0x28] ;  /* 0x00000a00ff017b82 */ /* 0x000e620000000800 */
[----:B------:R-:W2:Y:S01]  /*0010*/  S2R R3, SR_TID.X ;  /* 0x0000000000037919 */ /* 0x000ea20000002100 */
[----:B------:R-:W-:Y:S01]  /*0020*/  ELECT P0, URZ, PT ;  /* 0x00000000003f782f */ /* 0x000fe20003800000 */
[----:B------:R-:W-:Y:S01]  /*0030*/  BSSY B0, `(.L_x_0) ;  /* 0x0000019000007945 */ /* 0x000fe20003800000 */
[----:B--2---:R-:W-:-:S05]  /*0040*/  SHF.R.U32.HI R0, RZ, 0x5, R3 ;  /* 0x00000005ff007819 */ /* 0x004fca0000011603 */
[----:B------:R-:W2:Y:S02]  /*0050*/  SHFL.IDX PT, R2, R0, RZ, 0x1f ;  /* 0x00001fff00027589 */ /* 0x000ea400000e0000 */
[----:B--2---:R-:W-:-:S13]  /*0060*/  ISETP.EQ.AND P0, PT, R2, RZ, P0 ;  /* 0x000000ff0200720c */ /* 0x004fda0000702270 */
[----:B-1----:R-:W-:Y:S05]  /*0070*/  @!P0 BRA `(.L_x_1) ;  /* 0x0000000000508947 */ /* 0x002fea0003800000 */
[----:B------:R-:W-:Y:S02]  /*0080*/  ULDC.64 UR4, c[0x0][0x198] ;  /* 0x0000660000047ab9 */ /* 0x000fe40000000a00 */
[----:B------:R-:W-:Y:S02]  /*0090*/  UIADD3 UR6, UP0, UR4, 0xf0, URZ ;  /* 0x000000f004067890 */ /* 0x000fe4000ff1e03f */
[----:B------:R-:W-:Y:S02]  /*00a0*/  UIADD3 UR8, UP1, UR4, 0x1f0, URZ ;  /* 0x000001f004087890 */ /* 0x000fe4000ff3e03f */
[----:B------:R-:W-:Y:S02]  /*00b0*/  UIADD3 UR10, UP2, UR4, 0x2f0, URZ ;  /* 0x000002f0040a7890 */ /* 0x000fe4000ff5e03f */
[----:B------:R-:W-:Y:S02]  /*00c0*/  UIADD3 UR12, UP3, UR4, 0x3f0, URZ ;  /* 0x000003f0040c7890 */ /* 0x000fe4000ff7e03f */
[----:B------:R-:W-:-:S02]  /*00d0*/  UIADD3 UR14, UP4, UR4, 0x670, URZ ;  /* 0x00000670040e7890 */ /* 0x000fc4000ff9e03f */
[----:B------:R-:W-:Y:S02]  /*00e0*/  UIADD3.X UR7, URZ, UR5, URZ, UP0, !UPT ;  /* 0x000000053f077290 */ /* 0x000fe400087fe43f */
[----:B------:R-:W-:Y:S02]  /*00f0*/  UIADD3 UR4, UP5, UR4, 0x770, URZ ;  /* 0x0000077004047890 */ /* 0x000fe4000ffbe03f */
[----:B------:R-:W-:Y:S02]  /*0100*/  UIADD3.X UR9, URZ, UR5, URZ, UP1, !UPT ;  /* 0x000000053f097290 */ /* 0x000fe40008ffe43f */
[----:B------:R-:W-:Y:S02]  /*0110*/  UIADD3.X UR11, URZ, UR5, URZ, UP2, !UPT ;  /* 0x000000053f0b7290 */ /* 0x000fe400097fe43f */
[----:B------:R-:W-:Y:S01]  /*0120*/  UIADD3.X UR13, URZ, UR5, URZ, UP3, !UPT ;  /* 0x000000053f0d7290 */ /* 0x000fe20009ffe43f */
[----:B------:R1:W-:Y:S01]  /*0130*/  UTMACCTL.PF [UR6] ;  /* 0x00000000060079b9 */ /* 0x0003e20008040000 */
[----:B------:R-:W-:-:S03]  /*0140*/  UIADD3.X UR15, URZ, UR5, URZ, UP4, !UPT ;  /* 0x000000053f0f7290 */ /* 0x000fc6000a7fe43f */
[----:B------:R1:W-:Y:S01]  /*0150*/  UTMACCTL.PF [UR8] ;  /* 0x00000000080079b9 */ /* 0x0003e20008040000 */
[----:B------:R-:W-:Y:S01]  /*0160*/  UIADD3.X UR5, URZ, UR5, URZ, UP5, !UPT ;  /* 0x000000053f057290 */ /* 0x000fe2000affe43f */
[----:B------:R1:W-:Y:S02]  /*0170*/  UTMACCTL.PF [UR10] ;  /* 0x000000000a0079b9 */ /* 0x0003e40008040000 */
[----:B------:R1:W-:Y:S02]  /*0180*/  UTMACCTL.PF [UR12] ;  /* 0x000000000c0079b9 */ /* 0x0003e40008040000 */
[----:B------:R1:W-:Y:S04]  /*0190*/  UTMACCTL.PF [UR14] ;  /* 0x000000000e0079b9 */ /* 0x0003e80008040000 */
[----:B------:R1:W-:Y:S02]  /*01a0*/  UTMACCTL.PF [UR4] ;  /* 0x00000000040079b9 */ /* 0x0003e40008040000 */
[----:B-1----:R-:W-:Y:S01]  /*01b0*/  NOP ;  /* 0x0000000000007918 */ /* 0x002fe20000000000 */
.L_x_1:
[----:B------:R-:W-:Y:S05]  /*01c0*/  BSYNC B0 ;  /* 0x0000000000007941 */ /* 0x000fea0003800000 */
.L_x_0:
[----:B------:R-:W-:Y:S01]  /*01d0*/  VOTEU.ANY UP0, P0 ;  /* 0x00000000003f7886 */ /* 0x000fe20000000100 */
[----:B------:R-:W1:Y:S01]  /*01e0*/  SHFL.IDX PT, R2, R0, RZ, 0x1f ;  /* 0x00001fff00027589 */ /* 0x000e6200000e0000 */
[----:B------:R-:W-:Y:S01]  /*01f0*/  UMOV UR4, 0x1 ;  /* 0x0000000100047882 */ /* 0x000fe20000000000 */
[----:B------:R-:W-:Y:S02]  /*0200*/  SHF.R.U32.HI R3, RZ, 0x7, R3 ;  /* 0x00000007ff037819 */ /* 0x000fe40000011603 */
[----:B------:R-:W2:Y:S01]  /*0210*/  @UP0 S2UR UR7, SR_CgaCtaId ;  /* 0x00000000000709c3 */ /* 0x000ea20000008800 */
[----:B------:R-:W-:Y:S01]  /*0220*/  @UP0 UMOV UR6, 0x400 ;  /* 0x0000040000060882 */ /* 0x000fe20000000000 */
[----:B------:R-:W-:-:S04]  /*0230*/  @UP0 UIADD3 UR4, -UR4, 0x100000, URZ ;  /* 0x0010000004040890 */ /* 0x000fc8000fffe13f */
[----:B------:R-:W-:Y:S02]  /*0240*/  @UP0 USHF.L.U32 UR5, UR4, 0xb, URZ ;  /* 0x0000000b04050899 */ /* 0x000fe4000800063f */
[----:B------:R-:W-:Y:S01]  /*0250*/  @UP0 USHF.L.U32 UR4, UR4, 0x1, URZ ;  /* 0x0000000104040899 */ /* 0x000fe2000800063f */
[----:B-1----:R-:W-:Y:S02]  /*0260*/  ISETP.NE.AND P1, PT, R2, RZ, PT ;  /* 0x000000ff0200720c */ /* 0x002fe40003f25270 */
[----:B------:R1:W3:Y:S01]  /*0270*/  SHFL.IDX PT, R2, R3, RZ, 0x1f ;  /* 0x00001fff03027589 */ /* 0x0002e200000e0000 */
[----:B--2---:R-:W-:Y:S01]  /*0280*/  @UP0 ULEA UR6, UR7, UR6, 0x18 ;  /* 0x0000000607060291 */ /* 0x004fe2000f8ec03f */
[----:B------:R-:W-:Y:S02]  /*0290*/  VOTEU.ANY UP0, P0 ;  /* 0x00000000003f7886 */ /* 0x000fe40000000100 */
[----:B------:R-:W2:Y:S09]  /*02a0*/  FENCE.VIEW.ASYNC.S ;  /* 0x00000000000073c6 */ /* 0x000eb20000000000 */
[----:B--2---:R1:W2:Y:S02]  /*02b0*/  @UP0 SYNCS.EXCH.64 URZ, [UR6+0x30800], UR4 ;  /* 0x03080004063f05b2 */ /* 0x0042a40008000100 */
[----:B-1----:R-:W-:Y:S05]  /*02c0*/  @P1 BRA `(.L_x_2) ;  /* 0x0000000000481947 */ /* 0x002fea0003800000 */
[----:B------:R-:W1:Y:S01]  /*02d0*/  S2UR UR5, SR_CgaCtaId ;  /* 0x00000000000579c3 */ /* 0x000e620000008800 */
[----:B------:R-:W-:Y:S01]  /*02e0*/  UMOV UR4, 0x400 ;  /* 0x0000040000047882 */ /* 0x000fe20000000000 */
[----:B------:R-:W-:Y:S01]  /*02f0*/  UMOV UR6, 0x1 ;  /* 0x0000000100067882 */ /* 0x000fe20000000000 */
[----:B------:R-:W-:Y:S01]  /*0300*/  UMOV UR9, 0x100 ;  /* 0x0000010000097882 */ /* 0x000fe20000000000 */
[----:B------:R-:W-:-:S04]  /*0310*/  UIADD3 UR6, -UR6, 0x100000, URZ ;  /* 0x0010000006067890 */ /* 0x000fc8000fffe13f */
[----:B------:R-:W-:Y:S02]  /*0320*/  USHF.L.U32 UR7, UR6, 0xb, URZ ;  /* 0x0000000b06077899 */ /* 0x000fe4000800063f */
[----:B------:R-:W-:Y:S01]  /*0330*/  USHF.L.U32 UR6, UR6, 0x1, URZ ;  /* 0x0000000106067899 */ /* 0x000fe2000800063f */
[----:B------:R-:W-:Y:S01]  /*0340*/  ELECT P0, URZ, PT ;  /* 0x00000000003f782f */ /* 0x000fe20003800000 */
[----:B-1----:R-:W-:Y:S02]  /*0350*/  ULEA UR8, UR5, UR4, 0x18 ;  /* 0x0000000405087291 */ /* 0x002fe4000f8ec03f */
[----:B------:R-:W-:-:S04]  /*0360*/  UIADD3 UR4, -UR9, 0x100000, URZ ;  /* 0x0010000009047890 */ /* 0x000fc8000fffe13f */
[----:B------:R-:W-:Y:S02]  /*0370*/  USHF.L.U32 UR5, UR4, 0xb, URZ ;  /* 0x0000000b04057899 */ /* 0x000fe4000800063f */
[----:B------:R-:W-:Y:S01]  /*0380*/  USHF.L.U32 UR4, UR4, 0x1, URZ ;  /* 0x0000000104047899 */ /* 0x000fe2000800063f */
[----:B------:R-:W1:Y:S03]  /*0390*/  FENCE.VIEW.ASYNC.S ;  /* 0x00000000000073c6 */ /* 0x000e660000000000 */
[----:B-1----:R1:W4:Y:S08]  /*03a0*/  SYNCS.EXCH.64 URZ, [UR8+0x30810], UR6 ;  /* 0x03081006083f75b2 */ /* 0x0023300008000100 */
[----:B------:R1:W5:Y:S01]  /*03b0*/  SYNCS.EXCH.64 URZ, [UR8+0x30820], UR4 ;  /* 0x03082004083f75b2 */ /* 0x0003620008000100 */
[----:B------:R1:W1:Y:S01]  /*03c0*/  SYNCS.EXCH.64 URZ, [UR8+0x30818], UR6 ;  /* 0x03081806083f75b2 */ /* 0x0002620008000100 */
[----:B------:R1:W1:Y:S01]  /*03d0*/  SYNCS.EXCH.64 URZ, [UR8+0x30828], UR4 ;  /* 0x03082804083f75b2 */ /* 0x0002620008000100 */
[----:B------:R-:W-:Y:S01]  /*03e0*/  NOP ;  /* 0x0000000000007918 */ /* 0x000fe20000000000 */
.L_x_2:
[----:B------:R-:W3:Y:S01]  /*03f0*/  SHFL.IDX PT, R3, R0, RZ, 0x1f ;  /* 0x00001fff00037589 */ /* 0x000ee200000e0000 */
[----:B------:R-:W-:Y:S01]  /*0400*/  NOP ;  /* 0x0000000000007918 */ /* 0x000fe20000000000 */
[----:B---3--:R-:W-:-:S13]  /*0410*/  ISETP.NE.AND P0, PT, R3, RZ, PT ;  /* 0x000000ff0300720c */ /* 0x008fda0003f05270 */
[----:B------:R-:W-:Y:S05]  /*0420*/  @P0 BRA `(.L_x_3) ;  /* 0x0000000000480947 */ /* 0x000fea0003800000 */
[----:B-1----:R-:W1:Y:S01]  /*0430*/  S2UR UR5, SR_CgaCtaId ;  /* 0x00000000000579c3 */ /* 0x002e620000008800 */
[----:B------:R-:W-:Y:S01]  /*0440*/  UMOV UR4, 0x400 ;  /* 0x0000040000047882 */ /* 0x000fe20000000000 */
[----:B------:R-:W-:Y:S01]  /*0450*/  UMOV UR6, 0x1 ;  /* 0x0000000100067882 */ /* 0x000fe20000000000 */
[----:B------:R-:W-:Y:S01]  /*0460*/  UMOV UR7, 0x100 ;  /* 0x0000010000077882 */ /* 0x000fe20000000000 */
[----:B------:R-:W-:Y:S01]  /*0470*/  ELECT P0, URZ, PT ;  /* 0x00000000003f782f */ /* 0x000fe20003800000 */
[----:B-1----:R-:W-:Y:S02]  /*0480*/  ULEA UR8, UR5, UR4, 0x18 ;  /* 0x0000000405087291 */ /* 0x002fe4000f8ec03f */
[----:B------:R-:W-:-:S04]  /*0490*/  UIADD3 UR4, -UR6, 0x100000, URZ ;  /* 0x0010000006047890 */ /* 0x000fc8000fffe13f */
[----:B------:R-:W-:Y:S02]  /*04a0*/  USHF.L.U32 UR5, UR4, 0xb, URZ ;  /* 0x0000000b04057899 */ /* 0x000fe4000800063f */
[----:B------:R-:W-:Y:S02]  /*04b0*/  USHF.L.U32 UR4, UR4, 0x1, URZ ;  /* 0x0000000104047899 */ /* 0x000fe4000800063f */
[----:B------:R-:W-:-:S04]  /*04c0*/  UIADD3 UR6, -UR7, 0x100000, URZ ;  /* 0x0010000007067890 */ /* 0x000fc8000fffe13f */
[----:B------:R-:W-:Y:S02]  /*04d0*/  USHF.L.U32 UR7, UR6, 0xb, URZ ;  /* 0x0000000b06077899 */ /* 0x000fe4000800063f */
[----:B------:R-:W-:Y:S01]  /*04e0*/  USHF.L.U32 UR6, UR6, 0x1, URZ ;  /* 0x0000000106067899 */ /* 0x000fe2000800063f */
[----:B------:R-:W1:Y:S03]  /*04f0*/  FENCE.VIEW.ASYNC.S ;  /* 0x00000000000073c6 */ /* 0x000e660000000000 */
[----:B-1----:R3:W1:Y:S08]  /*0500*/  SYNCS.EXCH.64 URZ, [UR8+0x30830], UR4 ;  /* 0x03083004083f75b2 */ /* 0x0026700008000100 */
[----:B------:R3:W1:Y:S01]  /*0510*/  SYNCS.EXCH.64 URZ, [UR8+0x30840], UR6 ;  /* 0x03084006083f75b2 */ /* 0x0006620008000100 */
[----:B------:R3:W1:Y:S01]  /*0520*/  SYNCS.EXCH.64 URZ, [UR8+0x30838], UR4 ;  /* 0x03083804083f75b2 */ /* 0x0006620008000100 */
[----:B------:R3:W1:Y:S02]  /*0530*/  SYNCS.EXCH.64 URZ, [UR8+0x30848], UR6 ;  /* 0x03084806083f75b2 */ /* 0x0006640008000100 */
[----:B---3--:R-:W-:Y:S01]  /*0540*/  NOP ;  /* 0x0000000000007918 */ /* 0x008fe20000000000 */
.L_x_3:
[----:B------:R-:W-:Y:S01]  /*0550*/  ISETP.NE.AND P0, PT, R2, RZ, PT ;  /* 0x000000ff0200720c */ /* 0x000fe20003f05270 */
[----:B------:R-:W-:Y:S01]  /*0560*/  IMAD.MOV.U32 R17, RZ, RZ, 0x1 ;  /* 0x00000001ff117424 */ /* 0x000fe200078e00ff */
[----:B------:R-:W-:Y:S01]  /*0570*/  NOP ;  /* 0x0000000000007918 */ /* 0x000fe20000000000 */
[----:B------:R-:W-:Y:S03]  /*0580*/  BSSY B6, `(.L_x_4) ;  /* 0x0000726000067945 */ /* 0x000fe60003800000 */
[----:B------:R-:W-:Y:S01]  /*0590*/  SEL R17, R17, 0x2, !P0 ;  /* 0x0000000211117807 */ /* 0x000fe20004000000 */
[----:B-12-45:R-:W-:Y:S06]  /*05a0*/  BAR.SYNC.DEFER_BLOCKING 0x0 ;  /* 0x0000000000007b1d */ /* 0x036fec0000010000 */
[----:B------:R-:W-:Y:S05]  /*05b0*/  @!P0 BRA `(.L_x_5) ;  /* 0x00000048006c8947 */ /* 0x000fea0003800000 */
.L_x_6:
[----:B------:R-:W-:-:S08]  /*05c0*/  NOP ;  /* 0x0000000000007918 */ /* 0x000fd00000000000 */
[----:B------:R-:W1:Y:S02]  /*05d0*/  USETMAXREG.TRY_ALLOC.CTAPOOL UP0, 0xf0 ;  /* 0x000000f0000079c8 */ /* 0x000e640008000600 */
[----:B-1----:R-:W-:-:S13]  /*05e0*/  PLOP3.LUT P0, PT, PT, PT, UP0, 0x80, 0x0 ;  /* 0x000000000000781c */ /* 0x002fda0003f0f008 */
[----:B------:R-:W-:Y:S05]  /*05f0*/  @!P0 BRA `(.L_x_6) ;  /* 0xfffffffc00f08947 */ /* 0x000fea000383ffff */
[----:B------:R-:W-:Y:S01]  /*0600*/  LOP3.LUT R0, R0, 0x3, RZ, 0xc0, !PT ;  /* 0x0000000300007812 */ /* 0x000fe200078ec0ff */
[----:B------:R-:W1:Y:S01]  /*0610*/  S2R R2, SR_TID.X ;  /* 0x0000000000027919 */ /* 0x000e620000002100 */
[----:B------:R-:W2:Y:S04]  /*0620*/  S2UR UR4, SR_CTAID.Z ;  /* 0x00000000000479c3 */ /* 0x000ea80000002700 */
[----:B------:R-:W3:Y:S02]  /*0630*/  SHFL.IDX PT, R0, R0, RZ, 0x1f ;  /* 0x00001fff00007589 */ /* 0x000ee400000e0000 */
[----:B---3--:R-:W-:Y:S02]  /*0640*/  ISETP.NE.AND P0, PT, R0, RZ, PT ;  /* 0x000000ff0000720c */ /* 0x008fe40003f05270 */
[----:B-1----:R-:W-:-:S11]  /*0650*/  SHF.R.U32.HI R2, RZ, 0x7, R2 ;  /* 0x00000007ff027819 */ /* 0x002fd60000011602 */
[----:B------:R-:W-:-:S05]  /*0660*/  @!P0 VIADD R2, R2, 0x9 ;  /* 0x0000000902028836 */ /* 0x000fca0000000000 */
[----:B------:R1:W-:Y:S06]  /*0670*/  @!P0 BAR.ARV R2, 0xa0 ;  /* 0x000280020000851d */ /* 0x0003ec0000002000 */
[----:B--2---:R-:W-:-:S13]  /*0680*/  ISETP.LE.AND P0, PT, RZ, UR4, PT ;  /* 0x00000004ff007c0c */ /* 0x004fda000bf03270 */
[----:B-1----:R-:W-:Y:S05]  /*0690*/  @!P0 BRA `(.L_x_7) ;  /* 0x0000007000508947 */ /* 0x002fea0003800000 */
[----:B------:R-:W-:-:S04]  /*06a0*/  MOV R0, RZ ;  /* 0x000000ff00007202 */ /* 0x000fc80000000f00 */
[----:B------:R-:W-:-:S13]  /*06b0*/  LOP3.LUT P0, RZ, R0, 0x3ff, RZ, 0xc0, !PT ;  /* 0x000003ff00ff7812 */ /* 0x000fda000780c0ff */
[----:B------:R-:W-:Y:S05]  /*06c0*/  @!P0 BRA `(.L_x_8) ;  /* 0x00000000007c8947 */ /* 0x000fea0003800000 */
[----:B------:R-:W-:Y:S01]  /*06d0*/  MOV R2, 0x0 ;  /* 0x0000000000027802 */ /* 0x000fe20000000f00 */
[----:B------:R-:W-:Y:S01]  /*06e0*/  ULDC.64 UR4, c[0x4][0x80] ;  /* 0x0100200000047ab9 */ /* 0x000fe20000000a00 */
[----:B------:R-:W-:Y:S01]  /*06f0*/  ULDC.64 UR6, c[0x4][0x8] ;  /* 0x0100020000067ab9 */ /* 0x000fe20000000a00 */
[----:B------:R-:W-:Y:S01]  /*0700*/  IMAD.U32 R4, RZ, RZ, UR4 ;  /* 0x00000004ff047e24 */ /* 0x000fe2000f8e00ff */
[----:B------:R1:W2:Y:S01]  /*0710*/  LDC.64 R14, c[0x4][R2] ;  /* 0x01000000020e7b82 */ /* 0x0002a20000000a00 */
[----:B------:R-:W-:Y:S01]  /*0720*/  IMAD.U32 R5, RZ, RZ, UR5 ;  /* 0x00000005ff057e24 */ /* 0x000fe2000f8e00ff */
[----:B------:R-:W-:Y:S01]  /*0730*/  ULDC.64 UR4, c[0x4][0x88] ;  /* 0x0100220000047ab9 */ /* 0x000fe20000000a00 */
[----:B------:R-:W-:Y:S02]  /*0740*/  IMAD.U32 R10, RZ, RZ, UR6 ;  /* 0x00000006ff0a7e24 */ /* 0x000fe4000f8e00ff */
[----:B------:R-:W-:Y:S02]  /*0750*/  IMAD.U32 R6, RZ, RZ, UR4 ;  /* 0x00000004ff067e24 */ /* 0x000fe4000f8e00ff */
[----:B------:R-:W-:-:S02]  /*0760*/  IMAD.U32 R7, RZ, RZ, UR5 ;  /* 0x00000005ff077e24 */ /* 0x000fc4000f8e00ff */
[----:B------:R-:W-:Y:S02]  /*0770*/  IMAD.U32 R11, RZ, RZ, UR7 ;  /* 0x00000007ff0b7e24 */ /* 0x000fe4000f8e00ff */
[----:B------:R-:W-:Y:S02]  /*0780*/  IMAD.MOV.U32 R8, RZ, RZ, 0x70 ;  /* 0x00000070ff087424 */ /* 0x000fe400078e00ff */
[----:B------:R-:W-:Y:S02]  /*0790*/  IMAD.MOV.U32 R12, RZ, RZ, 0x1 ;  /* 0x00000001ff0c7424 */ /* 0x000fe400078e00ff */
[----:B-1----:R-:W-:-:S07]  /*07a0*/  IMAD.MOV.U32 R13, RZ, RZ, RZ ;  /* 0x000000ffff0d7224 */ /* 0x002fce00078e00ff */
[----:B------:R-:W-:-:S07]  /*07b0*/  LEPC R20, `(.L_x_9) ;  /* 0x000000001014794e */ /* 0x000fce0000000000 */
[----:B--2---:R-:W-:Y:S05]  /*07c0*/  CALL.ABS.NOINC R14 ;  /* 0x000000000e007343 */ /* 0x004fea0003c00000 */
.L_x_9:
[----:B------:R-:W1:Y:S01]  /*07d0*/  LDC.64 R2, c[0x4][R2] ;  /* 0x0100000002027b82 */ /* 0x000e620000000a00 */
[----:B------:R-:W-:Y:S01]  /*07e0*/  ULDC.64 UR4, c[0x4][0x80] ;  /* 0x0100200000047ab9 */ /* 0x000fe20000000a00 */
[----:B------:R-:W-:Y:S01]  /*07f0*/  ULDC.64 UR6, c[0x4][0x88] ;  /* 0x0100220000067ab9 */ /* 0x000fe20000000a00 */
[----:B------:R-:W-:Y:S02]  /*0800*/  IMAD.U32 R4, RZ, RZ, UR4 ;  /* 0x00000004ff047e24 */ /* 0x000fe4000f8e00ff */
        /* <DEDUP_REMOVED lines=8> */
[----:B------:R-:W-:-:S07]  /*0890*/  IMAD.MOV.U32 R13, RZ, RZ, RZ ;  /* 0x000000ffff0d7224 */ /* 0x000fce00078e00ff */
[----:B------:R-:W-:-:S07]  /*08a0*/  LEPC R20, `(.L_x_8) ;  /* 0x000000001014794e */ /* 0x000fce0000000000 */
[----:B-1----:R-:W-:Y:S05]  /*08b0*/  CALL.ABS.NOINC R2 ;  /* 0x0000000002007343 */ /* 0x002fea0003c00000 */
.L_x_8:
[----:B------:R-:W1:Y:S01]  /*08c0*/  S2R R3, SR_CgaCtaId ;  /* 0x0000000000037919 */ /* 0x000e620000008800 */
[----:B------:R-:W-:-:S04]  /*08d0*/  MOV R16, 0x400 ;  /* 0x0000040000107802 */ /* 0x000fc80000000f00 */
[----:B-1----:R-:W-:-:S05]  /*08e0*/  LEA R16, R3, R16, 0x18 ;  /* 0x0000001003107211 */ /* 0x002fca00078ec0ff */
[----:B------:R-:W-:-:S05]  /*08f0*/  VIADD R226, R16, 0x28800 ;  /* 0x0002880010e27836 */ /* 0x000fca0000000000 */
        /* <DEDUP_REMOVED lines=18> */
.L_x_11:
        /* <DEDUP_REMOVED lines=15> */
.L_x_10:
[----:B------:R-:W1:Y:S01]  /*0b10*/  S2R R2, SR_TID.X ;  /* 0x0000000000027919 */ /* 0x000e620000002100 */
[----:B------:R-:W-:Y:S01]  /*0b20*/  UMOV UR4, 0xffffffff ;  /* 0xffffffff00047882 */ /* 0x000fe20000000000 */
[----:B-1----:R-:W-:-:S05]  /*0b30*/  VIADD R0, R2, 0xffffff80 ;  /* 0xffffff8002007836 */ /* 0x002fca0000000000 */
[----:B------:R-:W-:-:S04]  /*0b40*/  SHF.R.S32.HI R3, RZ, 0x1f, R0 ;  /* 0x0000001fff037819 */ /* 0x000fc80000011400 */
[----:B------:R-:W-:-:S04]  /*0b50*/  LEA.HI R2, R3, R0, RZ, 0x7 ;  /* 0x0000000003027211 */ /* 0x000fc800078f38ff */
[----:B------:R-:W-:Y:S01]  /*0b60*/  SHF.R.S32.HI R13, RZ, 0x7, R2 ;  /* 0x00000007ff0d7819 */ /* 0x000fe20000011402 */
[----:B------:R-:W-:Y:S06]  /*0b70*/  BRA.DIV UR4, `(.L_x_12) ;  /* 0x0000006e04207947 */ /* 0x000fec000b800000 */
[----:B------:R1:W2:Y:S02]  /*0b80*/  SHFL.IDX PT, R14, R13, RZ, 0x1f ;  /* 0x00001fff0d0e7589 */ /* 0x0002a400000e0000 */
.L_x_83:
[----:B------:R-:W-:Y:S02]  /*0b90*/  SHF.L.U32 R9, RZ, 0x1f, RZ ;  /* 0x0000001fff097819 */ /* 0x000fe400000006ff */
[----:B------:R-:W-:Y:S02]  /*0ba0*/  LEA.HI R5, R3, R0, RZ, 0x4 ;  /* 0x0000000003057211 */ /* 0x000fe400078f20ff */
[----:B------:R-:W3:Y:S01]  /*0bb0*/  SYNCS.PHASECHK.TRANS64.TRYWAIT P0, [R16+URZ+0x30800], R9 ;  /* 0x03080009100075a7 */ /* 0x000ee2000800017f */
[----:B--2---:R-:W-:Y:S02]  /*0bc0*/  LEA.HI R4, R14, R14, RZ, 0x1 ;  /* 0x0000000e0e047211 */ /* 0x004fe400078f08ff */
[----:B------:R-:W-:-:S04]  /*0bd0*/  SHF.R.S32.HI R6, RZ, 0x4, R5 ;  /* 0x00000004ff067819 */ /* 0x000fc80000011405 */
[----:B------:R-:W-:Y:S02]  /*0be0*/  LEA.HI R7, R5, R6, RZ, 0x1 ;  /* 0x0000000605077211 */ /* 0x000fe400078f08ff */
[----:B------:R-:W-:Y:S02]  /*0bf0*/  LOP3.LUT R5, R4, 0xfffffffe, RZ, 0xc0, !PT ;  /* 0xfffffffe04057812 */ /* 0x000fe400078ec0ff */
[----:B------:R-:W-:-:S03]  /*0c00*/  LOP3.LUT R7, R7, 0xfffffffe, RZ, 0xc0, !PT ;  /* 0xfffffffe07077812 */ /* 0x000fc600078ec0ff */
[----:B------:R-:W-:Y:S02]  /*0c10*/  IMAD.IADD R8, R14, 0x1, -R5 ;  /* 0x000000010e087824 */ /* 0x000fe400078e0a05 */
[----:B------:R-:W-:Y:S01]  /*0c20*/  IMAD.IADD R7, R6, 0x1, -R7 ;  /* 0x0000000106077824 */ /* 0x000fe200078e0a07 */
[----:B---3--:R-:W-:Y:S06]  /*0c30*/  @P0 BRA `(.L_x_13) ;  /* 0x0000000000080947 */ /* 0x008fec0003800000 */
[----:B------:R-:W2:Y:S02]  /*0c40*/  SYNCS.PHASECHK.TRANS64.TRYWAIT P0, [R16+URZ+0x30800], R9 ;  /* 0x03080009100075a7 */ /* 0x000ea4000800017f */
[----:B--2---:R-:W-:Y:S05]  /*0c50*/  @!P0 BRA `(.L_x_14) ;  /* 0x0000006c00048947 */ /* 0x004fea0003800000 */
.L_x_13:
[----:B------:R-:W3:Y:S01]  /*0c60*/  LDC R12, c[0x0][0x280] ;  /* 0x0000a000ff0c7b82 */ /* 0x000ee20000000800 */
[----:B------:R-:W-:Y:S02]  /*0c70*/  LOP3.LUT R5, R2, 0xffffff80, RZ, 0xc0, !PT ;  /* 0xffffff8002057812 */ /* 0x000fe400078ec0ff */
[----:B------:R-:W-:Y:S02]  /*0c80*/  CS2R R150, SRZ ;  /* 0x0000000000967805 */ /* 0x000fe4000001ff00 */
[----:B------:R-:W-:Y:S02]  /*0c90*/  LEA.HI R2, R3, R0, RZ, 0x5 ;  /* 0x0000000003027211 */ /* 0x000fe400078f28ff */
[----:B------:R-:W-:Y:S02]  /*0ca0*/  CS2R R148, SRZ ;  /* 0x0000000000947805 */ /* 0x000fe4000001ff00 */
[----:B------:R-:W-:Y:S01]  /*0cb0*/  CS2R R146, SRZ ;  /* 0x0000000000927805 */ /* 0x000fe2000001ff00 */
[----:B------:R-:W-:Y:S01]  /*0cc0*/  IMAD.IADD R5, R0, 0x1, -R5 ;  /* 0x0000000100057824 */ /* 0x000fe200078e0a05 */
[----:B------:R-:W-:-:S02]  /*0cd0*/  CS2R R144, SRZ ;  /* 0x0000000000907805 */ /* 0x000fc4000001ff00 */
[----:B------:R-:W-:Y:S02]  /*0ce0*/  CS2R R142, SRZ ;  /* 0x00000000008e7805 */ /* 0x000fe4000001ff00 */
[----:B------:R-:W-:Y:S02]  /*0cf0*/  CS2R R140, SRZ ;  /* 0x00000000008c7805 */ /* 0x000fe4000001ff00 */
[----:B------:R-:W-:Y:S02]  /*0d00*/  CS2R R138, SRZ ;  /* 0x00000000008a7805 */ /* 0x000fe4000001ff00 */
[----:B------:R-:W-:Y:S02]  /*0d10*/  SHF.R.S32.HI R4, RZ, 0x1f, R5 ;  /* 0x0000001fff047819 */ /* 0x000fe40000011405 */
[----:B------:R-:W-:Y:S02]  /*0d20*/  CS2R R136, SRZ ;  /* 0x0000000000887805 */ /* 0x000fe4000001ff00 */
[----:B------:R-:W-:-:S02]  /*0d30*/  CS2R R134, SRZ ;  /* 0x0000000000867805 */ /* 0x000fc4000001ff00 */
[----:B------:R-:W-:Y:S02]  /*0d40*/  CS2R R132, SRZ ;  /* 0x0000000000847805 */ /* 0x000fe4000001ff00 */
[----:B------:R-:W-:Y:S02]  /*0d50*/  LEA.HI R6, R4, R5, RZ, 0x2 ;  /* 0x0000000504067211 */ /* 0x000fe400078f10ff */
[----:B------:R-:W-:Y:S02]  /*0d60*/  CS2R R130, SRZ ;  /* 0x0000000000827805 */ /* 0x000fe4000001ff00 */
[----:B------:R-:W-:Y:S02]  /*0d70*/  CS2R R128, SRZ ;  /* 0x0000000000807805 */ /* 0x000fe4000001ff00 */
[----:B------:R-:W-:Y:S02]  /*0d80*/  CS2R R126, SRZ ;  /* 0x00000000007e7805 */ /* 0x000fe4000001ff00 */
[----:B------:R-:W-:-:S02]  /*0d90*/  LOP3.LUT R10, R6, 0x7ffffffc, RZ, 0xc0, !PT ;  /* 0x7ffffffc060a7812 */ /* 0x000fc400078ec0ff */
[----:B------:R-:W-:Y:S02]  /*0da0*/  CS2R R124, SRZ ;  /* 0x00000000007c7805 */ /* 0x000fe4000001ff00 */
[----:B------:R-:W-:Y:S02]  /*0db0*/  CS2R R122, SRZ ;  /* 0x00000000007a7805 */ /* 0x000fe4000001ff00 */
[----:B------:R-:W-:Y:S02]  /*0dc0*/  CS2R R120, SRZ ;  /* 0x0000000000787805 */ /* 0x000fe4000001ff00 */
[----:B------:R-:W-:Y:S02]  /*0dd0*/  CS2R R118, SRZ ;  /* 0x0000000000767805 */ /* 0x000fe4000001ff00 */
[----:B---3--:R-:W-:Y:S02]  /*0de0*/  ISETP.GE.AND P0, PT, R12, 0x1, PT ;  /* 0x000000010c00780c */ /* 0x008fe40003f06270 */
[----:B------:R-:W-:-:S02]  /*0df0*/  CS2R R116, SRZ ;  /* 0x0000000000747805 */ /* 0x000fc4000001ff00 */
[----:B------:R-:W-:Y:S02]  /*0e00*/  CS2R R114, SRZ ;  /* 0x0000000000727805 */ /* 0x000fe4000001ff00 */
[----:B------:R-:W-:Y:S02]  /*0e10*/  CS2R R112, SRZ ;  /* 0x0000000000707805 */ /* 0x000fe4000001ff00 */
[----:B------:R-:W-:Y:S02]  /*0e20*/  CS2R R110, SRZ ;  /* 0x00000000006e7805 */ /* 0x000fe4000001ff00 */
[----:B------:R-:W-:Y:S02]  /*0e30*/  CS2R R108, SRZ ;  /* 0x00000000006c7805 */ /* 0x000fe4000001ff00 */
[----:B------:R-:W-:Y:S02]  /*0e40*/  CS2R R106, SRZ ;  /* 0x00000000006a7805 */ /* 0x000fe4000001ff00 */
        /* <DEDUP_REMOVED lines=41> */
[----:B------:R-:W-:Y:S01]  /*10e0*/  SHF.R.S32.HI R2, RZ, 0x5, R2 ;  /* 0x00000005ff027819 */ /* 0x000fe20000011402 */
[----:B------:R-:W-:Y:S01]  /*10f0*/  IMAD.IADD R225, R5, 0x1, -R10 ;  /* 0x0000000105e17824 */ /* 0x000fe200078e0a0a */
[----:B------:R-:W-:Y:S06]  /*1100*/  @!P0 BRA `(.L_x_15) ;  /* 0x0000002800e08947 */ /* 0x000fec0003800000 */
[----:B------:R-:W3:Y:S01]  /*1110*/  S2R R11, SR_CTAID.X ;  /* 0x00000000000b7919 */ /* 0x000ee20000002500 */
[----:B------:R-:W3:Y:S01]  /*1120*/  LDC R14, c[0x0][0x290] ;  /* 0x0000a400ff0e7b82 */ /* 0x000ee20000000800 */
[----:B--2---:R-:W-:Y:S01]  /*1130*/  IMAD.SHL.U32 R9, R0, 0x40, RZ ;  /* 0x0000004000097824 */ /* 0x004fe200078e00ff */
[----:B------:R-:W-:Y:S01]  /*1140*/  LEA.HI R4, R4, R5, RZ, 0x5 ;  /* 0x0000000504047211 */ /* 0x000fe200078f28ff */
[----:B------:R-:W-:Y:S01]  /*1150*/  IMAD.SHL.U32 R2, R2, 0x10, RZ ;  /* 0x0000001002027824 */ /* 0x000fe200078e00ff */
[----:B------:R-:W-:Y:S01]  /*1160*/  LEA.HI R10, R3, R0, RZ, 0x3 ;  /* 0x00000000030a7211 */ /* 0x000fe200078f18ff */
[----:B------:R-:W-:Y:S01]  /*1170*/  IMAD.MOV.U32 R151, RZ, RZ, RZ ;  /* 0x000000ffff977224 */ /* 0x000fe200078e00ff */
[----:B------:R-:W-:Y:S02]  /*1180*/  LOP3.LUT R9, R9, 0x1c0, RZ, 0xc0, !PT ;  /* 0x000001c009097812 */ /* 0x000fe400078ec0ff */
[----:B------:R-:W-:Y:S02]  /*1190*/  SHF.R.S32.HI R4, RZ, 0x5, R4 ;  /* 0x00000005ff047819 */ /* 0x000fe40000011404 */
[----:B------:R-:W-:-:S02]  /*11a0*/  LOP3.LUT R15, R9, 0x30, R2, 0xf8, !PT ;  /* 0x00000030090f7812 */ /* 0x000fc400078ef802 */
[----:B------:R-:W-:Y:S02]  /*11b0*/  LEA.HI R0, R13, R13, RZ, 0x1 ;  /* 0x0000000d0d007211 */ /* 0x000fe400078f08ff */
[--C-:B------:R-:W-:Y:S02]  /*11c0*/  SHF.R.S32.HI R2, RZ, 0x2, R6.reuse ;  /* 0x00000002ff027819 */ /* 0x100fe40000011406 */
[----:B------:R-:W-:Y:S01]  /*11d0*/  SHF.R.S32.HI R3, RZ, 0x1f, R6 ;  /* 0x0000001fff037819 */ /* 0x000fe20000011406 */
[----:B------:R-:W-:Y:S01]  /*11e0*/  VIADD R6, R12, 0x3f ;  /* 0x0000003f0c067836 */ /* 0x000fe20000000000 */
[----:B------:R-:W-:Y:S02]  /*11f0*/  LOP3.LUT R0, R0, 0xfffffffe, RZ, 0xc0, !PT ;  /* 0xfffffffe00007812 */ /* 0x000fe400078ec0ff */
[----:B------:R-:W-:Y:S02]  /*1200*/  LEA.HI R3, R3, R2, RZ, 0x3 ;  /* 0x0000000203037211 */ /* 0x000fe400078f18ff */
[----:B------:R-:W-:-:S02]  /*1210*/  LOP3.LUT R10, R15, 0x8, R10, 0xf8, !PT ;  /* 0x000000080f0a7812 */ /* 0x000fc400078ef80a */
[----:B------:R-:W-:Y:S01]  /*1220*/  LOP3.LUT R3, R3, 0xfffffff8, RZ, 0xc0, !PT ;  /* 0xfffffff803037812 */ /* 0x000fe200078ec0ff */
[----:B---3--:R-:W-:-:S04]  /*1230*/  IMAD R11, R11, -0x80, R14 ;  /* 0xffffff800b0b7824 */ /* 0x008fc800078e020e */
[----:B------:R-:W-:Y:S01]  /*1240*/  IMAD R4, R4, -0x10, R11 ;  /* 0xfffffff004047824 */ /* 0x000fe200078e020b */
[----:B------:R-:W-:Y:S01]  /*1250*/  SHF.R.U32.HI R11, RZ, 0x3, R9 ;  /* 0x00000003ff0b7819 */ /* 0x000fe20000011609 */
[C---:B------:R-:W-:Y:S02]  /*1260*/  IMAD.IADD R9, R13.reuse, 0x1, -R0 ;  /* 0x000000010d097824 */ /* 0x040fe400078e0a00 */
[----:B------:R-:W-:Y:S01]  /*1270*/  IMAD.SHL.U32 R0, R13, 0x1000, RZ ;  /* 0x000010000d007824 */ /* 0x000fe200078e00ff */
[----:B------:R-:W-:Y:S02]  /*1280*/  LOP3.LUT R10, R10, R11, RZ, 0x3c, !PT ;  /* 0x0000000b0a0a7212 */ /* 0x000fe400078e3cff */
[----:B------:R-:W-:Y:S01]  /*1290*/  SHF.R.S32.HI R11, RZ, 0x1f, R6 ;  /* 0x0000001fff0b7819 */ /* 0x000fe20000011406 */
[----:B------:R-:W-:Y:S01]  /*12a0*/  IMAD R7, R7, 0x200, R0 ;  /* 0x0000020007077824 */ /* 0x000fe200078e0200 */
[----:B------:R-:W-:Y:S01]  /*12b0*/  IADD3 R4, R4, R3, -R2 ;  /* 0x0000000304047210 */ /* 0x000fe20007ffe802 */
[----:B------:R-:W-:Y:S01]  /*12c0*/  IMAD R3, R5, 0x4, R0 ;  /* 0x0000000405037824 */ /* 0x000fe200078e0200 */
[----:B------:R-:W-:Y:S01]  /*12d0*/  LEA.HI R0, R11, R6, RZ, 0x6 ;  /* 0x000000060b007211 */ /* 0x000fe200078f30ff */
[----:B------:R-:W-:Y:S01]  /*12e0*/  IMAD.IADD R11, R7, 0x1, R10 ;  /* 0x00000001070b7824 */ /* 0x000fe200078e020a */
[----:B------:R-:W-:Y:S01]  /*12f0*/  LOP3.LUT R7, R17, 0x1, RZ, 0xfc, !PT ;  /* 0x0000000111077812 */ /* 0x000fe200078efcff */
[----:B------:R-:W-:Y:S01]  /*1300*/  IMAD R9, R9, -0x40, R4 ;  /* 0xffffffc009097824 */ /* 0x000fe200078e0204 */
[----:B------:R-:W-:Y:S01]  /*1310*/  CS2R R4, SRZ ;  /* 0x0000000000047805 */ /* 0x000fe2000001ff00 */
[----:B------:R-:W-:Y:S01]  /*1320*/  IMAD.MOV.U32 R6, RZ, RZ, RZ ;  /* 0x000000ffff067224 */ /* 0x000fe200078e00ff */
[----:B------:R-:W-:Y:S01]  /*1330*/  SHF.R.S32.HI R10, RZ, 0x6, R0 ;  /* 0x00000006ff0a7819 */ /* 0x000fe20000011400 */
[----:B------:R-:W-:-:S07]  /*1340*/  IMAD R3, R3, 0x4, R16 ;  /* 0x0000000403037824 */ /* 0x000fce00078e0210 */
.L_x_26:
[----:B------:R-:W-:Y:S01]  /*1350*/  ISETP.NE.AND P0, PT, R7, 0x3, PT ;  /* 0x000000030700780c */ /* 0x000fe20003f05270 */
[----:B------:R-:W-:-:S12]  /*1360*/  YIELD ;  /* 0x0000000000007946 */ /* 0x000fd80003800000 */
[----:B---3--:R-:W-:Y:S05]  /*1370*/  @!P0 BRA `(.L_x_16) ;  /* 0x0000000000048947 */ /* 0x008fea0003800000 */
[----:B------:R-:W-:Y:S01]  /*1380*/  BPT.TRAP 0x1 ;  /* 0x000000040000795c */ /* 0x000fe20000300000 */
.L_x_16:
[----:B------:R-:W-:Y:S01]  /*1390*/  IMAD R2, R4, 0x8, R16 ;  /* 0x0000000804027824 */ /* 0x000fe200078e0210 */
[----:B------:R-:W-:-:S04]  /*13a0*/  SHF.L.U32 R17, R5, 0x1f, RZ ;  /* 0x0000001f05117819 */ /* 0x000fc800000006ff */
[----:B------:R2:W3:Y:S01]  /*13b0*/  SYNCS.PHASECHK.TRANS64.TRYWAIT P1, [R2+URZ+0x30810], R17 ;  /* 0x03081011020075a7 */ /* 0x0004e2000802017f */
[----:B------:R-:W-:Y:S05]  /*13c0*/  @!P0 BRA `(.L_x_17) ;  /* 0x0000000000048947 */ /* 0x000fea0003800000 */
[----:B------:R-:W-:Y:S01]  /*13d0*/  BPT.TRAP 0x1 ;  /* 0x000000040000795c */ /* 0x000fe20000300000 */
.L_x_17:
[----:B---3--:R-:W-:Y:S05]  /*13e0*/  @P1 BRA `(.L_x_18) ;  /* 0x0000000000081947 */ /* 0x008fea0003800000 */
[----:B------:R-:W3:Y:S02]  /*13f0*/  SYNCS.PHASECHK.TRANS64.TRYWAIT P1, [R2+URZ+0x30810], R17 ;  /* 0x03081011020075a7 */ /* 0x000ee4000802017f */
[----:B---3--:R-:W-:Y:S05]  /*1400*/  @!P1 BRA `(.L_x_19) ;  /* 0x00000064002c9947 */ /* 0x008fea0003800000 */
.L_x_18:
[----:B------:R-:W-:Y:S05]  /*1410*/  WARPSYNC.ALL ;  /* 0x0000000000007948 */ /* 0x000fea0003800000 */
[----:B------:R-:W-:Y:S01]  /*1420*/  VIADD R0, R16, 0x18000 ;  /* 0x0001800010007836 */ /* 0x000fe20000000000 */
[----:B------:R-:W-:Y:S01]  /*1430*/  WARPGROUP.ARRIVE ;  /* 0x00000000000079c5 */ /* 0x000fe20000000000 */
[----:B------:R-:W-:Y:S01]  /*1440*/  IMAD R12, R8, 0x2000, R16 ;  /* 0x00002000080c7824 */ /* 0x000fe200078e0210 */
[----:B------:R-:W-:Y:S01]  /*1450*/  UMOV UR5, 0x40000040 ;  /* 0x4000004000057882 */ /* 0x000fe20000000000 */
[----:B------:R-:W-:Y:S01]  /*1460*/  UMOV UR7, 0x40000040 ;  /* 0x4000004000077882 */ /* 0x000fe20000000000 */
[----:B------:R-:W-:-:S02]  /*1470*/  SHF.R.U32.HI R0, RZ, 0x4, R0 ;  /* 0x00000004ff007819 */ /* 0x000fc40000011600 */
[----:B------:R-:W-:Y:S02]  /*1480*/  R2UR UR9, R12 ;  /* 0x000000000c0972ca */ /* 0x000fe400000e0000 */
[----:B------:R-:W-:-:S04]  /*1490*/  LOP3.LUT R0, R0, 0x3fff, RZ, 0xc0, !PT ;  /* 0x00003fff00007812 */ /* 0x000fc800078ec0ff */
[----:B-1----:R-:W-:-:S05]  /*14a0*/  LOP3.LUT R13, R0, 0x10000, RZ, 0xfc, !PT ;  /* 0x00010000000d7812 */ /* 0x002fca00078efcff */
[----:B------:R-:W-:Y:S02]  /*14b0*/  IMAD R13, R4, 0x400, R13 ;  /* 0x00000400040d7824 */ /* 0x000fe400078e020d */
[----:B------:R-:W-:-:S03]  /*14c0*/  USHF.R.U32.HI UR4, URZ, 0x4, UR9 ;  /* 0x000000043f047899 */ /* 0x000fc60008011609 */
[----:B------:R-:W-:Y:S01]  /*14d0*/  R2UR UR8, R13 ;  /* 0x000000000d0872ca */ /* 0x000fe200000e0000 */
[----:B------:R-:W-:Y:S01]  /*14e0*/  ULOP3.LUT UR4, UR4, 0x3fff, URZ, 0xc0, !UPT ;  /* 0x00003fff04047892 */ /* 0x000fe2000f8ec03f */
[----:B------:R-:W-:-:S03]  /*14f0*/  IMAD R13, R4, 0x20, R225 ;  /* 0x00000020040d7824 */ /* 0x000fc600078e02e1 */
[----:B------:R-:W-:Y:S01]  /*1500*/  ULOP3.LUT UR10, UR4, 0x10000, URZ, 0xfc, !UPT ;  /* 0x00010000040a7892 */ /* 0x000fe2000f8efc3f */
[----:B------:R-:W-:-:S04]  /*1510*/  IMAD.SHL.U32 R13, R13, 0x2, RZ ;  /* 0x000000020d0d7824 */ /* 0x000fc800078e00ff */
[----:B------:R-:W-:Y:S02]  /*1520*/  IMAD R12, R13, 0x4, R16 ;  /* 0x000000040d0c7824 */ /* 0x000fe400078e0210 */
[----:B------:R-:W-:Y:S01]  /*1530*/  UMOV UR4, UR10 ;  /* 0x0000000a00047c82 */ /* 0x000fe20008000000 */
[----:B------:R-:W-:Y:S02]  /*1540*/  UMOV UR6, UR8 ;  /* 0x0000000800067c82 */ /* 0x000fe40008000000 */
[----:B------:R-:W-:Y:S01]  /*1550*/  HGMMA.64x64x16.F32.BF16 R184, gdesc[UR4], RZ, !UPT, gsb0 ;  /* 0x00e0000004b879f0 */ /* 0x000fe2000c0018ff */
[----:B------:R-:W-:Y:S02]  /*1560*/  UIADD3 UR4, UR10, 0x2, URZ ;  /* 0x000000020a047890 */ /* 0x000fe4000fffe03f */
[----:B------:R-:W-:Y:S01]  /*1570*/  UIADD3 UR6, UR8, 0x2, URZ ;  /* 0x0000000208067890 */ /* 0x000fe2000fffe03f */
[----:B------:R-:W-:Y:S01]  /*1580*/  UMOV UR5, 0x40000040 ;  /* 0x4000004000057882 */ /* 0x000fe20000000000 */
[----:B------:R-:W-:Y:S01]  /*1590*/  UMOV UR7, 0x40000040 ;  /* 0x4000004000077882 */ /* 0x000fe20000000000 */
[----:B------:R-:W-:-:S02]  /*15a0*/  WARPGROUP.DEPBAR.LE gsb0, 0x0 ;  /* 0x00008000000079c5 */ /* 0x000fc40000010000 */
[----:B------:R-:W-:-:S06]  /*15b0*/  WARPGROUP.ARRIVE ;  /* 0x00000000000079c5 */ /* 0x000fcc0000000000 */
[----:B------:R-:W-:Y:S01]  /*15c0*/  HGMMA.64x64x16.F32.BF16 R184, gdesc[UR4], R184, gsb0 ;  /* 0x00e0000004b879f0 */ /* 0x000fe200080018b8 */
[----:B------:R-:W-:Y:S02]  /*15d0*/  UIADD3 UR4, UR10, 0x4, URZ ;  /* 0x000000040a047890 */ /* 0x000fe4000fffe03f */
[----:B------:R-:W-:Y:S01]  /*15e0*/  UIADD3 UR6, UR8, 0x4, URZ ;  /* 0x0000000408067890 */ /* 0x000fe2000fffe03f */
[----:B------:R-:W-:Y:S01]  /*15f0*/  UMOV UR5, 0x40000040 ;  /* 0x4000004000057882 */ /* 0x000fe20000000000 */
[----:B------:R-:W-:Y:S01]  /*1600*/  UMOV UR7, 0x40000040 ;  /* 0x4000004000077882 */ /* 0x000fe20000000000 */
[----:B------:R-:W-:Y:S02]  /*1610*/  WARPGROUP.DEPBAR.LE gsb0, 0x0 ;  /* 0x00008000000079c5 */ /* 0x000fe40000010000 */
        /* <DEDUP_REMOVED lines=36> */
[----:B------:R-:W-:Y:S03]  /*1860*/  HGMMA.64x64x16.F32.BF16 R184, gdesc[UR4], R184, gsb0 ;  /* 0x00e0000004b879f0 */ /* 0x000fe600080018b8 */
[----:B------:R-:W-:Y:S02]  /*1870*/  WARPGROUP.DEPBAR.LE gsb0, 0x0 ;  /* 0x00008000000079c5 */ /* 0x000fe40000010000 */
[----:B------:R1:W4:Y:S04]  /*1880*/  LDS.64 R18, [R12+0x28000] ;  /* 0x028000000c127984 */ /* 0x0003280000000a00 */
[----:B------:R1:W5:Y:S04]  /*1890*/  LDS.64 R220, [R12+0x28020] ;  /* 0x028020000cdc7984 */ /* 0x0003680000000a00 */
[----:B------:R1:W1:Y:S04]  /*18a0*/  LDS.64 R218, [R12+0x28040] ;  /* 0x028040000cda7984 */ /* 0x0002680000000a00 */
[----:B------:R1:W1:Y:S04]  /*18b0*/  LDS.64 R14, [R12+0x28060] ;  /* 0x028060000c0e7984 */ /* 0x0002680000000a00 */
[----:B------:R1:W1:Y:S04]  /*18c0*/  LDS.64 R20, [R12+0x28080] ;  /* 0x028080000c147984 */ /* 0x0002680000000a00 */
[----:B------:R1:W1:Y:S04]  /*18d0*/  LDS.64 R22, [R12+0x280a0] ;  /* 0x0280a0000c167984 */ /* 0x0002680000000a00 */
[----:B------:R1:W1:Y:S04]  /*18e0*/  LDS.64 R216, [R12+0x280c0] ;  /* 0x0280c0000cd87984 */ /* 0x0002680000000a00 */
[----:B------:R1:W1:Y:S01]  /*18f0*/  LDS.64 R222, [R12+0x280e0] ;  /* 0x0280e0000cde7984 */ /* 0x0002620000000a00 */
[----:B------:R-:W-:Y:S05]  /*1900*/  @!P0 BRA `(.L_x_20) ;  /* 0x0000000000048947 */ /* 0x000fea0003800000 */
[----:B------:R-:W-:Y:S01]  /*1910*/  BPT.TRAP 0x1 ;  /* 0x000000040000795c */ /* 0x000fe20000300000 */
.L_x_20:
[----:B------:R1:W1:Y:S01]  /*1920*/  SYNCS.PHASECHK.TRANS64.TRYWAIT P1, [R2+URZ+0x30830], R17 ;  /* 0x03083011020075a7 */ /* 0x000262000802017f */
[----:B------:R-:W-:Y:S05]  /*1930*/  @!P0 BRA `(.L_x_21) ;  /* 0x0000000000048947 */ /* 0x000fea0003800000 */
[----:B------:R-:W-:Y:S01]  /*1940*/  BPT.TRAP 0x1 ;  /* 0x000000040000795c */ /* 0x000fe20000300000 */
.L_x_21:
[----:B------:R-:W-:-:S05]  /*1950*/  VIADD R13, R16, 0x20000 ;  /* 0x00020000100d7836 */ /* 0x000fca0000000000 */
[----:B------:R-:W-:-:S04]  /*1960*/  SHF.R.U32.HI R13, RZ, 0x4, R13 ;  /* 0x00000004ff0d7819 */ /* 0x000fc8000001160d */
[----:B------:R-:W-:-:S04]  /*1970*/  LOP3.LUT R13, R13, 0x3fff, RZ, 0xc0, !PT ;  /* 0x00003fff0d0d7812 */ /* 0x000fc800078ec0ff */
[----:B------:R-:W-:Y:S01]  /*1980*/  LOP3.LUT R153, R13, 0x10000, RZ, 0xfc, !PT ;  /* 0x000100000d997812 */ /* 0x000fe200078efcff */
[----:B-1----:R-:W-:Y:S06]  /*1990*/  @P1 BRA `(.L_x_22) ;  /* 0x0000000000081947 */ /* 0x002fec0003800000 */
[----:B------:R-:W1:Y:S02]  /*19a0*/  SYNCS.PHASECHK.TRANS64.TRYWAIT P1, [R2+URZ+0x30830], R17 ;  /* 0x03083011020075a7 */ /* 0x000e64000802017f */
[----:B-1----:R-:W-:Y:S05]  /*19b0*/  @!P1 BRA `(.L_x_23) ;  /* 0x0000005c00d49947 */ /* 0x002fea0003800000 */
.L_x_22:
[----:B------:R-:W-:Y:S01]  /*19c0*/  UIADD3 UR9, UR9, 0x8000, URZ ;  /* 0x0000800009097890 */ /* 0x000fe2000fffe03f */
[----:B------:R-:W-:Y:S01]  /*19d0*/  IMAD R153, R4, 0x400, R153 ;  /* 0x0000040004997824 */ /* 0x000fe200078e0299 */
[----:B------:R-:W-:Y:S01]  /*19e0*/  UMOV UR7, 0x40000040 ;  /* 0x4000004000077882 */ /* 0x000fe20000000000 */
[----:B------:R-:W-:Y:S01]  /*19f0*/  UMOV UR5, 0x40000040 ;  /* 0x4000004000057882 */ /* 0x000fe20000000000 */
[----:B------:R-:W-:Y:S01]  /*1a00*/  USHF.R.U32.HI UR9, URZ, 0x4, UR9 ;  /* 0x000000043f097899 */ /* 0x000fe20008011609 */
[----:B------:R-:W-:Y:S01]  /*1a10*/  ISETP.GT.AND P2, PT, R9, RZ, PT ;  /* 0x000000ff0900720c */ /* 0x000fe20003f44270 */
[----:B------:R-:W-:Y:S01]  /*1a20*/  ULDC UR10, c[0x0][0x75c] ;  /* 0x0001d700000a7ab9 */ /* 0x000fe20000000800 */
[----:B------:R-:W-:Y:S01]  /*1a30*/  R2UR UR8, R153 ;  /* 0x00000000990872ca */ /* 0x000fe200000e0000 */
[----:B------:R-:W-:Y:S01]  /*1a40*/  ULOP3.LUT UR9, UR9, 0x3fff, URZ, 0xc0, !UPT ;  /* 0x00003fff09097892 */ /* 0x000fe2000f8ec03f */
[----:B------:R-:W-:Y:S01]  /*1a50*/  WARPGROUP.ARRIVE ;  /* 0x00000000000079c5 */ /* 0x000fe20000000000 */
[----:B--23--:R-:W-:Y:S01]  /*1a60*/  FMUL.FTZ R17, R184, UR10 ;  /* 0x0000000ab8117c20 */ /* 0x00cfe20008410000 */
[----:B------:R-:W-:Y:S01]  /*1a70*/  FMUL.FTZ R184, R185, UR10 ;  /* 0x0000000ab9b87c20 */ /* 0x000fe20008410000 */
[----:B------:R-:W-:Y:S01]  /*1a80*/  ULOP3.LUT UR9, UR9, 0x10000, URZ, 0xfc, !UPT ;  /* 0x0001000009097892 */ /* 0x000fe2000f8efc3f */
[----:B------:R-:W-:Y:S01]  /*1a90*/  FMUL.FTZ R185, R186, UR10 ;  /* 0x0000000abab97c20 */ /* 0x000fe20008410000 */
[----:B------:R-:W-:Y:S01]  /*1aa0*/  FMUL.FTZ R186, R187, UR10 ;  /* 0x0000000abbba7c20 */ /* 0x000fe20008410000 */
[----:B------:R-:W-:Y:S01]  /*1ab0*/  FMUL.FTZ R187, R188, UR10 ;  /* 0x0000000abcbb7c20 */ /* 0x000fe20008410000 */
[----:B------:R-:W1:Y:S01]  /*1ac0*/  MUFU.TANH R17, R17 ;  /* 0x0000001100117308 */ /* 0x000e620000002400 */
[----:B------:R-:W-:Y:S01]  /*1ad0*/  FMUL.FTZ R224, R189, UR10 ;  /* 0x0000000abde07c20 */ /* 0x000fe20008410000 */
[----:B------:R-:W-:Y:S01]  /*1ae0*/  LOP3.LUT R227, R13, 0x2000000, RZ, 0xfc, !PT ;  /* 0x020000000de37812 */ /* 0x000fe200078efcff */
[----:B------:R-:W-:Y:S01]  /*1af0*/  UMOV UR4, UR9 ;  /* 0x0000000900047c82 */ /* 0x000fe20008000000 */
[----:B------:R-:W-:Y:S01]  /*1b00*/  UMOV UR6, UR8 ;  /* 0x0000000800067c82 */ /* 0x000fe20008000000 */
[----:B------:R-:W-:Y:S01]  /*1b10*/  ISETP.GT.AND P1, PT, R9, 0x8, PT ;  /* 0x000000080900780c */ /* 0x000fe20003f24270 */
[----:B------:R-:W-:Y:S01]  /*1b20*/  HGMMA.64x64x16.F32.BF16 R152, gdesc[UR4], RZ, !UPT, gsb0 ;  /* 0x00e00000049879f0 */ /* 0x000fe2000c0018ff */
[----:B------:R-:W-:Y:S01]  /*1b30*/  UIADD3 UR6, UR8, 0x2, URZ ;  /* 0x0000000208067890 */ /* 0x000fe2000fffe03f */
[----:B------:R-:W2:Y:S01]  /*1b40*/  MUFU.TANH R185, R185 ;  /* 0x000000b900b97308 */ /* 0x000ea20000002400 */
[----:B------:R-:W-:Y:S01]  /*1b50*/  UIADD3 UR4, UR9, 0x2, URZ ;  /* 0x0000000209047890 */ /* 0x000fe2000fffe03f */
[----:B------:R-:W-:Y:S01]  /*1b60*/  IMAD R227, R4, 0x400, R227 ;  /* 0x0000040004e37824 */ /* 0x000fe200078e02e3 */
[----:B------:R-:W-:Y:S01]  /*1b70*/  UMOV UR7, 0x40000040 ;  /* 0x4000004000077882 */ /* 0x000fe20000000000 */
[----:B------:R-:W-:Y:S01]  /*1b80*/  UMOV UR5, 0x40000040 ;  /* 0x4000004000057882 */ /* 0x000fe20000000000 */
[----:B------:R-:W-:Y:S01]  /*1b90*/  FMUL.FTZ R190, R190, UR10 ;  /* 0x0000000abebe7c20 */ /* 0x000fe20008410000 */
[----:B------:R-:W-:Y:S01]  /*1ba0*/  FMUL.FTZ R191, R191, UR10 ;  /* 0x0000000abfbf7c20 */ /* 0x000fe20008410000 */
[----:B------:R-:W-:Y:S01]  /*1bb0*/  FMUL.FTZ R192, R192, UR10 ;  /* 0x0000000ac0c07c20 */ /* 0x000fe20008410000 */
[----:B------:R-:W-:Y:S01]  /*1bc0*/  MUFU.TANH R184, R184 ;  /* 0x000000b800b87308 */ /* 0x000fe20000002400 */
[C---:B-1----:R-:W-:Y:S01]  /*1bd0*/  FSEL R13, R17.reuse, -INF , P2 ;  /* 0xff800000110d7808 */ /* 0x042fe20001000000 */
[----:B------:R-:W-:Y:S01]  /*1be0*/  FFMA.FTZ R17, -R17, R17, 1 ;  /* 0x3f80000011117423 */ /* 0x000fe20000010111 */
[----:B------:R-:W-:Y:S01]  /*1bf0*/  FMUL.FTZ R194, R194, UR10 ;  /* 0x0000000ac2c27c20 */ /* 0x000fe20008410000 */
[----:B------:R-:W-:Y:S01]  /*1c00*/  FMUL.FTZ R193, R193, UR10 ;  /* 0x0000000ac1c17c20 */ /* 0x000fe20008410000 */
[----:B------:R-:W-:Y:S01]  /*1c10*/  FMUL.FTZ R195, R195, UR10 ;  /* 0x0000000ac3c37c20 */ /* 0x000fe20008410000 */
[----:B------:R-:W-:Y:S01]  /*1c20*/  FMUL.FTZ R196, R196, UR10 ;  /* 0x0000000ac4c47c20 */ /* 0x000fe20008410000 */
[----:B------:R-:W-:Y:S01]  /*1c30*/  FMUL.FTZ R198, R198, UR10 ;  /* 0x0000000ac6c67c20 */ /* 0x000fe20008410000 */
[----:B------:R-:W-:Y:S01]  /*1c40*/  MUFU.TANH R186, R186 ;  /* 0x000000ba00ba7308 */ /* 0x000fe20000002400 */
[----:B--2---:R-:W-:Y:S01]  /*1c50*/  FSEL R229, R185, -INF , P1 ;  /* 0xff800000b9e57808 */ /* 0x004fe20000800000 */
[----:B------:R-:W-:Y:S01]  /*1c60*/  FMUL.FTZ R197, R197, UR10 ;  /* 0x0000000ac5c57c20 */ /* 0x000fe20008410000 */
[----:B------:R-:W-:Y:S01]  /*1c70*/  FMUL.FTZ R199, R199, UR10 ;  /* 0x0000000ac7c77c20 */ /* 0x000fe20008410000 */
[----:B------:R-:W-:Y:S01]  /*1c80*/  FMUL.FTZ R200, R200, UR10 ;  /* 0x0000000ac8c87c20 */ /* 0x000fe20008410000 */
[----:B------:R-:W-:Y:S01]  /*1c90*/  FMUL.FTZ R201, R201, UR10 ;  /* 0x0000000ac9c97c20 */ /* 0x000fe20008410000 */
[----:B------:R-:W-:Y:S01]  /*1ca0*/  FMUL.FTZ R204, R204, UR10 ;  /* 0x0000000acccc7c20 */ /* 0x000fe20008410000 */
[----:B------:R-:W-:Y:S01]  /*1cb0*/  FMUL.FTZ R206, R206, UR10 ;  /* 0x0000000acece7c20 */ /* 0x000fe20008410000 */
[----:B------:R-:W-:Y:S01]  /*1cc0*/  MUFU.TANH R187, R187 ;  /* 0x000000bb00bb7308 */ /* 0x000fe20000002400 */
[----:B------:R-:W-:Y:S01]  /*1cd0*/  FMUL.FTZ R205, R205, UR10 ;  /* 0x0000000acdcd7c20 */ /* 0x000fe20008410000 */
        /* <DEDUP_REMOVED lines=8> */
[----:B------:R-:W-:-:S06]  /*1d60*/  FFMA.FTZ R185, -R185, R185, 1 ;  /* 0x3f800000b9b97423 */ /* 0x000fcc00000101b9 */
[----:B------:R-:W-:Y:S08]  /*1d70*/  MUFU.TANH R224, R224 ;  /* 0x000000e000e07308 */ /* 0x000ff00000002400 */
[----:B------:R-:W-:Y:S08]  /*1d80*/  MUFU.TANH R191, R191 ;  /* 0x000000bf00bf7308 */ /* 0x000ff00000002400 */
[----:B------:R-:W-:Y:S08]  /*1d90*/  MUFU.TANH R192, R192 ;  /* 0x000000c000c07308 */ /* 0x000ff00000002400 */
[----:B------:R-:W-:Y:S08]  /*1da0*/  MUFU.TANH R194, R194 ;  /* 0x000000c200c27308 */ /* 0x000ff00000002400 */
[----:B------:R-:W-:Y:S01]  /*1db0*/  MUFU.TANH R193, R193 ;  /* 0x000000c100c17308 */ /* 0x000fe20000002400 */
[----:B------:R-:W-:-:S02]  /*1dc0*/  WARPGROUP.DEPBAR.LE gsb0, 0x0 ;  /* 0x00008000000079c5 */ /* 0x000fc40000010000 */
[----:B------:R-:W-:-:S05]  /*1dd0*/  WARPGROUP.ARRIVE ;  /* 0x00000000000079c5 */ /* 0x000fca0000000000 */
[----:B------:R-:W-:Y:S01]  /*1de0*/  MUFU.TANH R195, R195 ;  /* 0x000000c300c37308 */ /* 0x000fe20000002400 */
[----:B------:R-:W-:Y:S01]  /*1df0*/  HGMMA.64x64x16.F32.BF16 R152, gdesc[UR4], R152, gsb0 ;  /* 0x00e00000049879f0 */ /* 0x000fe20008001898 */
[----:B------:R-:W-:Y:S02]  /*1e00*/  UIADD3 UR6, UR8, 0x4, URZ ;  /* 0x0000000408067890 */ /* 0x000fe4000fffe03f */
[----:B------:R-:W-:Y:S01]  /*1e10*/  UIADD3 UR4, UR9, 0x4, URZ ;  /* 0x0000000409047890 */ /* 0x000fe2000fffe03f */
[----:B------:R-:W-:Y:S01]  /*1e20*/  UMOV UR7, 0x40000040 ;  /* 0x4000004000077882 */ /* 0x000fe20000000000 */
[----:B------:R-:W-:Y:S02]  /*1e30*/  UMOV UR5, 0x40000040 ;  /* 0x4000004000057882 */ /* 0x000fe40000000000 */
[----:B------:R-:W-:Y:S08]  /*1e40*/  MUFU.TANH R196, R196 ;  /* 0x000000c400c47308 */ /* 0x000ff00000002400 */
[----:B------:R-:W-:Y:S08]  /*1e50*/  MUFU.TANH R198, R198 ;  /* 0x000000c600c67308 */ /* 0x000ff00000002400 */
[----:B------:R-:W-:Y:S08]  /*1e60*/  MUFU.TANH R197, R197 ;  /* 0x000000c500c57308 */ /* 0x000ff00000002400 */
[----:B------:R-:W-:Y:S08]  /*1e70*/  MUFU.TANH R199, R199 ;  /* 0x000000c700c77308 */ /* 0x000ff00000002400 */
        /* <DEDUP_REMOVED lines=10> */
[----:B------:R-:W-:-:S04]  /*1f20*/  UIADD3 UR4, UR9, 0x6, URZ ;  /* 0x0000000609047890 */ /* 0x000fc8000fffe03f */
[----:B------:R-:W-:Y:S01]  /*1f30*/  MUFU.TANH R208, R208 ;  /* 0x000000d000d07308 */ /* 0x000fe20000002400 */
[----:B------:R-:W-:Y:S01]  /*1f40*/  UMOV UR7, 0x40000040 ;  /* 0x4000004000077882 */ /* 0x000fe20000000000 */
[----:B------:R-:W-:-:S06]  /*1f50*/  UMOV UR5, 0x40000040 ;  /* 0x4000004000057882 */ /* 0x000fcc0000000000 */
[----:B------:R-:W-:Y:S08]  /*1f60*/  MUFU.TANH R210, R210 ;  /* 0x000000d200d27308 */ /* 0x000ff00000002400 */
[----:B------:R-:W-:Y:S08]  /*1f70*/  MUFU.TANH R211, R211 ;  /* 0x000000d300d37308 */ /* 0x000ff00000002400 */
[----:B------:R-:W-:Y:S08]  /*1f80*/  MUFU.TANH R212, R212 ;  /* 0x000000d400d47308 */ /* 0x000ff00000002400 */
[----:B------:R-:W-:Y:S08]  /*1f90*/  MUFU.TANH R213, R213 ;  /* 0x000000d500d57308 */ /* 0x000ff00000002400 */
[----:B------:R-:W-:Y:S01]  /*1fa0*/  MUFU.TANH R215, R215 ;  /* 0x000000d700d77308 */ /* 0x000fe20000002400 */
        /* <DEDUP_REMOVED lines=31> */
[----:B------:R-:W-:Y:S01]  /*21a0*/  ULDC UR5, c[0x0][0x744] ;  /* 0x0001d10000057ab9 */ /* 0x000fe20000000800 */
[----:B------:R-:W-:Y:S01]  /*21b0*/  R2UR UR4, R227 ;  /* 0x00000000e30472ca */ /* 0x000fe200000e0000 */
[----:B----4-:R-:W-:Y:S01]  /*21c0*/  FFMA.FTZ R13, R13, UR5, -R18 ;  /* 0x000000050d0d7c23 */ /* 0x010fe20008010812 */
[----:B------:R-:W-:-:S05]  /*21d0*/  UMOV UR7, 0x40000040 ;  /* 0x4000004000077882 */ /* 0x000fca0000000000 */
[----:B------:R-:W1:Y:S06]  /*21e0*/  MUFU.EX2 R13, R13 ;  /* 0x0000000d000d7308 */ /* 0x000e6c0000000800 */
[----:B------:R-:W-:Y:S01]  /*21f0*/  UMOV UR6, UR4 ;  /* 0x0000000400067c82 */ /* 0x000fe20008000000 */
[----:B------:R-:W-:Y:S02]  /*2200*/  WARPGROUP.DEPBAR.LE gsb0, 0x0 ;  /* 0x00008000000079c5 */ /* 0x000fe40000010000 */
[----:B------:R-:W2:Y:S02]  /*2210*/  LDS.64 R188, [R12+0x28200] ;  /* 0x028200000cbc7984 */ /* 0x000ea40000000a00 */
[----:B--2---:R-:W-:Y:S01]  /*2220*/  FADD.FTZ R228, R152, -R188 ;  /* 0x800000bc98e47221 */ /* 0x004fe20000010000 */
[----:B------:R-:W-:Y:S01]  /*2230*/  FFMA.FTZ R152, R229, UR5, -R18 ;  /* 0x00000005e5987c23 */ /* 0x000fe20008010812 */
[----:B------:R-:W-:Y:S01]  /*2240*/  FADD.FTZ R227, R154, -R188 ;  /* 0x800000bc9ae37221 */ /* 0x000fe20000010000 */
[--C-:B------:R-:W-:Y:S01]  /*2250*/  FADD.FTZ R154, R155, -R189.reuse ;  /* 0x800000bd9b9a7221 */ /* 0x100fe20000010000 */
[----:B-1----:R-:W-:Y:S01]  /*2260*/  FMUL.FTZ R18, R13, R228 ;  /* 0x000000e40d127220 */ /* 0x002fe20000410000 */
[----:B------:R-:W-:Y:S01]  /*2270*/  FADD.FTZ R228, R153, -R189 ;  /* 0x800000bd99e47221 */ /* 0x000fe20000010000 */
[----:B------:R-:W-:Y:S01]  /*2280*/  FMUL.FTZ R188, R202, UR10 ;  /* 0x0000000acabc7c20 */ /* 0x000fe20008410000 */
[----:B------:R-:W1:Y:S01]  /*2290*/  MUFU.EX2 R152, R152 ;  /* 0x0000009800987308 */ /* 0x000e620000000800 */
[----:B------:R-:W-:Y:S01]  /*22a0*/  FMUL.FTZ R189, R17, R18 ;  /* 0x0000001211bd7220 */ /* 0x000fe20000410000 */
[C---:B------:R-:W-:Y:S01]  /*22b0*/  FSEL R18, R184.reuse, -INF , P2 ;  /* 0xff800000b8127808 */ /* 0x040fe20001000000 */
[----:B------:R-:W-:Y:S01]  /*22c0*/  FFMA.FTZ R184, -R184, R184, 1 ;  /* 0x3f800000b8b87423 */ /* 0x000fe200000101b8 */
[----:B------:R-:W-:Y:S01]  /*22d0*/  FMUL.FTZ R202, R203, UR10 ;  /* 0x0000000acbca7c20 */ /* 0x000fe20008410000 */
[----:B------:R-:W-:-:S02]  /*22e0*/  FFMA.FTZ R203, -R190, R190, 1 ;  /* 0x3f800000becb7423 */ /* 0x000fc400000101be */
[--C-:B------:R-:W-:Y:S01]  /*22f0*/  FFMA.FTZ R17, R18, UR5, -R19.reuse ;  /* 0x0000000512117c23 */ /* 0x100fe20008010813 */
[C---:B------:R-:W-:Y:S01]  /*2300*/  FSEL R18, R186.reuse, -INF , P1 ;  /* 0xff800000ba127808 */ /* 0x040fe20000800000 */
[----:B------:R-:W-:Y:S01]  /*2310*/  FFMA.FTZ R186, -R186, R186, 1 ;  /* 0x3f800000baba7423 */ /* 0x000fe200000101ba */
[----:B------:R-:W-:Y:S03]  /*2320*/  MUFU.TANH R188, R188 ;  /* 0x000000bc00bc7308 */ /* 0x000fe60000002400 */
[----:B------:R-:W-:Y:S02]  /*2330*/  FFMA.FTZ R153, R18, UR5, -R19 ;  /* 0x0000000512997c23 */ /* 0x000fe40008010813 */
[----:B------:R-:W2:Y:S01]  /*2340*/  LDS.64 R18, [R12+0x28220] ;  /* 0x028220000c127984 */ /* 0x000ea20000000a00 */
[----:B-1----:R-:W-:Y:S02]  /*2350*/  FMUL.FTZ R230, R152, R227 ;  /* 0x000000e398e67220 */ /* 0x002fe40000410000 */
[----:B------:R-:W1:Y:S02]  /*2360*/  MUFU.EX2 R17, R17 ;  /* 0x0000001100117308 */ /* 0x000e640000000800 */
[----:B------:R-:W-:-:S06]  /*2370*/  FMUL.FTZ R185, R185, R230 ;  /* 0x000000e6b9b97220 */ /* 0x000fcc0000410000 */
[----:B------:R-:W3:Y:S08]  /*2380*/  MUFU.EX2 R153, R153 ;  /* 0x0000009900997308 */ /* 0x000ef00000000800 */
[----:B------:R-:W-:Y:S01]  /*2390*/  MUFU.TANH R202, R202 ;  /* 0x000000ca00ca7308 */ /* 0x000fe20000002400 */
[----:B-1----:R-:W-:-:S04]  /*23a0*/  FMUL.FTZ R155, R17, R228 ;  /* 0x000000e4119b7220 */ /* 0x002fc80000410000 */
[----:B------:R-:W-:Y:S01]  /*23b0*/  FMUL.FTZ R184, R184, R155 ;  /* 0x0000009bb8b87220 */ /* 0x000fe20000410000 */
[----:B---3--:R-:W-:-:S04]  /*23c0*/  FMUL.FTZ R155, R153, R154 ;  /* 0x0000009a999b7220 */ /* 0x008fc80000410000 */
[----:B------:R-:W-:Y:S01]  /*23d0*/  F2FP.BF16.F32.PACK_AB R184, R184, R189 ;  /* 0x000000bdb8b8723e */ /* 0x000fe200000010ff */
[----:B------:R-:W-:Y:S01]  /*23e0*/  FMUL.FTZ R186, R186, R155 ;  /* 0x0000009bbaba7220 */ /* 0x000fe20000410000 */
[C---:B------:R-:W-:Y:S01]  /*23f0*/  FSEL R155, R187.reuse, -INF , P2 ;  /* 0xff800000bb9b7808 */ /* 0x040fe20001000000 */
[----:B------:R-:W-:-:S03]  /*2400*/  FFMA.FTZ R187, -R187, R187, 1 ;  /* 0x3f800000bbbb7423 */ /* 0x000fc600000101bb */
[----:B------:R-:W-:Y:S01]  /*2410*/  F2FP.BF16.F32.PACK_AB R185, R186, R185 ;  /* 0x000000b9bab9723e */ /* 0x000fe200000010ff */
[----:B-----5:R-:W-:Y:S01]  /*2420*/  FFMA.FTZ R154, R155, UR5, -R220 ;  /* 0x000000059b9a7c23 */ /* 0x020fe200080108dc */
[----:B------:R-:W-:Y:S01]  /*2430*/  FSEL R155, R190, -INF , P1 ;  /* 0xff800000be9b7808 */ /* 0x000fe20000800000 */
[----:B--2---:R-:W-:-:S04]  /*2440*/  FADD.FTZ R157, R157, -R19 ;  /* 0x800000139d9d7221 */ /* 0x004fc80000010000 */
[----:B------:R-:W-:Y:S01]  /*2450*/  FFMA.FTZ R227, R155, UR5, -R220 ;  /* 0x000000059be37c23 */ /* 0x000fe200080108dc */
[--C-:B------:R-:W-:Y:S01]  /*2460*/  FADD.FTZ R155, R156, -R18.reuse ;  /* 0x800000129c9b7221 */ /* 0x100fe20000010000 */
[----:B------:R-:W-:Y:S01]  /*2470*/  FADD.FTZ R220, R158, -R18 ;  /* 0x800000129edc7221 */ /* 0x000fe20000010000 */
[C---:B------:R-:W-:Y:S01]  /*2480*/  FSEL R18, R224.reuse, -INF , P2 ;  /* 0xff800000e0127808 */ /* 0x040fe20001000000 */
[----:B------:R-:W1:Y:S01]  /*2490*/  MUFU.EX2 R154, R154 ;  /* 0x0000009a009a7308 */ /* 0x000e620000000800 */
[----:B------:R-:W-:Y:S01]  /*24a0*/  FSEL R158, R191, -INF , P1 ;  /* 0xff800000bf9e7808 */ /* 0x000fe20000800000 */
[----:B------:R-:W-:Y:S01]  /*24b0*/  FADD.FTZ R156, R159, -R19 ;  /* 0x800000139f9c7221 */ /* 0x000fe20000010000 */
[----:B------:R-:W-:Y:S01]  /*24c0*/  FFMA.FTZ R224, -R224, R224, 1 ;  /* 0x3f800000e0e07423 */ /* 0x000fe200000101e0 */
[--C-:B------:R-:W-:Y:S01]  /*24d0*/  FFMA.FTZ R228, R18, UR5, -R221.reuse ;  /* 0x0000000512e47c23 */ /* 0x100fe200080108dd */
[----:B------:R-:W-:Y:S01]  /*24e0*/  FFMA.FTZ R191, -R191, R191, 1 ;  /* 0x3f800000bfbf7423 */ /* 0x000fe200000101bf */
[----:B------:R-:W2:Y:S01]  /*24f0*/  LDS.64 R18, [R12+0x28240] ;  /* 0x028240000c127984 */ /* 0x000ea20000000a00 */
[----:B------:R-:W-:Y:S01]  /*2500*/  FFMA.FTZ R221, R158, UR5, -R221 ;  /* 0x000000059edd7c23 */ /* 0x000fe200080108dd */
[----:B------:R-:W3:Y:S08]  /*2510*/  MUFU.EX2 R159, R227 ;  /* 0x000000e3009f7308 */ /* 0x000ef00000000800 */
[----:B------:R-:W4:Y:S01]  /*2520*/  MUFU.EX2 R158, R228 ;  /* 0x000000e4009e7308 */ /* 0x000f220000000800 */
[----:B-1----:R-:W-:-:S04]  /*2530*/  FMUL.FTZ R190, R154, R155 ;  /* 0x0000009b9abe7220 */ /* 0x002fc80000410000 */
[----:B------:R-:W-:-:S03]  /*2540*/  FMUL.FTZ R190, R187, R190 ;  /* 0x000000bebbbe7220 */ /* 0x000fc60000410000 */
[----:B------:R-:W1:Y:S01]  /*2550*/  MUFU.EX2 R155, R221 ;  /* 0x000000dd009b7308 */ /* 0x000e620000000800 */
[----:B---3--:R-:W-:-:S04]  /*2560*/  FMUL.FTZ R220, R159, R220 ;  /* 0x000000dc9fdc7220 */ /* 0x008fc80000410000 */
[----:B------:R-:W-:Y:S01]  /*2570*/  FMUL.FTZ R187, R203, R220 ;  /* 0x000000dccbbb7220 */ /* 0x000fe20000410000 */
[----:B------:R-:W-:Y:S01]  /*2580*/  FMUL.FTZ R220, R209, UR10 ;  /* 0x0000000ad1dc7c20 */ /* 0x000fe20008410000 */
[C---:B----4-:R-:W-:Y:S01]  /*2590*/  FMUL.FTZ R157, R158.reuse, R157 ;  /* 0x0000009d9e9d7220 */ /* 0x050fe20000410000 */
[----:B------:R-:W-:-:S04]  /*25a0*/  F2FP.BF16.F32.PACK_AB R158, R158, R154 ;  /* 0x0000009a9e9e723e */ /* 0x000fc800000010ff */
[----:B------:R-:W-:Y:S01]  /*25b0*/  MUFU.TANH R220, R220 ;  /* 0x000000dc00dc7308 */ /* 0x000fe20000002400 */
[----:B------:R-:W-:Y:S01]  /*25c0*/  FMUL.FTZ R209, R224, R157 ;  /* 0x0000009de0d17220 */ /* 0x000fe20000410000 */
[C---:B------:R-:W-:Y:S01]  /*25d0*/  FSEL R157, R192.reuse, -INF , P2 ;  /* 0xff800000c09d7808 */ /* 0x040fe20001000000 */
[----:B------:R-:W-:Y:S01]  /*25e0*/  FFMA.FTZ R192, -R192, R192, 1 ;  /* 0x3f800000c0c07423 */ /* 0x000fe200000101c0 */
[----:B-1----:R-:W-:Y:S02]  /*25f0*/  FMUL.FTZ R156, R155, R156 ;  /* 0x0000009c9b9c7220 */ /* 0x002fe40000410000 */
[----:B------:R-:W-:Y:S01]  /*2600*/  F2FP.BF16.F32.PACK_AB R186, R209, R190 ;  /* 0x000000bed1ba723e */ /* 0x000fe200000010ff */
[----:B------:R-:W-:Y:S01]  /*2610*/  FFMA.FTZ R203, R157, UR5, -R218 ;  /* 0x000000059dcb7c23 */ /* 0x000fe200080108da */
[----:B------:R-:W-:Y:S01]  /*2620*/  FSEL R157, R194, -INF , P1 ;  /* 0xff800000c29d7808 */ /* 0x000fe20000800000 */
[----:B------:R-:W-:Y:S01]  /*2630*/  FMUL.FTZ R191, R191, R156 ;  /* 0x0000009cbfbf7220 */ /* 0x000fe20000410000 */
[--C-:B--2---:R-:W-:Y:S01]  /*2640*/  FADD.FTZ R224, R160, -R18.reuse ;  /* 0x80000012a0e07221 */ /* 0x104fe20000010000 */
[----:B------:R-:W-:Y:S01]  /*2650*/  FSEL R160, R193, -INF , P2 ;  /* 0xff800000c1a07808 */ /* 0x000fe20001000000 */
[----:B------:R-:W-:Y:S01]  /*2660*/  FADD.FTZ R221, R162, -R18 ;  /* 0x80000012a2dd7221 */ /* 0x000fe20000010000 */
[----:B------:R-:W-:Y:S01]  /*2670*/  FFMA.FTZ R218, R157, UR5, -R218 ;  /* 0x000000059dda7c23 */ /* 0x000fe200080108da */
[----:B------:R-:W1:Y:S01]  /*2680*/  MUFU.EX2 R203, R203 ;  /* 0x000000cb00cb7308 */ /* 0x000e620000000800 */
[----:B------:R-:W2:Y:S01]  /*2690*/  LDS.64 R156, [R12+0x28260] ;  /* 0x028260000c9c7984 */ /* 0x000ea20000000a00 */
[----:B------:R-:W-:Y:S01]  /*26a0*/  FFMA.FTZ R160, R160, UR5, -R219 ;  /* 0x00000005a0a07c23 */ /* 0x000fe200080108db */
[----:B------:R-:W-:Y:S01]  /*26b0*/  FSEL R162, R195, -INF , P1 ;  /* 0xff800000c3a27808 */ /* 0x000fe20000800000 */
[----:B------:R-:W-:Y:S01]  /*26c0*/  FADD.FTZ R161, R161, -R19 ;  /* 0x80000013a1a17221 */ /* 0x000fe20000010000 */
[----:B------:R-:W-:Y:S01]  /*26d0*/  FFMA.FTZ R194, -R194, R194, 1 ;  /* 0x3f800000c2c27423 */ /* 0x000fe200000101c2 */
[----:B------:R-:W-:Y:S01]  /*26e0*/  FFMA.FTZ R193, -R193, R193, 1 ;  /* 0x3f800000c1c17423 */ /* 0x000fe200000101c1 */
[----:B------:R-:W-:Y:S01]  /*26f0*/  FFMA.FTZ R195, -R195, R195, 1 ;  /* 0x3f800000c3c37423 */ /* 0x000fe200000101c3 */
[----:B------:R-:W3:Y:S01]  /*2700*/  MUFU.EX2 R160, R160 ;  /* 0x000000a000a07308 */ /* 0x000ee20000000800 */
[----:B------:R-:W-:Y:S01]  /*2710*/  FFMA.FTZ R162, R162, UR5, -R219 ;  /* 0x00000005a2a27c23 */ /* 0x000fe200080108db */
[----:B------:R-:W-:-:S02]  /*2720*/  F2FP.BF16.F32.PACK_AB R187, R191, R187 ;  /* 0x000000bbbfbb723e */ /* 0x000fc400000010ff */
[----:B------:R-:W-:-:S04]  /*2730*/  F2FP.BF16.F32.PACK_AB R159, R155, R159 ;  /* 0x0000009f9b9f723e */ /* 0x000fc800000010ff */
[----:B------:R3:W4:Y:S01]  /*2740*/  MUFU.EX2 R18, R218 ;  /* 0x000000da00127308 */ /* 0x0007220000000800 */
[----:B-1----:R-:W-:Y:S01]  /*2750*/  FMUL.FTZ R219, R203, R224 ;  /* 0x000000e0cbdb7220 */ /* 0x002fe20000410000 */
[----:B------:R-:W-:Y:S01]  /*2760*/  FADD.FTZ R224, R163, -R19 ;  /* 0x80000013a3e07221 */ /* 0x000fe20000010000 */
[----:B------:R-:W-:Y:S02]  /*2770*/  FSEL R163, R198, -INF , P1 ;  /* 0xff800000c6a37808 */ /* 0x000fe40000800000 */
[----:B------:R-:W-:-:S03]  /*2780*/  FMUL.FTZ R192, R192, R219 ;  /* 0x000000dbc0c07220 */ /* 0x000fc60000410000 */
[----:B------:R1:W-:Y:S01]  /*2790*/  MUFU.EX2 R19, R162 ;  /* 0x000000a200137308 */ /* 0x0003e20000000800 */
[----:B---3--:R-:W-:Y:S01]  /*27a0*/  FMUL.FTZ R218, R160, R161 ;  /* 0x000000a1a0da7220 */ /* 0x008fe20000410000 */
[----:B------:R-:W-:-:S03]  /*27b0*/  FSEL R161, R196, -INF , P2 ;  /* 0xff800000c4a17808 */ /* 0x000fc60001000000 */
[----:B------:R-:W-:Y:S02]  /*27c0*/  FMUL.FTZ R193, R193, R218 ;  /* 0x000000dac1c17220 */ /* 0x000fe40000410000 */
[--C-:B-1----:R-:W-:Y:S01]  /*27d0*/  FFMA.FTZ R162, R161, UR5, -R14.reuse ;  /* 0x00000005a1a27c23 */ /* 0x102fe2000801080e */
[----:B------:R-:W-:Y:S01]  /*27e0*/  FFMA.FTZ R161, R163, UR5, -R14 ;  /* 0x00000005a3a17c23 */ /* 0x000fe2000801080e */
[C---:B------:R-:W-:Y:S01]  /*27f0*/  FSEL R14, R197.reuse, -INF , P2 ;  /* 0xff800000c50e7808 */ /* 0x040fe20001000000 */
[----:B----4-:R-:W-:Y:S01]  /*2800*/  FMUL.FTZ R221, R18, R221 ;  /* 0x000000dd12dd7220 */ /* 0x010fe20000410000 */
[----:B------:R-:W-:Y:S02]  /*2810*/  FFMA.FTZ R197, -R197, R197, 1 ;  /* 0x3f800000c5c57423 */ /* 0x000fe400000101c5 */
[----:B------:R-:W1:Y:S01]  /*2820*/  MUFU.EX2 R162, R162 ;  /* 0x000000a200a27308 */ /* 0x000e620000000800 */
[----:B------:R-:W-:Y:S01]  /*2830*/  FFMA.FTZ R163, R14, UR5, -R15 ;  /* 0x000000050ea37c23 */ /* 0x000fe2000801080f */
[--C-:B--2---:R-:W-:Y:S01]  /*2840*/  FADD.FTZ R219, R164, -R156.reuse ;  /* 0x8000009ca4db7221 */ /* 0x104fe20000010000 */
[----:B------:R-:W-:Y:S01]  /*2850*/  FADD.FTZ R166, R166, -R156 ;  /* 0x8000009ca6a67221 */ /* 0x000fe20000010000 */
[----:B------:R-:W-:Y:S01]  /*2860*/  FSEL R156, R199, -INF , P1 ;  /* 0xff800000c79c7808 */ /* 0x000fe20000800000 */
[----:B------:R-:W-:Y:S01]  /*2870*/  FMUL.FTZ R194, R194, R221 ;  /* 0x000000ddc2c27220 */ /* 0x000fe20000410000 */
[----:B------:R-:W-:Y:S01]  /*2880*/  FADD.FTZ R221, R167, -R157 ;  /* 0x8000009da7dd7221 */ /* 0x000fe20000010000 */
[----:B------:R-:W-:Y:S01]  /*2890*/  FSEL R167, R188, -INF , P1 ;  /* 0xff800000bca77808 */ /* 0x000fe20000800000 */
[----:B------:R-:W2:Y:S01]  /*28a0*/  MUFU.EX2 R161, R161 ;  /* 0x000000a100a17308 */ /* 0x000ea20000000800 */
[----:B------:R-:W-:Y:S01]  /*28b0*/  FFMA.FTZ R164, R156, UR5, -R15 ;  /* 0x000000059ca47c23 */ /* 0x000fe2000801080f */
[----:B------:R-:W-:Y:S01]  /*28c0*/  FFMA.FTZ R156, -R196, R196, 1 ;  /* 0x3f800000c49c7423 */ /* 0x000fe200000101c4 */
[----:B------:R-:W3:Y:S01]  /*28d0*/  LDS.64 R14, [R12+0x28280] ;  /* 0x028280000c0e7984 */ /* 0x000ee20000000a00 */
[----:B------:R-:W-:Y:S01]  /*28e0*/  FADD.FTZ R196, R165, -R157 ;  /* 0x8000009da5c47221 */ /* 0x000fe20000010000 */
[----:B------:R-:W-:Y:S01]  /*28f0*/  FFMA.FTZ R157, -R198, R198, 1 ;  /* 0x3f800000c69d7423 */ /* 0x000fe200000101c6 */
[----:B------:R-:W-:Y:S01]  /*2900*/  FSEL R165, R200, -INF , P2 ;  /* 0xff800000c8a57808 */ /* 0x000fe20001000000 */
[----:B------:R-:W-:Y:S01]  /*2910*/  FMUL.FTZ R198, R214, UR10 ;  /* 0x0000000ad6c67c20 */ /* 0x000fe20008410000 */
[----:B------:R-:W4:Y:S01]  /*2920*/  MUFU.EX2 R163, R163 ;  /* 0x000000a300a37308 */ /* 0x000f220000000800 */
[----:B------:R-:W-:Y:S01]  /*2930*/  FFMA.FTZ R199, -R199, R199, 1 ;  /* 0x3f800000c7c77423 */ /* 0x000fe200000101c7 */
[----:B-1----:R-:W-:Y:S01]  /*2940*/  FMUL.FTZ R219, R162, R219 ;  /* 0x000000dba2db7220 */ /* 0x002fe20000410000 */
[----:B------:R-:W-:-:S03]  /*2950*/  FMUL.FTZ R224, R19, R224 ;  /* 0x000000e013e07220 */ /* 0x000fc60000410000 */
[----:B------:R-:W-:Y:S01]  /*2960*/  FMUL.FTZ R156, R156, R219 ;  /* 0x000000db9c9c7220 */ /* 0x000fe20000410000 */
[----:B------:R-:W-:Y:S01]  /*2970*/  FMUL.FTZ R195, R195, R224 ;  /* 0x000000e0c3c37220 */ /* 0x000fe20000410000 */
[----:B------:R-:W1:Y:S01]  /*2980*/  MUFU.EX2 R164, R164 ;  /* 0x000000a400a47308 */ /* 0x000e620000000800 */
[----:B--2---:R-:W-:-:S03]  /*2990*/  FMUL.FTZ R166, R161, R166 ;  /* 0x000000a6a1a67220 */ /* 0x004fc60000410000 */
[----:B------:R-:W-:Y:S01]  /*29a0*/  F2FP.BF16.F32.PACK_AB R189, R195, R194 ;  /* 0x000000c2c3bd723e */ /* 0x000fe200000010ff */
[----:B------:R-:W-:Y:S01]  /*29b0*/  FMUL.FTZ R157, R157, R166 ;  /* 0x000000a69d9d7220 */ /* 0x000fe20000410000 */
[--C-:B------:R-:W-:Y:S01]  /*29c0*/  FFMA.FTZ R166, R165, UR5, -R20.reuse ;  /* 0x00000005a5a67c23 */ /* 0x100fe20008010814 */
[----:B------:R-:W-:Y:S01]  /*29d0*/  FFMA.FTZ R165, R167, UR5, -R20 ;  /* 0x00000005a7a57c23 */ /* 0x000fe20008010814 */
[----:B------:R-:W-:Y:S01]  /*29e0*/  MUFU.TANH R198, R198 ;  /* 0x000000c600c67308 */ /* 0x000fe20000002400 */
[C---:B----4-:R-:W-:Y:S01]  /*29f0*/  FMUL.FTZ R196, R163.reuse, R196 ;  /* 0x000000c4a3c47220 */ /* 0x050fe20000410000 */
[----:B------:R-:W-:-:S03]  /*2a00*/  F2FP.BF16.F32.PACK_AB R154, R163, R162 ;  /* 0x000000a2a39a723e */ /* 0x000fc600000010ff */
[----:B------:R-:W-:-:S03]  /*2a10*/  FMUL.FTZ R197, R197, R196 ;  /* 0x000000c4c5c57220 */ /* 0x000fc60000410000 */
[----:B------:R2:W4:Y:S01]  /*2a20*/  MUFU.EX2 R20, R166 ;  /* 0x000000a600147308 */ /* 0x0005220000000800 */
[----:B-1----:R-:W-:Y:S01]  /*2a30*/  FMUL.FTZ R214, R164, R221 ;  /* 0x000000dda4d67220 */ /* 0x002fe20000410000 */
[----:B------:R-:W-:Y:S02]  /*2a40*/  F2FP.BF16.F32.PACK_AB R190, R197, R156 ;  /* 0x0000009cc5be723e */ /* 0x000fe400000010ff */
[----:B------:R-:W-:Y:S01]  /*2a50*/  F2FP.BF16.F32.PACK_AB R156, R17, R13 ;  /* 0x0000000d119c723e */ /* 0x000fe200000010ff */
[----:B------:R-:W-:Y:S01]  /*2a60*/  FMUL.FTZ R196, R199, R214 ;  /* 0x000000d6c7c47220 */ /* 0x000fe20000410000 */
[----:B------:R-:W-:Y:S01]  /*2a70*/  FFMA.FTZ R199, -R200, R200, 1 ;  /* 0x3f800000c8c77423 */ /* 0x000fe200000101c8 */
[----:B------:R-:W-:Y:S01]  /*2a80*/  FFMA.FTZ R214, -R188, R188, 1 ;  /* 0x3f800000bcd67423 */ /* 0x000fe200000101bc */
[----:B------:R-:W1:Y:S01]  /*2a90*/  MUFU.EX2 R165, R165 ;  /* 0x000000a500a57308 */ /* 0x000e620000000800 */
[C---:B--2---:R-:W-:Y:S01]  /*2aa0*/  FSEL R166, R202.reuse, -INF , P1 ;  /* 0xff800000caa67808 */ /* 0x044fe20000800000 */
[----:B------:R-:W-:Y:S01]  /*2ab0*/  FFMA.FTZ R202, -R202, R202, 1 ;  /* 0x3f800000caca7423 */ /* 0x000fe200000101ca */
[--C-:B---3--:R-:W-:Y:S01]  /*2ac0*/  FADD.FTZ R167, R168, -R14.reuse ;  /* 0x8000000ea8a77221 */ /* 0x108fe20000010000 */
[----:B------:R-:W-:Y:S01]  /*2ad0*/  FADD.FTZ R170, R170, -R14 ;  /* 0x8000000eaaaa7221 */ /* 0x000fe20000010000 */
[----:B------:R-:W-:Y:S01]  /*2ae0*/  FSEL R14, R201, -INF , P2 ;  /* 0xff800000c90e7808 */ /* 0x000fe20001000000 */
[--C-:B------:R-:W-:Y:S01]  /*2af0*/  FADD.FTZ R169, R169, -R15.reuse ;  /* 0x8000000fa9a97221 */ /* 0x100fe20000010000 */
[----:B------:R-:W-:Y:S01]  /*2b00*/  FADD.FTZ R171, R171, -R15 ;  /* 0x8000000fabab7221 */ /* 0x000fe20000010000 */
[--C-:B------:R-:W-:Y:S01]  /*2b10*/  FFMA.FTZ R166, R166, UR5, -R21.reuse ;  /* 0x00000005a6a67c23 */ /* 0x100fe20008010815 */
[----:B------:R-:W-:Y:S01]  /*2b20*/  FFMA.FTZ R201, -R201, R201, 1 ;  /* 0x3f800000c9c97423 */ /* 0x000fe200000101c9 */
[----:B------:R-:W-:Y:S01]  /*2b30*/  FFMA.FTZ R168, R14, UR5, -R21 ;  /* 0x000000050ea87c23 */ /* 0x000fe20008010815 */
[----:B----4-:R-:W-:Y:S01]  /*2b40*/  FMUL.FTZ R14, R20, R167 ;  /* 0x000000a7140e7220 */ /* 0x010fe20000410000 */
[C---:B------:R-:W-:Y:S01]  /*2b50*/  FSEL R21, R204.reuse, -INF , P2 ;  /* 0xff800000cc157808 */ /* 0x040fe20001000000 */
[----:B------:R-:W-:Y:S01]  /*2b60*/  FFMA.FTZ R204, -R204, R204, 1 ;  /* 0x3f800000cccc7423 */ /* 0x000fe200000101cc */
[----:B------:R-:W2:Y:S01]  /*2b70*/  MUFU.EX2 R166, R166 ;  /* 0x000000a600a67308 */ /* 0x000ea20000000800 */
[----:B------:R-:W-:Y:S01]  /*2b80*/  FMUL.FTZ R199, R199, R14 ;  /* 0x0000000ec7c77220 */ /* 0x000fe20000410000 */
[----:B------:R-:W-:Y:S01]  /*2b90*/  FSEL R200, R215, -INF , P1 ;  /* 0xff800000d7c87808 */ /* 0x000fe20000800000 */
[----:B------:R-:W3:Y:S01]  /*2ba0*/  LDS.64 R14, [R12+0x282a0] ;  /* 0x0282a0000c0e7984 */ /* 0x000ee20000000a00 */
[----:B-1----:R-:W-:Y:S01]  /*2bb0*/  FMUL.FTZ R167, R165, R170 ;  /* 0x000000aaa5a77220 */ /* 0x002fe20000410000 */
[----:B------:R-:W-:Y:S01]  /*2bc0*/  FFMA.FTZ R21, R21, UR5, -R22 ;  /* 0x0000000515157c23 */ /* 0x000fe20008010816 */
[----:B------:R-:W-:Y:S01]  /*2bd0*/  FFMA.FTZ R215, -R215, R215, 1 ;  /* 0x3f800000d7d77423 */ /* 0x000fe200000101d7 */
[----:B------:R-:W-:Y:S01]  /*2be0*/  F2FP.BF16.F32.PACK_AB R191, R196, R157 ;  /* 0x0000009dc4bf723e */ /* 0x000fe200000010ff */
[----:B------:R-:W1:Y:S01]  /*2bf0*/  MUFU.EX2 R168, R168 ;  /* 0x000000a800a87308 */ /* 0x000e620000000800 */
[----:B------:R-:W-:Y:S01]  /*2c00*/  FMUL.FTZ R214, R214, R167 ;  /* 0x000000a7d6d67220 */ /* 0x000fe20000410000 */
[C---:B------:R-:W-:Y:S01]  /*2c10*/  FSEL R167, R206.reuse, -INF , P1 ;  /* 0xff800000cea77808 */ /* 0x040fe20000800000 */
[----:B------:R-:W-:Y:S01]  /*2c20*/  FFMA.FTZ R206, -R206, R206, 1 ;  /* 0x3f800000cece7423 */ /* 0x000fe200000101ce */
[----:B------:R-:W-:Y:S01]  /*2c30*/  IMAD R157, R4, 0x2000, R11 ;  /* 0x00002000049d7824 */ /* 0x000fe200078e020b */
[----:B------:R-:W-:-:S02]  /*2c40*/  F2FP.BF16.F32.PACK_AB R155, R164, R161 ;  /* 0x000000a1a49b723e */ /* 0x000fc400000010ff */
[----:B------:R-:W-:Y:S01]  /*2c50*/  FFMA.FTZ R167, R167, UR5, -R22 ;  /* 0x00000005a7a77c23 */ /* 0x000fe20008010816 */
[----:B------:R-:W4:Y:S01]  /*2c60*/  MUFU.EX2 R21, R21 ;  /* 0x0000001500157308 */ /* 0x000f220000000800 */
[C---:B------:R-:W-:Y:S01]  /*2c70*/  FSEL R22, R205.reuse, -INF , P2 ;  /* 0xff800000cd167808 */ /* 0x040fe20001000000 */
[C---:B--2---:R-:W-:Y:S01]  /*2c80*/  FMUL.FTZ R171, R166.reuse, R171 ;  /* 0x000000aba6ab7220 */ /* 0x044fe20000410000 */
[----:B------:R-:W-:Y:S01]  /*2c90*/  FFMA.FTZ R205, -R205, R205, 1 ;  /* 0x3f800000cdcd7423 */ /* 0x000fe200000101cd */
[----:B------:R-:W-:Y:S02]  /*2ca0*/  F2FP.BF16.F32.PACK_AB R165, R166, R165 ;  /* 0x000000a5a6a5723e */ /* 0x000fe400000010ff */
[----:B------:R-:W-:Y:S01]  /*2cb0*/  FMUL.FTZ R202, R202, R171 ;  /* 0x000000abcaca7220 */ /* 0x000fe20000410000 */
[----:B------:R-:W-:Y:S01]  /*2cc0*/  FSEL R171, R210, -INF , P1 ;  /* 0xff800000d2ab7808 */ /* 0x000fe20000800000 */
[----:B------:R-:W2:Y:S01]  /*2cd0*/  MUFU.EX2 R167, R167 ;  /* 0x000000a700a77308 */ /* 0x000ea20000000800 */
[----:B-1----:R-:W-:Y:S01]  /*2ce0*/  FMUL.FTZ R170, R168, R169 ;  /* 0x000000a9a8aa7220 */ /* 0x002fe20000410000 */
[----:B------:R-:W-:Y:S01]  /*2cf0*/  FFMA.FTZ R169, R22, UR5, -R23 ;  /* 0x0000000516a97c23 */ /* 0x000fe20008010817 */
[C---:B------:R-:W-:Y:S01]  /*2d00*/  FSEL R22, R207.reuse, -INF , P1 ;  /* 0xff800000cf167808 */ /* 0x040fe20000800000 */
[----:B------:R-:W-:Y:S01]  /*2d10*/  FFMA.FTZ R207, -R207, R207, 1 ;  /* 0x3f800000cfcf7423 */ /* 0x000fe200000101cf */
[----:B------:R-:W-:Y:S01]  /*2d20*/  FMUL.FTZ R201, R201, R170 ;  /* 0x000000aac9c97220 */ /* 0x000fe20000410000 */
[----:B------:R-:W-:-:S02]  /*2d30*/  F2FP.BF16.F32.PACK_AB R164, R168, R20 ;  /* 0x00000014a8a4723e */ /* 0x000fc400000010ff */
[----:B------:R-:W-:Y:S01]  /*2d40*/  FFMA.FTZ R170, R22, UR5, -R23 ;  /* 0x0000000516aa7c23 */ /* 0x000fe20008010817 */
[----:B------:R-:W-:Y:S01]  /*2d50*/  FSEL R23, R208, -INF , P2 ;  /* 0xff800000d0177808 */ /* 0x000fe20001000000 */
[----:B------:R-:W1:Y:S01]  /*2d60*/  MUFU.EX2 R169, R169 ;  /* 0x000000a900a97308 */ /* 0x000e620000000800 */
[----:B------:R-:W-:Y:S02]  /*2d70*/  FSEL R22, R220, -INF , P2 ;  /* 0xff800000dc167808 */ /* 0x000fe40001000000 */
[----:B------:R-:W-:Y:S01]  /*2d80*/  SHF.R.U32.HI R13, RZ, 0x4, R226 ;  /* 0x00000004ff0d7819 */ /* 0x000fe200000116e2 */
[--C-:B------:R-:W-:Y:S01]  /*2d90*/  FFMA.FTZ R23, R23, UR5, -R216.reuse ;  /* 0x0000000517177c23 */ /* 0x100fe200080108d8 */
[----:B------:R-:W-:Y:S02]  /*2da0*/  FFMA.FTZ R216, R171, UR5, -R216 ;  /* 0x00000005abd87c23 */ /* 0x000fe400080108d8 */
[----:B------:R-:W-:Y:S01]  /*2db0*/  LOP3.LUT R13, R13, 0x3fff, RZ, 0xc0, !PT ;  /* 0x00003fff0d0d7812 */ /* 0x000fe200078ec0ff */
[----:B------:R2:W-:Y:S01]  /*2dc0*/  MUFU.EX2 R171, R23 ;  /* 0x0000001700ab7308 */ /* 0x0005e20000000800 */
[--C-:B---3--:R-:W-:Y:S01]  /*2dd0*/  FADD.FTZ R172, R172, -R14.reuse ;  /* 0x8000000eacac7221 */ /* 0x108fe20000010000 */
[----:B------:R-:W-:Y:S01]  /*2de0*/  FADD.FTZ R174, R174, -R14 ;  /* 0x8000000eaeae7221 */ /* 0x000fe20000010000 */
[--C-:B------:R-:W-:Y:S01]  /*2df0*/  FADD.FTZ R188, R173, -R15.reuse ;  /* 0x8000000fadbc7221 */ /* 0x100fe20000010000 */
[----:B------:R-:W-:Y:S01]  /*2e00*/  FADD.FTZ R175, R175, -R15 ;  /* 0x8000000fafaf7221 */ /* 0x000fe20000010000 */
[----:B----4-:R-:W-:Y:S01]  /*2e10*/  FMUL.FTZ R173, R21, R172 ;  /* 0x000000ac15ad7220 */ /* 0x010fe20000410000 */
[----:B------:R-:W3:Y:S01]  /*2e20*/  LDS.64 R14, [R12+0x282c0] ;  /* 0x0282c0000c0e7984 */ /* 0x000ee20000000a00 */
[----:B------:R-:W-:Y:S01]  /*2e30*/  LOP3.LUT R13, R13, 0x10000, RZ, 0xfc, !PT ;  /* 0x000100000d0d7812 */ /* 0x000fe200078efcff */
[----:B------:R-:W4:Y:S01]  /*2e40*/  MUFU.EX2 R170, R170 ;  /* 0x000000aa00aa7308 */ /* 0x000f220000000800 */
[----:B------:R-:W-:Y:S01]  /*2e50*/  FMUL.FTZ R204, R204, R173 ;  /* 0x000000adcccc7220 */ /* 0x000fe20000410000 */
[----:B------:R-:W-:Y:S01]  /*2e60*/  FFMA.FTZ R173, R22, UR5, -R217 ;  /* 0x0000000516ad7c23 */ /* 0x000fe200080108d9 */
[----:B------:R-:W-:Y:S01]  /*2e70*/  FSEL R22, R211, -INF , P1 ;  /* 0xff800000d3167808 */ /* 0x000fe20000800000 */
[----:B--2---:R-:W-:Y:S01]  /*2e80*/  FMUL.FTZ R23, R167, R174 ;  /* 0x000000aea7177220 */ /* 0x004fe20000410000 */
[C---:B-1----:R-:W-:Y:S01]  /*2e90*/  FMUL.FTZ R188, R169.reuse, R188 ;  /* 0x000000bca9bc7220 */ /* 0x042fe20000410000 */
[----:B------:R-:W-:Y:S01]  /*2ea0*/  F2FP.BF16.F32.PACK_AB R166, R169, R21 ;  /* 0x00000015a9a6723e */ /* 0x000fe200000010ff */
[----:B------:R-:W-:-:S02]  /*2eb0*/  IMAD R13, R4, 0x400, R13 ;  /* 0x00000400040d7824 */ /* 0x000fc400078e020d */
[----:B------:R-:W-:Y:S01]  /*2ec0*/  FFMA.FTZ R174, R22, UR5, -R217 ;  /* 0x0000000516ae7c23 */ /* 0x000fe200080108d9 */
[----:B------:R-:W-:Y:S01]  /*2ed0*/  FMUL.FTZ R206, R206, R23 ;  /* 0x00000017cece7220 */ /* 0x000fe20000410000 */
[C---:B------:R-:W-:Y:S01]  /*2ee0*/  FSEL R217, R212.reuse, -INF , P2 ;  /* 0xff800000d4d97808 */ /* 0x040fe20001000000 */
[----:B------:R1:W2:Y:S01]  /*2ef0*/  LDS.64 R22, [R12+0x282e0] ;  /* 0x0282e0000c167984 */ /* 0x0002a20000000a00 */
[----:B------:R-:W-:Y:S01]  /*2f00*/  FMUL.FTZ R205, R205, R188 ;  /* 0x000000bccdcd7220 */ /* 0x000fe20000410000 */
[----:B------:R5:W1:Y:S01]  /*2f10*/  MUFU.EX2 R172, R216 ;  /* 0x000000d800ac7308 */ /* 0x000a620000000800 */
[----:B------:R-:W-:Y:S01]  /*2f20*/  FFMA.FTZ R212, -R212, R212, 1 ;  /* 0x3f800000d4d47423 */ /* 0x000fe200000101d4 */
[----:B------:R-:W-:Y:S01]  /*2f30*/  R2UR UR8, R13 ;  /* 0x000000000d0872ca */ /* 0x000fe200000e0000 */
[C---:B----4-:R-:W-:Y:S01]  /*2f40*/  FMUL.FTZ R188, R170.reuse, R175 ;  /* 0x000000afaabc7220 */ /* 0x050fe20000410000 */
[----:B------:R-:W-:Y:S02]  /*2f50*/  F2FP.BF16.F32.PACK_AB R194, R205, R204 ;  /* 0x000000cccdc2723e */ /* 0x000fe400000010ff */
[----:B------:R-:W-:-:S02]  /*2f60*/  F2FP.BF16.F32.PACK_AB R167, R170, R167 ;  /* 0x000000a7aaa7723e */ /* 0x000fc400000010ff */
[----:B------:R-:W4:Y:S01]  /*2f70*/  MUFU.EX2 R173, R173 ;  /* 0x000000ad00ad7308 */ /* 0x000f220000000800 */
[--C-:B-----5:R-:W-:Y:S01]  /*2f80*/  FFMA.FTZ R216, R217, UR5, -R222.reuse ;  /* 0x00000005d9d87c23 */ /* 0x120fe200080108de */
[C---:B------:R-:W-:Y:S01]  /*2f90*/  FSEL R217, R198.reuse, -INF , P1 ;  /* 0xff800000c6d97808 */ /* 0x040fe20000800000 */
[----:B------:R-:W-:Y:S01]  /*2fa0*/  FMUL.FTZ R207, R207, R188 ;  /* 0x000000bccfcf7220 */ /* 0x000fe20000410000 */
[C---:B------:R-:W-:Y:S01]  /*2fb0*/  FSEL R188, R213.reuse, -INF , P2 ;  /* 0xff800000d5bc7808 */ /* 0x040fe20001000000 */
[----:B------:R-:W-:Y:S01]  /*2fc0*/  FFMA.FTZ R198, -R198, R198, 1 ;  /* 0x3f800000c6c67423 */ /* 0x000fe200000101c6 */
[----:B------:R-:W-:Y:S01]  /*2fd0*/  FFMA.FTZ R213, -R213, R213, 1 ;  /* 0x3f800000d5d57423 */ /* 0x000fe200000101d5 */
[----:B------:R-:W-:Y:S01]  /*2fe0*/  FFMA.FTZ R175, R217, UR5, -R222 ;  /* 0x00000005d9af7c23 */ /* 0x000fe200080108de */
[----:B------:R-:W5:Y:S01]  /*2ff0*/  MUFU.EX2 R174, R174 ;  /* 0x000000ae00ae7308 */ /* 0x000f620000000800 */
[--C-:B------:R-:W-:Y:S01]  /*3000*/  FFMA.FTZ R188, R188, UR5, -R223.reuse ;  /* 0x00000005bcbc7c23 */ /* 0x100fe200080108df */
[----:B------:R-:W-:Y:S01]  /*3010*/  FFMA.FTZ R223, R200, UR5, -R223 ;  /* 0x00000005c8df7c23 */ /* 0x000fe200080108df */
[----:B------:R-:W-:-:S05]  /*3020*/  F2FP.BF16.F32.PACK_AB R195, R207, R206 ;  /* 0x000000cecfc3723e */ /* 0x000fca00000010ff */
[----:B------:R-:W-:Y:S01]  /*3030*/  MUFU.EX2 R175, R175 ;  /* 0x000000af00af7308 */ /* 0x000fe20000000800 */
[--C-:B---3--:R-:W-:Y:S01]  /*3040*/  FADD.FTZ R218, R176, -R14.reuse ;  /* 0x8000000eb0da7221 */ /* 0x108fe20000010000 */
[----:B------:R-:W-:Y:S01]  /*3050*/  FADD.FTZ R217, R178, -R14 ;  /* 0x8000000eb2d97221 */ /* 0x000fe20000010000 */
[----:B------:R-:W-:Y:S01]  /*3060*/  FADD.FTZ R219, R179, -R15 ;  /* 0x8000000fb3db7221 */ /* 0x000fe20000010000 */
[----:B------:R-:W-:Y:S01]  /*3070*/  FFMA.FTZ R178, -R220, R220, 1 ;  /* 0x3f800000dcb27423 */ /* 0x000fe200000101dc */
[----:B------:R-:W-:Y:S01]  /*3080*/  FMUL.FTZ R218, R171, R218 ;  /* 0x000000daabda7220 */ /* 0x000fe20000410000 */
[----:B------:R-:W-:Y:S01]  /*3090*/  FFMA.FTZ R176, -R210, R210, 1 ;  /* 0x3f800000d2b07423 */ /* 0x000fe200000101d2 */
[----:B-1----:R-:W-:Y:S01]  /*30a0*/  FMUL.FTZ R217, R172, R217 ;  /* 0x000000d9acd97220 */ /* 0x002fe20000410000 */
[----:B------:R1:W3:Y:S03]  /*30b0*/  MUFU.EX2 R12, R216 ;  /* 0x000000d8000c7308 */ /* 0x0002e60000000800 */
[----:B------:R-:W-:Y:S01]  /*30c0*/  FMUL.FTZ R176, R176, R217 ;  /* 0x000000d9b0b07220 */ /* 0x000fe20000410000 */
[--C-:B--2---:R-:W-:Y:S01]  /*30d0*/  FADD.FTZ R181, R181, -R23.reuse ;  /* 0x80000017b5b57221 */ /* 0x104fe20000010000 */
[----:B------:R-:W-:-:S03]  /*30e0*/  FADD.FTZ R183, R183, -R23 ;  /* 0x80000017b7b77221 */ /* 0x000fc60000010000 */
[----:B------:R5:W2:Y:S01]  /*30f0*/  MUFU.EX2 R200, R188 ;  /* 0x000000bc00c87308 */ /* 0x000aa20000000800 */
[----:B-1----:R-:W-:Y:S01]  /*3100*/  FADD.FTZ R216, R177, -R15 ;  /* 0x8000000fb1d87221 */ /* 0x002fe20000010000 */
[----:B------:R-:W-:Y:S01]  /*3110*/  FFMA.FTZ R15, -R208, R208, 1 ;  /* 0x3f800000d00f7423 */ /* 0x000fe200000101d0 */
[----:B------:R-:W-:Y:S02]  /*3120*/  FFMA.FTZ R177, -R211, R211, 1 ;  /* 0x3f800000d3b17423 */ /* 0x000fe400000101d3 */
[----:B----4-:R-:W-:Y:S01]  /*3130*/  FMUL.FTZ R179, R173, R216 ;  /* 0x000000d8adb37220 */ /* 0x010fe20000410000 */
[----:B------:R-:W-:Y:S02]  /*3140*/  FMUL.FTZ R15, R15, R218 ;  /* 0x000000da0f0f7220 */ /* 0x000fe40000410000 */
[----:B------:R-:W1:Y:S01]  /*3150*/  MUFU.EX2 R14, R223 ;  /* 0x000000df000e7308 */ /* 0x000e620000000800 */
[----:B------:R-:W-:Y:S01]  /*3160*/  FMUL.FTZ R178, R178, R179 ;  /* 0x000000b3b2b27220 */ /* 0x000fe20000410000 */
[--C-:B------:R-:W-:Y:S01]  /*3170*/  FADD.FTZ R179, R180, -R22.reuse ;  /* 0x80000016b4b37221 */ /* 0x100fe20000010000 */
[----:B------:R-:W-:Y:S01]  /*3180*/  FADD.FTZ R22, R182, -R22 ;  /* 0x80000016b6167221 */ /* 0x000fe20000010000 */
[----:B-----5:R-:W-:-:S02]  /*3190*/  FMUL.FTZ R188, R174, R219 ;  /* 0x000000dbaebc7220 */ /* 0x020fc40000410000 */
[----:B---3--:R-:W-:Y:S01]  /*31a0*/  FMUL.FTZ R179, R12, R179 ;  /* 0x000000b30cb37220 */ /* 0x008fe20000410000 */
[----:B------:R-:W-:Y:S01]  /*31b0*/  FMUL.FTZ R23, R175, R22 ;  /* 0x00000016af177220 */ /* 0x000fe20000410000 */
[----:B------:R-:W-:Y:S01]  /*31c0*/  FMUL.FTZ R177, R177, R188 ;  /* 0x000000bcb1b17220 */ /* 0x000fe20000410000 */
[----:B--2---:R-:W-:Y:S01]  /*31d0*/  FMUL.FTZ R22, R200, R181 ;  /* 0x000000b5c8167220 */ /* 0x004fe20000410000 */
[----:B------:R-:W-:Y:S01]  /*31e0*/  FMUL.FTZ R179, R212, R179 ;  /* 0x000000b3d4b37220 */ /* 0x000fe20000410000 */
[----:B------:R-:W-:Y:S01]  /*31f0*/  FMUL.FTZ R23, R198, R23 ;  /* 0x00000017c6177220 */ /* 0x000fe20000410000 */
[----:B------:R-:W-:Y:S01]  /*3200*/  F2FP.BF16.F32.PACK_AB R196, R178, R15 ;  /* 0x0000000fb2c4723e */ /* 0x000fe200000010ff */
[----:B------:R-:W-:Y:S01]  /*3210*/  FMUL.FTZ R22, R213, R22 ;  /* 0x00000016d5167220 */ /* 0x000fe20000410000 */
[----:B------:R-:W-:Y:S01]  /*3220*/  IMAD R15, R157, 0x2, R16 ;  /* 0x000000029d0f7824 */ /* 0x000fe200078e0210 */
[----:B------:R-:W-:Y:S01]  /*3230*/  F2FP.BF16.F32.PACK_AB R188, R193, R192 ;  /* 0x000000c0c1bc723e */ /* 0x000fe200000010ff */
[----:B-1----:R-:W-:Y:S01]  /*3240*/  FMUL.FTZ R180, R14, R183 ;  /* 0x000000b70eb47220 */ /* 0x002fe20000410000 */
[----:B------:R-:W-:-:S02]  /*3250*/  F2FP.BF16.F32.PACK_AB R192, R201, R199 ;  /* 0x000000c7c9c0723e */ /* 0x000fc400000010ff */
[----:B------:R-:W-:Y:S01]  /*3260*/  STSM.16.MT88.4 [R15+0x28800], R184 ;  /* 0x028800b80f007844 */ /* 0x000fe20000004200 */
[----:B------:R-:W-:Y:S01]  /*3270*/  F2FP.BF16.F32.PACK_AB R193, R202, R214 ;  /* 0x000000d6cac1723e */ /* 0x000fe200000010ff */
[----:B------:R-:W-:Y:S01]  /*3280*/  FMUL.FTZ R180, R215, R180 ;  /* 0x000000b4d7b47220 */ /* 0x000fe20000410000 */
[----:B------:R-:W-:Y:S01]  /*3290*/  F2FP.BF16.F32.PACK_AB R197, R177, R176 ;  /* 0x000000b0b1c5723e */ /* 0x000fe200000010ff */
[----:B------:R-:W-:Y:S01]  /*32a0*/  STSM.16.MT88.4 [R15+0x29000], R188 ;  /* 0x029000bc0f007844 */ /* 0x000fe20000004200 */
[----:B------:R-:W-:Y:S02]  /*32b0*/  F2FP.BF16.F32.PACK_AB R198, R22, R179 ;  /* 0x000000b316c6723e */ /* 0x000fe400000010ff */
[----:B------:R-:W-:Y:S01]  /*32c0*/  F2FP.BF16.F32.PACK_AB R199, R180, R23 ;  /* 0x00000017b4c7723e */ /* 0x000fe200000010ff */
[----:B------:R-:W-:Y:S01]  /*32d0*/  STSM.16.MT88.4 [R15+0x29800], R192 ;  /* 0x029800c00f007844 */ /* 0x000fe20000004200 */
[----:B------:R-:W-:Y:S02]  /*32e0*/  F2FP.BF16.F32.PACK_AB R157, R153, R152 ;  /* 0x00000098999d723e */ /* 0x000fe400000010ff */
[----:B------:R-:W-:Y:S01]  /*32f0*/  F2FP.BF16.F32.PACK_AB R152, R160, R203 ;  /* 0x000000cba098723e */ /* 0x000fe200000010ff */
[----:B------:R1:W-:Y:S01]  /*3300*/  STSM.16.MT88.4 [R15+0x2a000], R196 ;  /* 0x02a000c40f007844 */ /* 0x0003e20000004200 */
[----:B------:R-:W-:Y:S01]  /*3310*/  WARPGROUP.ARRIVE ;  /* 0x00000000000079c5 */ /* 0x000fe20000000000 */
[----:B------:R-:W-:-:S05]  /*3320*/  F2FP.BF16.F32.PACK_AB R153, R19, R18 ;  /* 0x000000121399723e */ /* 0x000fca00000010ff */
[----:B------:R-:W-:Y:S01]  /*3330*/  HGMMA.64x128x16.F32.BF16 R24, R156, gdesc[UR4].tnspB, R24, gsb0 ;  /* 0x41e000049c187df0 */ /* 0x000fe20008001818 */
[----:B------:R-:W-:Y:S01]  /*3340*/  UIADD3 UR6, UR4, 0x80, URZ ;  /* 0x0000008004067890 */ /* 0x000fe2000fffe03f */
[----:B------:R-:W-:Y:S01]  /*3350*/  UMOV UR7, 0x40000040 ;  /* 0x4000004000077882 */ /* 0x000fe20000000000 */
[----:B-1----:R-:W-:-:S05]  /*3360*/  IMAD R15, R8, 0x4000, R16 ;  /* 0x00004000080f7824 */ /* 0x002fca00078e0210 */
[----:B------:R-:W-:-:S13]  /*3370*/  R2UR UR5, R15 ;  /* 0x000000000f0572ca */ /* 0x000fda00000e0000 */
[----:B------:R-:W-:-:S04]  /*3380*/  USHF.R.U32.HI UR5, URZ, 0x4, UR5 ;  /* 0x000000043f057899 */ /* 0x000fc80008011605 */
[----:B------:R-:W-:-:S03]  /*3390*/  ULOP3.LUT UR9, UR5, 0x3fff, URZ, 0xc0, !UPT ;  /* 0x00003fff05097892 */ /* 0x000fc6000f8ec03f */
[----:B------:R-:W-:Y:S01]  /*33a0*/  UMOV UR5, 0x40000040 ;  /* 0x4000004000057882 */ /* 0x000fe20000000000 */
[----:B------:R-:W-:Y:S02]  /*33b0*/  WARPGROUP.DEPBAR.LE gsb0, 0x0 ;  /* 0x00008000000079c5 */ /* 0x000fe40000010000 */
[----:B------:R-:W-:-:S06]  /*33c0*/  WARPGROUP.ARRIVE ;  /* 0x00000000000079c5 */ /* 0x000fcc0000000000 */
[----:B------:R-:W-:Y:S01]  /*33d0*/  HGMMA.64x128x16.F32.BF16 R24, R152, gdesc[UR4].tnspB, R24, gsb0 ;  /* 0x41e0000498187df0 */ /* 0x000fe20008001818 */
[----:B------:R-:W-:Y:S01]  /*33e0*/  UIADD3 UR6, UR4, 0x100, URZ ;  /* 0x0000010004067890 */ /* 0x000fe2000fffe03f */
[----:B------:R-:W-:Y:S01]  /*33f0*/  UMOV UR7, 0x40000040 ;  /* 0x4000004000077882 */ /* 0x000fe20000000000 */
[----:B------:R-:W-:Y:S02]  /*3400*/  WARPGROUP.DEPBAR.LE gsb0, 0x0 ;  /* 0x00008000000079c5 */ /* 0x000fe40000010000 */
[----:B------:R-:W-:Y:S01]  /*3410*/  WARPGROUP.ARRIVE ;  /* 0x00000000000079c5 */ /* 0x000fe20000000000 */
[----:B------:R-:W-:Y:S02]  /*3420*/  F2FP.BF16.F32.PACK_AB R152, R173, R171 ;  /* 0x000000abad98723e */ /* 0x000fe400000010ff */
[----:B------:R-:W-:Y:S02]  /*3430*/  F2FP.BF16.F32.PACK_AB R153, R174, R172 ;  /* 0x000000acae99723e */ /* 0x000fe400000010ff */
[----:B------:R-:W-:-:S02]  /*3440*/  F2FP.BF16.F32.PACK_AB R154, R200, R12 ;  /* 0x0000000cc89a723e */ /* 0x000fc400000010ff */
[----:B------:R-:W-:Y:S01]  /*3450*/  HGMMA.64x128x16.F32.BF16 R24, R164, gdesc[UR4].tnspB, R24, gsb0 ;  /* 0x41e00004a4187df0 */ /* 0x000fe20008001818 */
[----:B------:R-:W-:Y:S01]  /*3460*/  F2FP.BF16.F32.PACK_AB R155, R14, R175 ;  /* 0x000000af0e9b723e */ /* 0x000fe200000010ff */
[----:B------:R-:W-:Y:S01]  /*3470*/  UIADD3 UR6, UR4, 0x180, URZ ;  /* 0x0000018004067890 */ /* 0x000fe2000fffe03f */
[----:B------:R-:W-:Y:S02]  /*3480*/  UMOV UR7, 0x40000040 ;  /* 0x4000004000077882 */ /* 0x000fe40000000000 */
[----:B------:R-:W-:Y:S01]  /*3490*/  UMOV UR4, UR8 ;  /* 0x0000000800047c82 */ /* 0x000fe20008000000 */
[----:B------:R-:W-:Y:S02]  /*34a0*/  WARPGROUP.DEPBAR.LE gsb0, 0x0 ;  /* 0x00008000000079c5 */ /* 0x000fe40000010000 */
[----:B------:R-:W-:-:S06]  /*34b0*/  WARPGROUP.ARRIVE ;  /* 0x00000000000079c5 */ /* 0x000fcc0000000000 */
[----:B------:R-:W-:Y:S01]  /*34c0*/  HGMMA.64x128x16.F32.BF16 R24, R152, gdesc[UR4].tnspB, R24, gsb0 ;  /* 0x41e0000498187df0 */ /* 0x000fe20008001818 */
[----:B------:R-:W-:Y:S01]  /*34d0*/  UMOV UR6, UR9 ;  /* 0x0000000900067c82 */ /* 0x000fe20008000000 */
[----:B------:R-:W-:Y:S01]  /*34e0*/  UMOV UR7, 0x40000040 ;  /* 0x4000004000077882 */ /* 0x000fe20000000000 */
[----:B------:R-:W-:Y:S02]  /*34f0*/  WARPGROUP.DEPBAR.LE gsb0, 0x0 ;  /* 0x00008000000079c5 */ /* 0x000fe40000010000 */
[----:B------:R-:W-:Y:S01]  /*3500*/  @!PT LDS RZ, [RZ] ;  /* 0x00000000fffff984 */ /* 0x000fe20000000800 */
[----:B------:R-:W-:Y:S01]  /*3510*/  @!PT LDS RZ, [RZ] ;  /* 0x00000000fffff984 */ /* 0x000fe20000000800 */
[----:B------:R-:W-:Y:S01]  /*3520*/  @!PT LDS RZ, [RZ] ;  /* 0x00000000fffff984 */ /* 0x000fe20000000800 */
[----:B------:R-:W-:Y:S01]  /*3530*/  @!PT LDS RZ, [RZ] ;  /* 0x00000000fffff984 */ /* 0x000fe20000000800 */
[----:B------:R1:W-:Y:S06]  /*3540*/  MEMBAR.ALL.CTA ;  /* 0x0000000000007992 */ /* 0x0003ec0000008000 */
[----:B-1----:R-:W1:Y:S02]  /*3550*/  FENCE.VIEW.ASYNC.S ;  /* 0x00000000000073c6 */ /* 0x002e640000000000 */
[----:B-1----:R-:W-:Y:S06]  /*3560*/  BAR.SYNC.DEFER_BLOCKING 0x9, 0x100 ;  /* 0x0244000000007b1d */ /* 0x002fec0000010000 */
[----:B------:R-:W-:-:S06]  /*3570*/  WARPGROUP.ARRIVE ;  /* 0x00000000000079c5 */ /* 0x000fcc0000000000 */
[----:B------:R-:W-:Y:S01]  /*3580*/  HGMMA.64x64x16.F32.BF16 R152, gdesc[UR4].tnspB, RZ, !UPT, gsb0 ;  /* 0x40e00000049879f0 */ /* 0x000fe2000c0018ff */
[----:B------:R-:W-:Y:S02]  /*3590*/  UIADD3 UR4, UR8, 0x2, URZ ;  /* 0x0000000208047890 */ /* 0x000fe4000fffe03f */
[----:B------:R-:W-:Y:S01]  /*35a0*/  UIADD3 UR6, UR9, 0x80, URZ ;  /* 0x0000008009067890 */ /* 0x000fe2000fffe03f */
[----:B------:R-:W-:Y:S01]  /*35b0*/  UMOV UR5, 0x40000040 ;  /* 0x4000004000057882 */ /* 0x000fe20000000000 */
[----:B------:R-:W-:Y:S01]  /*35c0*/  UMOV UR7, 0x40000040 ;  /* 0x4000004000077882 */ /* 0x000fe20000000000 */
[----:B------:R-:W-:Y:S02]  /*35d0*/  WARPGROUP.DEPBAR.LE gsb0, 0x0 ;  /* 0x00008000000079c5 */ /* 0x000fe40000010000 */
[----:B------:R-:W-:-:S06]  /*35e0*/  WARPGROUP.ARRIVE ;  /* 0x00000000000079c5 */ /* 0x000fcc0000000000 */
[----:B------:R-:W-:Y:S01]  /*35f0*/  HGMMA.64x64x16.F32.BF16 R152, gdesc[UR4].tnspB, R152, gsb0 ;  /* 0x40e00000049879f0 */ /* 0x000fe20008001898 */
        /* <DEDUP_REMOVED lines=41> */
[----:B------:R-:W-:Y:S03]  /*3890*/  HGMMA.64x64x16.F32.BF16 R152, gdesc[UR4].tnspB, R152, gsb0 ;  /* 0x40e00000049879f0 */ /* 0x000fe60008001898 */
[----:B------:R-:W-:Y:S02]  /*38a0*/  WARPGROUP.DEPBAR.LE gsb0, 0x0 ;  /* 0x00008000000079c5 */ /* 0x000fe40000010000 */
[----:B------:R-:W-:Y:S05]  /*38b0*/  @!P0 BRA `(.L_x_24) ;  /* 0x0000000000048947 */ /* 0x000fea0003800000 */
[----:B------:R-:W-:Y:S01]  /*38c0*/  BPT.TRAP 0x1 ;  /* 0x000000040000795c */ /* 0x000fe20000300000 */
.L_x_24:
[----:B------:R-:W-:Y:S01]  /*38d0*/  LOP3.LUT R13, R0, 0x2000000, RZ, 0xfc, !PT ;  /* 0x02000000000d7812 */ /* 0x000fe200078efcff */
[----:B------:R-:W-:Y:S01]  /*38e0*/  VIADD R0, R2, 0x30840 ;  /* 0x0003084002007836 */ /* 0x000fe20000000000 */
[----:B------:R-:W-:Y:S01]  /*38f0*/  UMOV UR7, 0x40000040 ;  /* 0x4000004000077882 */ /* 0x000fe20000000000 */
[----:B------:R-:W1:Y:S02]  /*3900*/  S2R R12, SR_TID.X ;  /* 0x00000000000c7919 */ /* 0x000e640000002100 */
[----:B------:R-:W-:Y:S01]  /*3910*/  IMAD R13, R4, 0x400, R13 ;  /* 0x00000400040d7824 */ /* 0x000fe200078e020d */
[----:B------:R-:W-:-:S04]  /*3920*/  PRMT R0, RZ, 0x654, R0 ;  /* 0x00000654ff007816 */ /* 0x000fc80000000000 */
[----:B------:R-:W-:Y:S01]  /*3930*/  R2UR UR4, R13 ;  /* 0x000000000d0472ca */ /* 0x000fe200000e0000 */
[----:B------:R2:W-:Y:S01]  /*3940*/  SYNCS.ARRIVE.TRANS64.RED.A1T0 RZ, [R0+URZ], RZ ;  /* 0x000000ff00ff79a7 */ /* 0x0005e2000810043f */
[----:B------:R-:W-:-:S11]  /*3950*/  WARPGROUP.ARRIVE ;  /* 0x00000000000079c5 */ /* 0x000fd60000000000 */
[----:B------:R-:W-:Y:S02]  /*3960*/  UMOV UR6, UR4 ;  /* 0x0000000400067c82 */ /* 0x000fe40008000000 */
[----:B------:R-:W-:Y:S01]  /*3970*/  HGMMA.64x128x16.F32.BF16 R88, R184, gdesc[UR4].tnspB, R88, gsb0 ;  /* 0x41e00004b8587df0 */ /* 0x000fe20008001858 */
[----:B------:R-:W-:Y:S01]  /*3980*/  UIADD3 UR6, UR4, 0x80, URZ ;  /* 0x0000008004067890 */ /* 0x000fe2000fffe03f */
[----:B------:R-:W-:Y:S01]  /*3990*/  UMOV UR7, 0x40000040 ;  /* 0x4000004000077882 */ /* 0x000fe20000000000 */
[----:B-1----:R-:W-:-:S05]  /*39a0*/  SHF.R.U32.HI R14, RZ, 0x7, R12 ;  /* 0x00000007ff0e7819 */ /* 0x002fca000001160c */
[C---:B------:R-:W-:Y:S02]  /*39b0*/  VIADD R12, R14.reuse, 0x9 ;  /* 0x000000090e0c7836 */ /* 0x040fe40000000000 */
[----:B--2---:R-:W-:Y:S01]  /*39c0*/  VIADD R0, R14, 0xc ;  /* 0x0000000c0e007836 */ /* 0x004fe20000000000 */
[----:B------:R-:W-:Y:S02]  /*39d0*/  WARPGROUP.DEPBAR.LE gsb0, 0x0 ;  /* 0x00008000000079c5 */ /* 0x000fe40000010000 */
[----:B------:R-:W-:-:S06]  /*39e0*/  WARPGROUP.ARRIVE ;  /* 0x00000000000079c5 */ /* 0x000fcc0000000000 */
[----:B------:R-:W-:Y:S01]  /*39f0*/  HGMMA.64x128x16.F32.BF16 R88, R188, gdesc[UR4].tnspB, R88, gsb0 ;  /* 0x41e00004bc587df0 */ /* 0x000fe20008001858 */
[----:B------:R-:W-:Y:S01]  /*3a00*/  UIADD3 UR6, UR4, 0x100, URZ ;  /* 0x0000010004067890 */ /* 0x000fe2000fffe03f */
[----:B------:R-:W-:Y:S01]  /*3a10*/  UMOV UR7, 0x40000040 ;  /* 0x4000004000077882 */ /* 0x000fe20000000000 */
[----:B------:R-:W-:Y:S01]  /*3a20*/  UIADD3 UR4, UR4, 0x180, URZ ;  /* 0x0000018004047890 */ /* 0x000fe2000fffe03f */
[----:B------:R-:W-:Y:S02]  /*3a30*/  WARPGROUP.DEPBAR.LE gsb0, 0x0 ;  /* 0x00008000000079c5 */ /* 0x000fe40000010000 */
[----:B------:R-:W-:-:S06]  /*3a40*/  WARPGROUP.ARRIVE ;  /* 0x00000000000079c5 */ /* 0x000fcc0000000000 */
[----:B------:R-:W-:Y:S01]  /*3a50*/  HGMMA.64x128x16.F32.BF16 R88, R192, gdesc[UR4].tnspB, R88, gsb0 ;  /* 0x41e00004c0587df0 */ /* 0x000fe20008001858 */
[----:B------:R-:W-:Y:S01]  /*3a60*/  UMOV UR6, UR4 ;  /* 0x0000000400067c82 */ /* 0x000fe20008000000 */
[----:B------:R-:W-:Y:S01]  /*3a70*/  UMOV UR7, 0x40000040 ;  /* 0x4000004000077882 */ /* 0x000fe20000000000 */
[----:B------:R-:W-:Y:S02]  /*3a80*/  WARPGROUP.DEPBAR.LE gsb0, 0x0 ;  /* 0x00008000000079c5 */ /* 0x000fe40000010000 */
[----:B------:R-:W-:-:S07]  /*3a90*/  WARPGROUP.ARRIVE ;  /* 0x00000000000079c5 */ /* 0x000fce0000000000 */
[----:B------:R-:W-:Y:S03]  /*3aa0*/  HGMMA.64x128x16.F32.BF16 R88, R196, gdesc[UR4].tnspB, R88, gsb0 ;  /* 0x41e00004c4587df0 */ /* 0x000fe60008001858 */
[----:B------:R-:W-:Y:S02]  /*3ab0*/  WARPGROUP.DEPBAR.LE gsb0, 0x0 ;  /* 0x00008000000079c5 */ /* 0x000fe40000010000 */
[----:B------:R1:W-:Y:S06]  /*3ac0*/  BAR.SYNC.DEFER_BLOCKING R12, 0xa0 ;  /* 0x0002800c0000751d */ /* 0x0003ec0000010000 */
[----:B------:R1:W-:Y:S04]  /*3ad0*/  STS.128 [R3+0x10000], R152 ;  /* 0x0100009803007388 */ /* 0x0003e80000000c00 */
[----:B------:R1:W-:Y:S04]  /*3ae0*/  STS.128 [R3+0x10800], R156 ;  /* 0x0108009c03007388 */ /* 0x0003e80000000c00 */
[----:B------:R1:W-:Y:S04]  /*3af0*/  STS.128 [R3+0x11000], R160 ;  /* 0x011000a003007388 */ /* 0x0003e80000000c00 */
[----:B------:R1:W-:Y:S04]  /*3b00*/  STS.128 [R3+0x11800], R164 ;  /* 0x011800a403007388 */ /* 0x0003e80000000c00 */
[----:B------:R1:W-:Y:S04]  /*3b10*/  STS.128 [R3+0x12000], R168 ;  /* 0x012000a803007388 */ /* 0x0003e80000000c00 */
[----:B------:R1:W-:Y:S04]  /*3b20*/  STS.128 [R3+0x12800], R172 ;  /* 0x012800ac03007388 */ /* 0x0003e80000000c00 */
[----:B------:R1:W-:Y:S04]  /*3b30*/  STS.128 [R3+0x13000], R176 ;  /* 0x013000b003007388 */ /* 0x0003e80000000c00 */
[----:B------:R1:W-:Y:S01]  /*3b40*/  STS.128 [R3+0x13800], R180 ;  /* 0x013800b403007388 */ /* 0x0003e20000000c00 */
[----:B------:R-:W-:Y:S01]  /*3b50*/  @!PT LDS RZ, [RZ] ;  /* 0x00000000fffff984 */ /* 0x000fe20000000800 */
[----:B------:R-:W-:Y:S01]  /*3b60*/  @!PT LDS RZ, [RZ] ;  /* 0x00000000fffff984 */ /* 0x000fe20000000800 */
[----:B------:R-:W-:Y:S01]  /*3b70*/  @!PT LDS RZ, [RZ] ;  /* 0x00000000fffff984 */ /* 0x000fe20000000800 */
[----:B------:R-:W-:Y:S01]  /*3b80*/  @!PT LDS RZ, [RZ] ;  /* 0x00000000fffff984 */ /* 0x000fe20000000800 */
[----:B------:R2:W-:Y:S06]  /*3b90*/  MEMBAR.ALL.CTA ;  /* 0x0000000000007992 */ /* 0x0005ec0000008000 */
[----:B--2---:R-:W2:Y:S02]  /*3ba0*/  FENCE.VIEW.ASYNC.S ;  /* 0x00000000000073c6 */ /* 0x004ea40000000000 */
[----:B--2---:R1:W-:Y:S06]  /*3bb0*/  BAR.ARV R0, 0xa0 ;  /* 0x000280000000751d */ /* 0x0043ec0000002000 */
[----:B------:R-:W-:Y:S05]  /*3bc0*/  @!P0 BRA `(.L_x_25) ;  /* 0x0000000000048947 */ /* 0x000fea0003800000 */
[----:B------:R-:W-:Y:S01]  /*3bd0*/  BPT.TRAP 0x1 ;  /* 0x000000040000795c */ /* 0x000fe20000300000 */
.L_x_25:
[----:B------:R-:W-:Y:S02]  /*3be0*/  VIADD R6, R6, 0x1 ;  /* 0x0000000106067836 */ /* 0x000fe40000000000 */
[----:B------:R-:W-:Y:S02]  /*3bf0*/  VIADD R4, R4, 0x1 ;  /* 0x0000000104047836 */ /* 0x000fe40000000000 */
[----:B------:R-:W-:Y:S01]  /*3c00*/  VIADD R2, R2, 0x30820 ;  /* 0x0003082002027836 */ /* 0x000fe20000000000 */
[----:B------:R-:W-:Y:S02]  /*3c10*/  ISETP.GE.AND P1, PT, R6, R10, PT ;  /* 0x0000000a0600720c */ /* 0x000fe40003f26270 */
[----:B------:R-:W-:Y:S02]  /*3c20*/  ISETP.NE.AND P0, PT, R4, 0x2, PT ;  /* 0x000000020400780c */ /* 0x000fe40003f05270 */
[----:B------:R-:W-:Y:S02]  /*3c30*/  PRMT R2, RZ, 0x654, R2 ;  /* 0x00000654ff027816 */ /* 0x000fe40000000002 */
[----:B-1----:R-:W-:-:S02]  /*3c40*/  SEL R0, RZ, 0x1, P0 ;  /* 0x00000001ff007807 */ /* 0x002fc40000000000 */
[----:B------:R3:W-:Y:S01]  /*3c50*/  SYNCS.ARRIVE.TRANS64.RED.A1T0 RZ, [R2+URZ], RZ ;  /* 0x000000ff02ff79a7 */ /* 0x0007e2000810043f */
[----:B------:R-:W-:Y:S02]  /*3c60*/  SEL R4, R4, RZ, P0 ;  /* 0x000000ff04047207 */ /* 0x000fe40000000000 */
[----:B------:R-:W-:Y:S02]  /*3c70*/  LOP3.LUT R5, R5, R0, RZ, 0x3c, !PT ;  /* 0x0000000005057212 */ /* 0x000fe400078e3cff */
[----:B------:R-:W-:Y:S05]  /*3c80*/  @!P1 BRA `(.L_x_26) ;  /* 0xffffffd400b09947 */ /* 0x000fea000383ffff */
.L_x_15:
[----:B------:R-:W-:Y:S01]  /*3c90*/  LOP3.LUT P0, RZ, R16, 0x3ff, RZ, 0xc0, !PT ;  /* 0x000003ff10ff7812 */ /* 0x000fe2000780c0ff */
[----:B------:R-:W-:Y:S02]  /*3ca0*/  ULDC UR4, c[0x0][0x740] ;  /* 0x0001d00000047ab9 */ /* 0x000fe40000000800 */
[----:B------:R-:W-:Y:S01]  /*3cb0*/  FMUL.FTZ R88, R88, UR4 ;  /* 0x0000000458587c20 */ /* 0x000fe20008410000 */
        /* <DEDUP_REMOVED lines=63> */
[----:B------:R-:W-:Y:S06]  /*40b0*/  @!P0 BRA `(.L_x_27) ;  /* 0x0000000000408947 */ /* 0x000fec0003800000 */
[----:B------:R-:W-:Y:S01]  /*40c0*/  MOV R0, 0x0 ;  /* 0x0000000000007802 */ /* 0x000fe20000000f00 */
[----:B------:R-:W-:Y:S01]  /*40d0*/  ULDC.64 UR4, c[0x4][0x80] ;  /* 0x0100200000047ab9 */ /* 0x000fe20000000a00 */
[----:B------:R-:W-:Y:S01]  /*40e0*/  ULDC.64 UR6, c[0x4][0x88] ;  /* 0x0100220000067ab9 */ /* 0x000fe20000000a00 */
[----:B------:R-:W-:Y:S01]  /*40f0*/  IMAD.U32 R4, RZ, RZ, UR4 ;  /* 0x00000004ff047e24 */ /* 0x000fe2000f8e00ff */
[----:B---3--:R3:W4:Y:S01]  /*4100*/  LDC.64 R2, c[0x4][R0] ;  /* 0x0100000000027b82 */ /* 0x0087220000000a00 */
        /* <DEDUP_REMOVED lines=8> */
[----:B-1-3--:R-:W-:-:S07]  /*4190*/  IMAD.MOV.U32 R13, RZ, RZ, RZ ;  /* 0x000000ffff0d7224 */ /* 0x00afce00078e00ff */
[----:B------:R-:W-:-:S07]  /*41a0*/  LEPC R20, `(.L_x_27) ;  /* 0x000000001014794e */ /* 0x000fce0000000000 */
[----:B--2-4-:R-:W-:Y:S05]  /*41b0*/  CALL.ABS.NOINC R2 ;  /* 0x0000000002007343 */ /* 0x014fea0003c00000 */
.L_x_27:
[----:B------:R-:W-:-:S05]  /*41c0*/  VIADD R17, R16, 0x8000 ;  /* 0x0000800010117836 */ /* 0x000fca0000000000 */
[----:B------:R-:W-:-:S13]  /*41d0*/  LOP3.LUT P0, RZ, R17, 0x3ff, RZ, 0xc0, !PT ;  /* 0x000003ff11ff7812 */ /* 0x000fda000780c0ff */
[----:B------:R-:W-:Y:S05]  /*41e0*/  @!P0 BRA `(.L_x_28) ;  /* 0x0000000000408947 */ /* 0x000fea0003800000 */
        /* <DEDUP_REMOVED lines=16> */
.L_x_28:
[----:B------:R-:W-:-:S13]  /*42f0*/  LOP3.LUT P6, RZ, R16, 0x3ff, RZ, 0xc0, !PT ;  /* 0x000003ff10ff7812 */ /* 0x000fda00078cc0ff */
[----:B------:R-:W-:Y:S05]  /*4300*/  @!P6 BRA `(.L_x_29) ;  /* 0x000000000040e947 */ /* 0x000fea0003800000 */
[----:B------:R-:W-:Y:S01]  /*4310*/  MOV R0, 0x0 ;  /* 0x0000000000007802 */ /* 0x000fe20000000f00 */
[----:B------:R-:W-:Y:S01]  /*4320*/  ULDC.64 UR4, c[0x4][0x80] ;  /* 0x0100200000047ab9 */ /* 0x000fe20000000a00 */
[----:B------:R-:W-:Y:S01]  /*4330*/  ULDC.64 UR6, c[0x4][0x88] ;  /* 0x0100220000067ab9 */ /* 0x000fe20000000a00 */
[----:B------:R-:W-:Y:S01]  /*4340*/  IMAD.U32 R4, RZ, RZ, UR4 ;  /* 0x00000004ff047e24 */ /* 0x000fe2000f8e00ff */
[----:B---3--:R3:W4:Y:S01]  /*4350*/  LDC.64 R2, c[0x4][R0] ;  /* 0x0100000000027b82 */ /* 0x0087220000000a00 */
[----:B------:R-:W-:Y:S01]  /*4360*/  MOV R5, UR5 ;  /* 0x0000000500057c02 */ /* 0x000fe20008000f00 */
        /* <DEDUP_REMOVED lines=10> */
.L_x_29:
        /* <DEDUP_REMOVED lines=18> */
.L_x_30:
[----:B------:R-:W4:Y:S01]  /*4530*/  S2R R0, SR_TID.X ;  /* 0x0000000000007919 */ /* 0x000f220000002100 */
[----:B------:R-:W-:Y:S02]  /*4540*/  F2FP.BF16.F32.PACK_AB R24, R25, R24 ;  /* 0x000000181918723e */ /* 0x000fe400000010ff */
[----:B------:R-:W-:Y:S01]  /*4550*/  F2FP.BF16.F32.PACK_AB R25, R27, R26 ;  /* 0x0000001a1b19723e */ /* 0x000fe200000010ff */
[----:B------:R-:W5:Y:S01]  /*4560*/  S2R R3, SR_TID.X ;  /* 0x0000000000037919 */ /* 0x000f620000002100 */
[----:B------:R-:W-:Y:S02]  /*4570*/  F2FP.BF16.F32.PACK_AB R32, R33, R32 ;  /* 0x000000202120723e */ /* 0x000fe400000010ff */
[----:B------:R-:W-:Y:S01]  /*4580*/  F2FP.BF16.F32.PACK_AB R26, R29, R28 ;  /* 0x0000001c1d1a723e */ /* 0x000fe200000010ff */
[----:B------:R-:W-:Y:S01]  /*4590*/  BAR.SYNC.DEFER_BLOCKING 0x1, 0x100 ;  /* 0x0044000000007b1d */ /* 0x000fe20000010000 */
[----:B------:R-:W-:Y:S02]  /*45a0*/  F2FP.BF16.F32.PACK_AB R27, R31, R30 ;  /* 0x0000001e1f1b723e */ /* 0x000fe400000010ff */
[----:B------:R-:W-:-:S02]  /*45b0*/  F2FP.BF16.F32.PACK_AB R33, R35, R34 ;  /* 0x000000222321723e */ /* 0x000fc400000010ff */
[----:B------:R-:W-:Y:S02]  /*45c0*/  F2FP.BF16.F32.PACK_AB R40, R41, R40 ;  /* 0x000000282928723e */ /* 0x000fe400000010ff */
[----:B------:R-:W-:Y:S02]  /*45d0*/  F2FP.BF16.F32.PACK_AB R34, R37, R36 ;  /* 0x000000242522723e */ /* 0x000fe400000010ff */
[----:B------:R-:W-:Y:S02]  /*45e0*/  F2FP.BF16.F32.PACK_AB R35, R39, R38 ;  /* 0x000000262723723e */ /* 0x000fe400000010ff */
[----:B------:R-:W-:Y:S02]  /*45f0*/  F2FP.BF16.F32.PACK_AB R41, R43, R42 ;  /* 0x0000002a2b29723e */ /* 0x000fe400000010ff */
[----:B------:R-:W-:Y:S02]  /*4600*/  F2FP.BF16.F32.PACK_AB R48, R49, R48 ;  /* 0x000000303130723e */ /* 0x000fe400000010ff */
[----:B------:R-:W-:-:S02]  /*4610*/  F2FP.BF16.F32.PACK_AB R42, R45, R44 ;  /* 0x0000002c2d2a723e */ /* 0x000fc400000010ff */
[----:B------:R-:W-:Y:S02]  /*4620*/  F2FP.BF16.F32.PACK_AB R43, R47, R46 ;  /* 0x0000002e2f2b723e */ /* 0x000fe400000010ff */
[----:B------:R-:W-:Y:S02]  /*4630*/  F2FP.BF16.F32.PACK_AB R49, R51, R50 ;  /* 0x000000323331723e */ /* 0x000fe400000010ff */
[----:B------:R-:W-:Y:S02]  /*4640*/  F2FP.BF16.F32.PACK_AB R56, R57, R56 ;  /* 0x000000383938723e */ /* 0x000fe400000010ff */
[----:B------:R-:W-:Y:S01]  /*4650*/  F2FP.BF16.F32.PACK_AB R50, R53, R52 ;  /* 0x000000343532723e */ /* 0x000fe200000010ff */
[----:B----4-:R-:W-:Y:S01]  /*4660*/  VIADD R7, R0, 0xffffff80 ;  /* 0xffffff8000077836 */ /* 0x010fe20000000000 */
[----:B------:R-:W-:Y:S02]  /*4670*/  F2FP.BF16.F32.PACK_AB R51, R55, R54 ;  /* 0x000000363733723e */ /* 0x000fe400000010ff */
[----:B------:R-:W-:Y:S01]  /*4680*/  F2FP.BF16.F32.PACK_AB R57, R59, R58 ;  /* 0x0000003a3b39723e */ /* 0x000fe200000010ff */
[----:B-----5:R-:W-:Y:S01]  /*4690*/  VIADD R3, R3, 0xffffff80 ;  /* 0xffffff8003037836 */ /* 0x020fe20000000000 */
[----:B---3--:R-:W-:-:S02]  /*46a0*/  SHF.R.S32.HI R2, RZ, 0x1f, R7 ;  /* 0x0000001fff027819 */ /* 0x008fc40000011407 */
[----:B------:R-:W-:Y:S02]  /*46b0*/  F2FP.BF16.F32.PACK_AB R64, R65, R64 ;  /* 0x000000404140723e */ /* 0x000fe400000010ff */
[----:B------:R-:W-:Y:S02]  /*46c0*/  LEA.HI R0, R2, R7, RZ, 0x4 ;  /* 0x0000000702007211 */ /* 0x000fe400078f20ff */
[----:B------:R-:W-:Y:S02]  /*46d0*/  SHF.R.S32.HI R4, RZ, 0x1f, R3 ;  /* 0x0000001fff047819 */ /* 0x000fe40000011403 */
[----:B------:R-:W-:Y:S02]  /*46e0*/  LOP3.LUT R0, R0, 0xfffffff0, RZ, 0xc0, !PT ;  /* 0xfffffff000007812 */ /* 0x000fe400078ec0ff */
[----:B------:R-:W-:Y:S02]  /*46f0*/  LEA.HI R4, R4, R3, RZ, 0x4 ;  /* 0x0000000304047211 */ /* 0x000fe400078f20ff */
[----:B------:R-:W-:Y:S01]  /*4700*/  LEA.HI R2, R2, R7, RZ, 0x5 ;  /* 0x0000000702027211 */ /* 0x000fe200078f28ff */
[----:B------:R-:W-:Y:S01]  /*4710*/  IMAD.IADD R0, R7, 0x1, -R0 ;  /* 0x0000000107007824 */ /* 0x000fe200078e0a00 */
[----:B--2---:R-:W-:-:S02]  /*4720*/  SHF.R.S32.HI R9, RZ, 0x4, R4 ;  /* 0x00000004ff097819 */ /* 0x004fc40000011404 */
[----:B------:R-:W-:Y:S01]  /*4730*/  SHF.R.S32.HI R6, RZ, 0x5, R2 ;  /* 0x00000005ff067819 */ /* 0x000fe20000011402 */
[----:B------:R-:W-:Y:S01]  /*4740*/  IMAD.MOV.U32 R2, RZ, RZ, 0x40 ;  /* 0x00000040ff027424 */ /* 0x000fe200078e00ff */
[----:B------:R-:W-:Y:S02]  /*4750*/  SHF.R.S32.HI R3, RZ, 0x1f, R0 ;  /* 0x0000001fff037819 */ /* 0x000fe40000011400 */
[----:B------:R-:W-:Y:S02]  /*4760*/  LEA.HI R4, R4, R9, RZ, 0x1 ;  /* 0x0000000904047211 */ /* 0x000fe400078f08ff */
[----:B------:R-:W-:Y:S02]  /*4770*/  LEA.HI R3, R3, R0, RZ, 0x3 ;  /* 0x0000000003037211 */ /* 0x000fe400078f18ff */
[----:B------:R-:W-:Y:S02]  /*4780*/  LOP3.LUT R4, R4, 0xfffffffe, RZ, 0xc0, !PT ;  /* 0xfffffffe04047812 */ /* 0x000fe400078ec0ff */
[C---:B------:R-:W-:Y:S01]  /*4790*/  LOP3.LUT R5, R3.reuse, 0xfffffff8, RZ, 0xc0, !PT ;  /* 0xfffffff803057812 */ /* 0x040fe200078ec0ff */
[----:B------:R-:W-:Y:S01]  /*47a0*/  IMAD.SHL.U32 R3, R3, 0x40, RZ ;  /* 0x0000004003037824 */ /* 0x000fe200078e00ff */
[----:B------:R-:W-:Y:S01]  /*47b0*/  F2FP.BF16.F32.PACK_AB R58, R61, R60 ;  /* 0x0000003c3d3a723e */ /* 0x000fe200000010ff */
[----:B------:R-:W-:Y:S01]  /*47c0*/  IMAD.IADD R4, R9, 0x1, -R4 ;  /* 0x0000000109047824 */ /* 0x000fe200078e0a04 */
[----:B------:R-:W-:Y:S01]  /*47d0*/  F2FP.BF16.F32.PACK_AB R59, R63, R62 ;  /* 0x0000003e3f3b723e */ /* 0x000fe200000010ff */
[----:B------:R-:W-:Y:S01]  /*47e0*/  IMAD.IADD R5, R0, 0x1, -R5 ;  /* 0x0000000100057824 */ /* 0x000fe200078e0a05 */
[----:B------:R-:W-:Y:S01]  /*47f0*/  LOP3.LUT R3, R3, 0x7ffffe00, RZ, 0xc0, !PT ;  /* 0x7ffffe0003037812 */ /* 0x000fe200078ec0ff */
[----:B------:R-:W-:Y:S01]  /*4800*/  IMAD.SHL.U32 R7, R4, 0x8, RZ ;  /* 0x0000000804077824 */ /* 0x000fe200078e00ff */
[----:B------:R-:W-:Y:S01]  /*4810*/  F2FP.BF16.F32.PACK_AB R65, R67, R66 ;  /* 0x000000424341723e */ /* 0x000fe200000010ff */
[C---:B------:R-:W-:Y:S01]  /*4820*/  IMAD.SHL.U32 R0, R5.reuse, 0x40, RZ ;  /* 0x0000004005007824 */ /* 0x040fe200078e00ff */
[----:B------:R-:W-:Y:S01]  /*4830*/  R2P PR, R5, 0x6 ;  /* 0x0000000605007804 */ /* 0x000fe20000000000 */
[----:B------:R-:W-:Y:S01]  /*4840*/  IMAD R3, R6, 0x400, R3 ;  /* 0x0000040006037824 */ /* 0x000fe200078e0203 */
[----:B------:R-:W-:Y:S01]  /*4850*/  F2FP.BF16.F32.PACK_AB R72, R73, R72 ;  /* 0x000000484948723e */ /* 0x000fe200000010ff */
[----:B------:R-:W2:Y:S01]  /*4860*/  SHFL.IDX PT, R5, R6, RZ, 0x1f ;  /* 0x00001fff06057589 */ /* 0x000ea200000e0000 */
[----:B------:R-:W-:-:S02]  /*4870*/  LOP3.LUT R0, R0, 0x1c0, RZ, 0xc0, !PT ;  /* 0x000001c000007812 */ /* 0x000fc400078ec0ff */
[----:B------:R-:W-:Y:S02]  /*4880*/  SEL R2, R2, 0xffffffc0, !P2 ;  /* 0xffffffc002027807 */ /* 0x000fe40005000000 */
[----:B------:R-:W-:Y:S02]  /*4890*/  LOP3.LUT R7, R0, 0x8, R7, 0xf8, !PT ;  /* 0x0000000800077812 */ /* 0x000fe400078ef807 */
[----:B------:R-:W-:Y:S02]  /*48a0*/  SHF.R.U32.HI R0, RZ, 0x3, R0 ;  /* 0x00000003ff007819 */ /* 0x000fe40000011600 */
[----:B------:R-:W-:Y:S02]  /*48b0*/  F2FP.BF16.F32.PACK_AB R66, R69, R68 ;  /* 0x000000444542723e */ /* 0x000fe400000010ff */
[----:B------:R-:W-:Y:S02]  /*48c0*/  LOP3.LUT R0, R7, R0, RZ, 0x3c, !PT ;  /* 0x0000000007007212 */ /* 0x000fe400078e3cff */
[----:B------:R-:W-:-:S02]  /*48d0*/  F2FP.BF16.F32.PACK_AB R67, R71, R70 ;  /* 0x000000464743723e */ /* 0x000fc400000010ff */
[----:B------:R-:W-:Y:S01]  /*48e0*/  F2FP.BF16.F32.PACK_AB R73, R75, R74 ;  /* 0x0000004a4b49723e */ /* 0x000fe200000010ff */
[----:B------:R-:W-:Y:S01]  /*48f0*/  IMAD.IADD R3, R0, 0x1, R3 ;  /* 0x0000000100037824 */ /* 0x000fe200078e0203 */
[----:B------:R-:W-:Y:S01]  /*4900*/  F2FP.BF16.F32.PACK_AB R80, R81, R80 ;  /* 0x000000505150723e */ /* 0x000fe200000010ff */
[----:B------:R-:W-:Y:S01]  /*4910*/  IMAD.MOV.U32 R0, RZ, RZ, 0x20 ;  /* 0x00000020ff007424 */ /* 0x000fe200078e00ff */
[----:B------:R-:W-:Y:S01]  /*4920*/  F2FP.BF16.F32.PACK_AB R74, R77, R76 ;  /* 0x0000004c4d4a723e */ /* 0x000fe200000010ff */
[----:B------:R-:W-:Y:S01]  /*4930*/  IMAD R3, R3, 0x2, R16 ;  /* 0x0000000203037824 */ /* 0x000fe200078e0210 */
[----:B------:R-:W-:Y:S02]  /*4940*/  F2FP.BF16.F32.PACK_AB R75, R79, R78 ;  /* 0x0000004e4f4b723e */ /* 0x000fe400000010ff */
[----:B------:R-:W-:Y:S02]  /*4950*/  SEL R0, R0, 0xffffffe0, !P1 ;  /* 0xffffffe000007807 */ /* 0x000fe40004800000 */
[--C-:B------:R-:W-:Y:S01]  /*4960*/  IADD3 R4, R2, 0x8000, R3.reuse ;  /* 0x0000800002047810 */ /* 0x100fe20007ffe003 */
[----:B------:R3:W-:Y:S01]  /*4970*/  STSM.16.M88.4 [R3+0x8000], R24 ;  /* 0x0080001803007844 */ /* 0x0007e20000000200 */
[----:B------:R-:W-:-:S02]  /*4980*/  IADD3 R0, R0, 0x8000, R3 ;  /* 0x0000800000007810 */ /* 0x000fc40007ffe003 */
[----:B------:R-:W-:Y:S02]  /*4990*/  F2FP.BF16.F32.PACK_AB R81, R83, R82 ;  /* 0x000000525351723e */ /* 0x000fe400000010ff */
[----:B------:R-:W-:Y:S01]  /*49a0*/  F2FP.BF16.F32.PACK_AB R88, R89, R88 ;  /* 0x000000585958723e */ /* 0x000fe200000010ff */
[----:B------:R-:W-:Y:S01]  /*49b0*/  IMAD.IADD R2, R0, 0x1, R2 ;  /* 0x0000000100027824 */ /* 0x000fe200078e0202 */
[----:B------:R3:W-:Y:S01]  /*49c0*/  STSM.16.M88.4 [R0], R32 ;  /* 0x0000002000007844 */ /* 0x0007e20000000200 */
[----:B------:R-:W-:Y:S02]  /*49d0*/  F2FP.BF16.F32.PACK_AB R82, R85, R84 ;  /* 0x000000545552723e */ /* 0x000fe400000010ff */
[----:B------:R-:W-:Y:S01]  /*49e0*/  F2FP.BF16.F32.PACK_AB R83, R87, R86 ;  /* 0x000000565753723e */ /* 0x000fe200000010ff */
[----:B------:R3:W-:Y:S01]  /*49f0*/  STSM.16.M88.4 [R4], R40 ;  /* 0x0000002804007844 */ /* 0x0007e20000000200 */
[----:B------:R-:W-:Y:S02]  /*4a00*/  F2FP.BF16.F32.PACK_AB R89, R91, R90 ;  /* 0x0000005a5b59723e */ /* 0x000fe400000010ff */
[----:B------:R-:W-:Y:S01]  /*4a10*/  F2FP.BF16.F32.PACK_AB R96, R97, R96 ;  /* 0x000000606160723e */ /* 0x000fe200000010ff */
[----:B------:R3:W-:Y:S01]  /*4a20*/  STSM.16.M88.4 [R2], R48 ;  /* 0x0000003002007844 */ /* 0x0007e20000000200 */
[----:B------:R-:W-:-:S02]  /*4a30*/  F2FP.BF16.F32.PACK_AB R90, R93, R92 ;  /* 0x0000005c5d5a723e */ /* 0x000fc400000010ff */
[----:B------:R-:W-:Y:S01]  /*4a40*/  F2FP.BF16.F32.PACK_AB R91, R95, R94 ;  /* 0x0000005e5f5b723e */ /* 0x000fe200000010ff */
[----:B------:R3:W-:Y:S01]  /*4a50*/  STSM.16.M88.4 [R3+0xc000], R56 ;  /* 0x00c0003803007844 */ /* 0x0007e20000000200 */
[----:B------:R-:W-:Y:S02]  /*4a60*/  F2FP.BF16.F32.PACK_AB R97, R99, R98 ;  /* 0x000000626361723e */ /* 0x000fe400000010ff */
[----:B------:R-:W-:Y:S01]  /*4a70*/  F2FP.BF16.F32.PACK_AB R104, R105, R104 ;  /* 0x000000686968723e */ /* 0x000fe200000010ff */
[----:B------:R3:W-:Y:S01]  /*4a80*/  STSM.16.M88.4 [R0+0x4000], R64 ;  /* 0x0040004000007844 */ /* 0x0007e20000000200 */
[----:B------:R-:W-:Y:S02]  /*4a90*/  F2FP.BF16.F32.PACK_AB R98, R101, R100 ;  /* 0x000000646562723e */ /* 0x000fe400000010ff */
[----:B------:R-:W-:Y:S01]  /*4aa0*/  F2FP.BF16.F32.PACK_AB R99, R103, R102 ;  /* 0x000000666763723e */ /* 0x000fe200000010ff */
[----:B------:R3:W-:Y:S01]  /*4ab0*/  STSM.16.M88.4 [R4+0x4000], R72 ;  /* 0x0040004804007844 */ /* 0x0007e20000000200 */
[----:B------:R-:W-:-:S02]  /*4ac0*/  F2FP.BF16.F32.PACK_AB R105, R107, R106 ;  /* 0x0000006a6b69723e */ /* 0x000fc400000010ff */
[----:B------:R-:W-:Y:S01]  /*4ad0*/  F2FP.BF16.F32.PACK_AB R112, R113, R112 ;  /* 0x000000707170723e */ /* 0x000fe200000010ff */
[----:B------:R3:W-:Y:S01]  /*4ae0*/  STSM.16.M88.4 [R2+0x4000], R80 ;  /* 0x0040005002007844 */ /* 0x0007e20000000200 */
[----:B------:R-:W-:Y:S02]  /*4af0*/  F2FP.BF16.F32.PACK_AB R106, R109, R108 ;  /* 0x0000006c6d6a723e */ /* 0x000fe400000010ff */
[----:B------:R-:W-:Y:S01]  /*4b00*/  F2FP.BF16.F32.PACK_AB R107, R111, R110 ;  /* 0x0000006e6f6b723e */ /* 0x000fe200000010ff */
[----:B------:R3:W-:Y:S01]  /*4b10*/  STSM.16.M88.4 [R3], R88 ;  /* 0x0000005803007844 */ /* 0x0007e20000000200 */
[----:B------:R-:W-:Y:S02]  /*4b20*/  F2FP.BF16.F32.PACK_AB R113, R115, R114 ;  /* 0x000000727371723e */ /* 0x000fe400000010ff */
[----:B------:R-:W-:Y:S01]  /*4b30*/  F2FP.BF16.F32.PACK_AB R120, R121, R120 ;  /* 0x000000787978723e */ /* 0x000fe200000010ff */
[----:B------:R3:W-:Y:S01]  /*4b40*/  STSM.16.M88.4 [R0+-0x8000], R96 ;  /* 0xff80006000007844 */ /* 0x0007e20000000200 */
[----:B------:R-:W-:-:S02]  /*4b50*/  F2FP.BF16.F32.PACK_AB R114, R117, R116 ;  /* 0x000000747572723e */ /* 0x000fc400000010ff */
[----:B------:R-:W-:Y:S01]  /*4b60*/  F2FP.BF16.F32.PACK_AB R115, R119, R118 ;  /* 0x000000767773723e */ /* 0x000fe200000010ff */
[----:B------:R3:W-:Y:S01]  /*4b70*/  STSM.16.M88.4 [R4+-0x8000], R104 ;  /* 0xff80006804007844 */ /* 0x0007e20000000200 */
[----:B------:R-:W-:Y:S02]  /*4b80*/  F2FP.BF16.F32.PACK_AB R121, R123, R122 ;  /* 0x0000007a7b79723e */ /* 0x000fe400000010ff */
[----:B------:R-:W-:Y:S01]  /*4b90*/  F2FP.BF16.F32.PACK_AB R128, R129, R128 ;  /* 0x000000808180723e */ /* 0x000fe200000010ff */
[----:B------:R3:W-:Y:S01]  /*4ba0*/  STSM.16.M88.4 [R2+-0x8000], R112 ;  /* 0xff80007002007844 */ /* 0x0007e20000000200 */
[----:B------:R-:W-:Y:S02]  /*4bb0*/  F2FP.BF16.F32.PACK_AB R122, R125, R124 ;  /* 0x0000007c7d7a723e */ /* 0x000fe400000010ff */
[----:B------:R-:W-:Y:S02]  /*4bc0*/  F2FP.BF16.F32.PACK_AB R123, R127, R126 ;  /* 0x0000007e7f7b723e */ /* 0x000fe400000010ff */
[----:B------:R-:W-:-:S02]  /*4bd0*/  F2FP.BF16.F32.PACK_AB R129, R131, R130 ;  /* 0x000000828381723e */ /* 0x000fc400000010ff */
[----:B------:R-:W-:Y:S01]  /*4be0*/  F2FP.BF16.F32.PACK_AB R136, R137, R136 ;  /* 0x000000888988723e */ /* 0x000fe200000010ff */
[----:B------:R3:W-:Y:S01]  /*4bf0*/  STSM.16.M88.4 [R3+0x4000], R120 ;  /* 0x0040007803007844 */ /* 0x0007e20000000200 */
[----:B------:R-:W-:Y:S02]  /*4c00*/  F2FP.BF16.F32.PACK_AB R130, R133, R132 ;  /* 0x000000848582723e */ /* 0x000fe400000010ff */
[----:B------:R-:W-:Y:S02]  /*4c10*/  F2FP.BF16.F32.PACK_AB R131, R135, R134 ;  /* 0x000000868783723e */ /* 0x000fe400000010ff */
[----:B------:R-:W-:Y:S02]  /*4c20*/  F2FP.BF16.F32.PACK_AB R137, R139, R138 ;  /* 0x0000008a8b89723e */ /* 0x000fe400000010ff */
[----:B------:R-:W-:Y:S01]  /*4c30*/  F2FP.BF16.F32.PACK_AB R144, R145, R144 ;  /* 0x000000909190723e */ /* 0x000fe200000010ff */
[----:B------:R3:W-:Y:S01]  /*4c40*/  STSM.16.M88.4 [R0+-0x4000], R128 ;  /* 0xffc0008000007844 */ /* 0x0007e20000000200 */
[----:B------:R-:W-:-:S02]  /*4c50*/  F2FP.BF16.F32.PACK_AB R138, R141, R140 ;  /* 0x0000008c8d8a723e */ /* 0x000fc400000010ff */
[----:B------:R-:W-:Y:S02]  /*4c60*/  F2FP.BF16.F32.PACK_AB R139, R143, R142 ;  /* 0x0000008e8f8b723e */ /* 0x000fe400000010ff */
[----:B------:R-:W-:Y:S02]  /*4c70*/  F2FP.BF16.F32.PACK_AB R145, R147, R146 ;  /* 0x000000929391723e */ /* 0x000fe400000010ff */
[----:B------:R-:W-:Y:S01]  /*4c80*/  F2FP.BF16.F32.PACK_AB R146, R149, R148 ;  /* 0x000000949592723e */ /* 0x000fe200000010ff */
[----:B------:R3:W-:Y:S01]  /*4c90*/  STSM.16.M88.4 [R4+-0x4000], R136 ;  /* 0xffc0008804007844 */ /* 0x0007e20000000200 */
[----:B------:R-:W-:Y:S02]  /*4ca0*/  F2FP.BF16.F32.PACK_AB R147, R151, R150 ;  /* 0x000000969793723e */ /* 0x000fe400000010ff */
[----:B--2---:R-:W-:-:S03]  /*4cb0*/  ISETP.NE.AND P0, PT, R5, 0x7, PT ;  /* 0x000000070500780c */ /* 0x004fc60003f05270 */
[----:B------:R3:W-:Y:S01]  /*4cc0*/  STSM.16.M88.4 [R2+-0x4000], R144 ;  /* 0xffc0009002007844 */ /* 0x0007e20000000200 */
[----:B------:R-:W-:Y:S01]  /*4cd0*/  @!PT LDS RZ, [RZ] ;  /* 0x00000000fffff984 */ /* 0x000fe20000000800 */
[----:B------:R-:W-:Y:S01]  /*4ce0*/  @!PT LDS RZ, [RZ] ;  /* 0x00000000fffff984 */ /* 0x000fe20000000800 */
[----:B------:R-:W-:Y:S01]  /*4cf0*/  @!PT LDS RZ, [RZ] ;  /* 0x00000000fffff984 */ /* 0x000fe20000000800 */
[----:B------:R2:W-:Y:S06]  /*4d00*/  MEMBAR.ALL.CTA ;  /* 0x0000000000007992 */ /* 0x0005ec0000008000 */
[----:B--2---:R-:W2:Y:S02]  /*4d10*/  FENCE.VIEW.ASYNC.S ;  /* 0x00000000000073c6 */ /* 0x004ea40000000000 */
[----:B--2---:R-:W-:Y:S06]  /*4d20*/  BAR.ARV 0x1, 0x120 ;  /* 0x0044800000007b1d */ /* 0x004fec0000002000 */
[----:B------:R-:W-:Y:S05]  /*4d30*/  @P0 BRA `(.L_x_31) ;  /* 0x0000000000840947 */ /* 0x000fea0003800000 */
[----:B------:R-:W-:Y:S01]  /*4d40*/  BAR.SYNC.DEFER_BLOCKING 0x1, 0x120 ;  /* 0x0044800000007b1d */ /* 0x000fe20000010000 */
[----:B------:R-:W-:-:S05]  /*4d50*/  ELECT P0, URZ, PT ;  /* 0x00000000003f782f */ /* 0x000fca0003800000 */
[----:B------:R-:W-:Y:S08]  /*4d60*/  BSSY B0, `(.L_x_31) ;  /* 0x000001e000007945 */ /* 0x000ff00003800000 */
[----:B------:R-:W-:Y:S05]  /*4d70*/  @!P0 BRA `(.L_x_32) ;  /* 0x0000000000708947 */ /* 0x000fea0003800000 */
[----:B------:R-:W2:Y:S01]  /*4d80*/  S2UR UR10, SR_CTAID.X ;  /* 0x00000000000a79c3 */ /* 0x000ea20000002500 */
[----:B------:R-:W-:Y:S01]  /*4d90*/  R2UR UR13, R16 ;  /* 0x00000000100d72ca */ /* 0x000fe200000e0000 */
[----:B------:R-:W-:Y:S01]  /*4da0*/  ULDC.64 UR6, c[0x0][0x198] ;  /* 0x0000660000067ab9 */ /* 0x000fe20000000a00 */
[----:B------:R-:W-:Y:S01]  /*4db0*/  UMOV UR9, URZ ;  /* 0x0000003f00097c82 */ /* 0x000fe20008000000 */
[----:B------:R-:W-:Y:S02]  /*4dc0*/  UIADD3 UR4, UP0, UR6, 0x770, URZ ;  /* 0x0000077006047890 */ /* 0x000fe4000ff1e03f */
[----:B------:R-:W-:Y:S02]  /*4dd0*/  UIADD3 UR6, UP1, UR6, 0x670, URZ ;  /* 0x0000067006067890 */ /* 0x000fe4000ff3e03f */
[----:B------:R-:W4:Y:S01]  /*4de0*/  S2UR UR11, SR_CTAID.Y ;  /* 0x00000000000b79c3 */ /* 0x000f220000002600 */
[----:B------:R-:W-:Y:S02]  /*4df0*/  UIADD3.X UR5, URZ, UR7, URZ, UP0, !UPT ;  /* 0x000000073f057290 */ /* 0x000fe400087fe43f */
[----:B------:R-:W-:Y:S01]  /*4e00*/  UIADD3.X UR7, URZ, UR7, URZ, UP1, !UPT ;  /* 0x000000073f077290 */ /* 0x000fe20008ffe43f */
[----:B------:R-:W-:-:S02]  /*4e10*/  UMOV UR25, 0x40 ;  /* 0x0000004000197882 */ /* 0x000fc40000000000 */
[----:B------:R-:W-:Y:S02]  /*4e20*/  UIADD3 UR8, UR13, 0x8000, URZ ;  /* 0x000080000d087890 */ /* 0x000fe4000fffe03f */
[----:B------:R-:W5:Y:S01]  /*4e30*/  S2UR UR12, SR_CTAID.Z ;  /* 0x00000000000c79c3 */ /* 0x000f620000002700 */
[----:B------:R-:W-:Y:S02]  /*4e40*/  UIADD3 UR24, UR13, 0xc000, URZ ;  /* 0x0000c0000d187890 */ /* 0x000fe4000fffe03f */
[----:B------:R-:W-:Y:S01]  /*4e50*/  UIADD3 UR16, UR13, 0x4000, URZ ;  /* 0x000040000d107890 */ /* 0x000fe2000fffe03f */
[----:B------:R-:W-:Y:S01]  /*4e60*/  UMOV UR17, 0x40 ;  /* 0x0000004000117882 */ /* 0x000fe20000000000 */
[----:B--2---:R-:W-:-:S07]  /*4e70*/  USHF.L.U32 UR10, UR10, 0x7, URZ ;  /* 0x000000070a0a7899 */ /* 0x004fce000800063f */
[----:B------:R-:W-:Y:S01]  /*4e80*/  UMOV UR26, UR10 ;  /* 0x0000000a001a7c82 */ /* 0x000fe20008000000 */
[----:B----4-:R-:W-:Y:S01]  /*4e90*/  UMOV UR27, UR11 ;  /* 0x0000000b001b7c82 */ /* 0x010fe20008000000 */
[----:B------:R-:W-:Y:S01]  /*4ea0*/  UMOV UR19, UR11 ;  /* 0x0000000b00137c82 */ /* 0x000fe20008000000 */
[----:B------:R-:W-:Y:S01]  /*4eb0*/  UMOV UR18, UR10 ;  /* 0x0000000a00127c82 */ /* 0x000fe20008000000 */
[----:B-----5:R-:W-:Y:S01]  /*4ec0*/  UMOV UR28, UR12 ;  /* 0x0000000c001c7c82 */ /* 0x020fe20008000000 */
[----:B------:R2:W-:Y:S01]  /*4ed0*/  UTMASTG.4D [UR8], [UR4] ;  /* 0x00000008040073b5 */ /* 0x0005e20008018000 */
[----:B------:R-:W-:Y:S01]  /*4ee0*/  UMOV UR20, UR12 ;  /* 0x0000000c00147c82 */ /* 0x000fe20008000000 */
[----:B------:R4:W-:Y:S01]  /*4ef0*/  UTMASTG.4D [UR24], [UR4] ;  /* 0x00000018040073b5 */ /* 0x0009e20008018000 */
[----:B--2---:R-:W-:Y:S02]  /*4f00*/  UMOV UR8, UR13 ;  /* 0x0000000d00087c82 */ /* 0x004fe40008000000 */
[----:B------:R4:W-:Y:S01]  /*4f10*/  UTMASTG.4D [UR8], [UR6] ;  /* 0x00000008060073b5 */ /* 0x0009e20008018000 */
[----:B------:R4:W-:Y:S02]  /*4f20*/  UTMASTG.4D [UR16], [UR6] ;  /* 0x00000010060073b5 */ /* 0x0009e40008018000 */
[----:B----4-:R0:W-:Y:S02]  /*4f30*/  UTMACMDFLUSH ;  /* 0x00000000000079b7 */ /* 0x0101e40000000000 */
.L_x_32:
[----:B------:R-:W-:Y:S05]  /*4f40*/  BSYNC B0 ;  /* 0x0000000000007941 */ /* 0x000fea0003800000 */
.L_x_31:
[----:B------:R-:W-:-:S04]  /*4f50*/  DEPBAR.LE SB0, 0x0 ;  /* 0x000080000000791a */ /* 0x000fc80000000000 */
[----:B------:R-:W-:Y:S05]  /*4f60*/  BRA `(.L_x_7) ;  /* 0x00000028001c7947 */ /* 0x000fea0003800000 */
.L_x_5:
[----:B------:R-:W-:-:S08]  /*4f70*/  NOP ;  /* 0x0000000000007918 */ /* 0x000fd00000000000 */
[----:B------:R-:W1:-:S00]  /*4f80*/  USETMAXREG.DEALLOC.CTAPOOL 0x18 ;  /* 0x00000018000079c8 */ /* 0x000e4000080e0500 */
[----:B-1----:R-:W-:Y:S01]  /*4f90*/  LOP3.LUT R2, R0, 0x3, RZ, 0xc0, !PT ;  /* 0x0000000300027812 */ /* 0x002fe200078ec0ff */
[----:B------:R-:W-:-:S05]  /*4fa0*/  IMAD.MOV.U32 R0, RZ, RZ, RZ ;  /* 0x000000ffff007224 */ /* 0x000fca00078e00ff */
[----:B------:R-:W1:Y:S02]  /*4fb0*/  SHFL.IDX PT, R2, R2, RZ, 0x1f ;  /* 0x00001fff02027589 */ /* 0x000e6400000e0000 */
[----:B-1----:R-:W-:-:S13]  /*4fc0*/  ISETP.NE.AND P0, PT, R2, RZ, PT ;  /* 0x000000ff0200720c */ /* 0x002fda0003f05270 */
[----:B------:R-:W-:Y:S05]  /*4fd0*/  @!P0 BRA `(.L_x_33) ;  /* 0x0000000800b08947 */ /* 0x000fea0003800000 */
[----:B------:R-:W-:-:S13]  /*4fe0*/  ISETP.NE.AND P0, PT, R2, 0x1, PT ;  /* 0x000000010200780c */ /* 0x000fda0003f05270 */
[----:B------:R-:W-:Y:S05]  /*4ff0*/  @P0 BRA `(.L_x_7) ;  /* 0x0000002400f80947 */ /* 0x000fea0003800000 */
[----:B------:R-:W1:Y:S02]  /*5000*/  S2UR UR11, SR_CTAID.Z ;  /* 0x00000000000b79c3 */ /* 0x000e640000002700 */
[----:B-1----:R-:W-:-:S13]  /*5010*/  ISETP.LE.AND P0, PT, RZ, UR11, PT ;  /* 0x0000000bff007c0c */ /* 0x002fda000bf03270 */
[----:B------:R-:W-:Y:S05]  /*5020*/  @!P0 BRA `(.L_x_7) ;  /* 0x0000002400ec8947 */ /* 0x000fea0003800000 */
[----:B------:R-:W1:Y:S01]  /*5030*/  S2UR UR7, SR_CTAID.Y ;  /* 0x00000000000779c3 */ /* 0x000e620000002600 */
[----:B------:R-:W-:Y:S01]  /*5040*/  ULDC.64 UR8, c[0x0][0x2d8] ;  /* 0x0000b60000087ab9 */ /* 0x000fe20000000a00 */
[----:B------:R-:W-:-:S06]  /*5050*/  ELECT P0, URZ, PT ;  /* 0x00000000003f782f */ /* 0x000fcc0003800000 */
[----:B------:R-:W2:Y:S01]  /*5060*/  LDC R2, c[0x0][0x280] ;  /* 0x0000a000ff027b82 */ /* 0x000ea20000000800 */
[----:B-1----:R-:W-:-:S04]  /*5070*/  USHF.R.S32.HI UR4, URZ, 0x1f, UR7 ;  /* 0x0000001f3f047899 */ /* 0x002fc80008011407 */
[----:B------:R-:W-:Y:S02]  /*5080*/  UIMAD UR6, UR4, UR8, URZ ;  /* 0x00000008040672a4 */ /* 0x000fe4000f8e023f */
[----:B------:R-:W-:Y:S01]  /*5090*/  UIMAD.WIDE.U32 UR4, UR7, UR8, URZ ;  /* 0x00000008070472a5 */ /* 0x000fe2000f8e003f */
[----:B--2---:R-:W-:Y:S01]  /*50a0*/  ISETP.GE.AND P1, PT, R2, 0x1, PT ;  /* 0x000000010200780c */ /* 0x004fe20003f26270 */
[----:B------:R-:W-:Y:S02]  /*50b0*/  UIMAD UR7, UR7, UR9, UR6 ;  /* 0x00000009070772a4 */ /* 0x000fe4000f8e0206 */
[----:B------:R-:W-:Y:S01]  /*50c0*/  USHF.R.S32.HI UR6, URZ, 0x1f, UR11 ;  /* 0x0000001f3f067899 */ /* 0x000fe2000801140b */
[----:B------:R-:W-:Y:S01]  /*50d0*/  ULDC.64 UR8, c[0x0][0x2e0] ;  /* 0x0000b80000087ab9 */ /* 0x000fe20000000a00 */
[----:B------:R-:W-:Y:S02]  /*50e0*/  UIADD3 UR5, UR5, UR7, URZ ;  /* 0x0000000705057290 */ /* 0x000fe4000fffe03f */
[----:B------:R-:W-:-:S04]  /*50f0*/  UIMAD UR6, UR6, UR8, URZ ;  /* 0x00000008060672a4 */ /* 0x000fc8000f8e023f */
[----:B------:R-:W-:Y:S02]  /*5100*/  UIMAD UR10, UR11, UR9, UR6 ;  /* 0x000000090b0a72a4 */ /* 0x000fe4000f8e0206 */
[----:B------:R-:W-:Y:S01]  /*5110*/  UIMAD.WIDE.U32 UR6, UR11, UR8, UR4 ;  /* 0x000000080b0672a5 */ /* 0x000fe2000f8e0004 */
[----:B------:R-:W-:Y:S11]  /*5120*/  @!P1 BRA `(.L_x_7) ;  /* 0x0000002400ac9947 */ /* 0x000ff60003800000 */
[C---:B------:R-:W-:Y:S01]  /*5130*/  VIADD R0, R2.reuse, 0x3f ;  /* 0x0000003f02007836 */ /* 0x040fe20000000000 */
[----:B------:R-:W-:Y:S01]  /*5140*/  ISETP.GE.AND P1, PT, R2, 0x41, PT ;  /* 0x000000410200780c */ /* 0x000fe20003f26270 */
[----:B------:R-:W-:Y:S01]  /*5150*/  UIADD3 UR10, UR7, UR10, URZ ;  /* 0x0000000a070a7290 */ /* 0x000fe2000fffe03f */
[----:B------:R-:W-:Y:S02]  /*5160*/  UMOV UR5, URZ ;  /* 0x0000003f00057c82 */ /* 0x000fe40008000000 */
[----:B------:R-:W-:-:S04]  /*5170*/  SHF.R.S32.HI R3, RZ, 0x1f, R0 ;  /* 0x0000001fff037819 */ /* 0x000fc80000011400 */
[----:B------:R-:W-:-:S04]  /*5180*/  LEA.HI R3, R3, R0, RZ, 0x6 ;  /* 0x0000000003037211 */ /* 0x000fc800078f30ff */
[----:B------:R-:W-:-:S04]  /*5190*/  SHF.R.S32.HI R0, RZ, 0x6, R3 ;  /* 0x00000006ff007819 */ /* 0x000fc80000011403 */
[----:B------:R-:W-:-:S04]  /*51a0*/  VIMNMX R0, R0, 0x1, !PT ;  /* 0x0000000100007848 */ /* 0x000fc80007fe0100 */
[----:B------:R-:W-:Y:S01]  /*51b0*/  LOP3.LUT R3, R0, 0x1, RZ, 0xc0, !PT ;  /* 0x0000000100037812 */ /* 0x000fe200078ec0ff */
[----:B------:R-:W-:Y:S06]  /*51c0*/  @!P1 BRA `(.L_x_34) ;  /* 0x0000000400789947 */ /* 0x000fec0003800000 */
[----:B------:R-:W-:Y:S01]  /*51d0*/  ULDC.64 UR16, c[0x0][0x2c0] ;  /* 0x0000b00000107ab9 */ /* 0x000fe20000000a00 */
[----:B------:R-:W-:Y:S01]  /*51e0*/  IMAD.IADD R0, R0, 0x1, -R3 ;  /* 0x0000000100007824 */ /* 0x000fe200078e0a03 */
[----:B------:R-:W-:Y:S01]  /*51f0*/  ULEA UR16, UP0, UR6, UR16, 0x2 ;  /* 0x0000001006107291 */ /* 0x000fe2000f80103f */
[----:B------:R-:W-:Y:S01]  /*5200*/  UMOV UR4, URZ ;  /* 0x0000003f00047c82 */ /* 0x000fe20008000000 */
[----:B------:R-:W-:Y:S02]  /*5210*/  UMOV UR5, URZ ;  /* 0x0000003f00057c82 */ /* 0x000fe40008000000 */
[----:B------:R-:W-:Y:S02]  /*5220*/  ULEA.HI.X UR17, UR6, UR17, UR10, 0x2, UP0 ;  /* 0x0000001106117291 */ /* 0x000fe400080f140a */
[----:B------:R-:W-:Y:S02]  /*5230*/  UIADD3 UR12, UP0, UR16, 0x4000, URZ ;  /* 0x00004000100c7890 */ /* 0x000fe4000ff1e03f */
[----:B------:R-:W-:-:S02]  /*5240*/  UIADD3 UR14, UP1, UR16, 0x8000, URZ ;  /* 0x00008000100e7890 */ /* 0x000fc4000ff3e03f */
[----:B------:R-:W-:Y:S02]  /*5250*/  UIADD3 UR16, UP2, UR16, 0xc000, URZ ;  /* 0x0000c00010107890 */ /* 0x000fe4000ff5e03f */
[----:B------:R-:W-:Y:S02]  /*5260*/  UIADD3.X UR13, URZ, UR17, URZ, UP0, !UPT ;  /* 0x000000113f0d7290 */ /* 0x000fe400087fe43f */
[----:B------:R-:W-:Y:S02]  /*5270*/  UIADD3.X UR15, URZ, UR17, URZ, UP1, !UPT ;  /* 0x000000113f0f7290 */ /* 0x000fe40008ffe43f */
[----:B------:R-:W-:Y:S01]  /*5280*/  UIADD3.X UR17, URZ, UR17, URZ, UP2, !UPT ;  /* 0x000000113f117290 */ /* 0x000fe200097fe43f */
[----:B------:R-:W-:-:S11]  /*5290*/  ULDC.64 UR20, c[0x0][0x2c0] ;  /* 0x0000b00000147ab9 */ /* 0x000fd60000000a00 */
.L_x_47:
[----:B------:R-:W-:Y:S01]  /*52a0*/  USHF.L.U32 UR8, UR4, 0xe, URZ ;  /* 0x0000000e04087899 */ /* 0x000fe2000800063f */
[----:B------:R-:W-:Y:S03]  /*52b0*/  BAR.SYNC.DEFER_BLOCKING 0xd, 0xa0 ;  /* 0x0342800000007b1d */ /* 0x000fe60000010000 */
[----:B------:R-:W-:Y:S02]  /*52c0*/  UIMAD.WIDE UR24, UR8, 0x4, UR12 ;  /* 0x00000004081878a5 */ /* 0x000fe4000f8e020c */
[----:B------:R-:W-:Y:S01]  /*52d0*/  UIMAD.WIDE UR22, UR8, 0x4, UR14 ;  /* 0x00000004081678a5 */ /* 0x000fe2000f8e020e */
[----:B------:R-:W-:Y:S01]  /*52e0*/  BSSY B0, `(.L_x_35) ;  /* 0x0000011000007945 */ /* 0x000fe20003800000 */
[----:B------:R-:W-:-:S03]  /*52f0*/  UIMAD.WIDE UR8, UR8, 0x4, UR16 ;  /* 0x00000004080878a5 */ /* 0x000fc6000f8e0210 */
[----:B------:R-:W-:Y:S09]  /*5300*/  @!P0 BRA `(.L_x_36) ;  /* 0x0000000000388947 */ /* 0x000ff20003800000 */
[----:B------:R-:W1:Y:S01]  /*5310*/  S2UR UR19, SR_CgaCtaId ;  /* 0x00000000001379c3 */ /* 0x000e620000008800 */
[----:B------:R-:W-:Y:S01]  /*5320*/  USHF.L.U32 UR11, UR5, 0xd, URZ ;  /* 0x0000000d050b7899 */ /* 0x000fe2000800063f */
[----:B------:R-:W-:Y:S01]  /*5330*/  UMOV UR18, 0x400 ;  /* 0x0000040000127882 */ /* 0x000fe20000000000 */
[----:B------:R-:W-:Y:S02]  /*5340*/  UMOV UR27, 0x14f00000 ;  /* 0x14f00000001b7882 */ /* 0x000fe40000000000 */
[----:B------:R-:W-:-:S04]  /*5350*/  UIADD3 UR26, UP0, UR11, UR6, URZ ;  /* 0x000000060b1a7290 */ /* 0x000fc8000ff1e03f */
[----:B------:R-:W-:Y:S02]  /*5360*/  ULEA.HI.X.SX32 UR11, UR11, UR10, 0x1, UP0 ;  /* 0x0000000a0b0b7291 */ /* 0x000fe400080f0e3f */
[----:B------:R-:W-:-:S04]  /*5370*/  ULEA UR28, UP0, UR26, UR20, 0x2 ;  /* 0x000000141a1c7291 */ /* 0x000fc8000f80103f */
[----:B------:R-:W-:-:S03]  /*5380*/  ULEA.HI.X UR29, UR26, UR21, UR11, 0x2, UP0 ;  /* 0x000000151a1d7291 */ /* 0x000fc600080f140b */
[----:B------:R-:W-:Y:S01]  /*5390*/  UMOV UR11, 0x400 ;  /* 0x00000400000b7882 */ /* 0x000fe20000000000 */
[----:B------:R-:W-:Y:S01]  /*53a0*/  UMOV UR26, 0x0 ;  /* 0x00000000001a7882 */ /* 0x000fe20000000000 */
[----:B-1----:R-:W-:-:S04]  /*53b0*/  ULEA UR18, UR19, UR18, 0x18 ;  /* 0x0000001213127291 */ /* 0x002fc8000f8ec03f */
[----:B------:R-:W-:-:S09]  /*53c0*/  UIADD3 UR18, UR18, 0x10000, URZ ;  /* 0x0001000012127890 */ /* 0x000fd2000fffe03f */
[----:B------:R1:W-:Y:S02]  /*53d0*/  UBLKRED.G.S.ADD.F32.RN [UR28], [UR18], UR11, desc[UR26] ;  /* 0x00001a1c120073bb */ /* 0x0003e400080a140b */
[----:B-1----:R0:W-:Y:S02]  /*53e0*/  UTMACMDFLUSH ;  /* 0x00000000000079b7 */ /* 0x0021e40000000000 */
.L_x_36:
[----:B------:R-:W-:Y:S05]  /*53f0*/  BSYNC B0 ;  /* 0x0000000000007941 */ /* 0x000fea0003800000 */
.L_x_35:
[----:B------:R-:W-:Y:S06]  /*5400*/  BAR.SYNC.DEFER_BLOCKING 0xe, 0xa0 ;  /* 0x0382800000007b1d */ /* 0x000fec0000010000 */
[----:B------:R-:W-:Y:S04]  /*5410*/  BSSY B0, `(.L_x_37) ;  /* 0x000000c000007945 */ /* 0x000fe80003800000 */
[----:B------:R-:W-:Y:S05]  /*5420*/  @!P0 BRA `(.L_x_38) ;  /* 0x0000000000288947 */ /* 0x000fea0003800000 */
[----:B------:R-:W1:Y:S01]  /*5430*/  S2UR UR18, SR_CgaCtaId ;  /* 0x00000000001279c3 */ /* 0x000e620000008800 */
[----:B------:R-:W-:Y:S01]  /*5440*/  UMOV UR11, 0x400 ;  /* 0x00000400000b7882 */ /* 0x000fe20000000000 */
[----:B------:R-:W-:Y:S01]  /*5450*/  UMOV UR26, 0x0 ;  /* 0x00000000001a7882 */ /* 0x000fe20000000000 */
[----:B------:R-:W-:Y:S01]  /*5460*/  UMOV UR27, 0x14f00000 ;  /* 0x14f00000001b7882 */ /* 0x000fe20000000000 */
[----:B-1----:R-:W-:-:S03]  /*5470*/  ULEA UR11, UR18, UR11, 0x18 ;  /* 0x0000000b120b7291 */ /* 0x002fc6000f8ec03f */
[----:B------:R-:W-:Y:S01]  /*5480*/  UMOV UR18, 0x400 ;  /* 0x0000040000127882 */ /* 0x000fe20000000000 */
[----:B------:R-:W-:-:S09]  /*5490*/  UIADD3 UR11, UR11, 0x14000, URZ ;  /* 0x000140000b0b7890 */ /* 0x000fd2000fffe03f */
[----:B------:R1:W-:Y:S01]  /*54a0*/  UBLKRED.G.S.ADD.F32.RN [UR24], [UR11], UR18, desc[UR26] ;  /* 0x00001a180b0073bb */ /* 0x0003e200080a1412 */
[----:B------:R0:W-:Y:S01]  /*54b0*/  UTMACMDFLUSH ;  /* 0x00000000000079b7 */ /* 0x0001e20000000000 */
[----:B-1----:R-:W-:-:S04]  /*54c0*/  DEPBAR.LE SB0, 0x1 ;  /* 0x000080400000791a */ /* 0x002fc80000000000 */
.L_x_38:
[----:B------:R-:W-:Y:S05]  /*54d0*/  BSYNC B0 ;  /* 0x0000000000007941 */ /* 0x000fea0003800000 */
.L_x_37:
[----:B------:R-:W-:Y:S06]  /*54e0*/  BAR.ARV 0xa, 0xa0 ;  /* 0x0282800000007b1d */ /* 0x000fec0000002000 */
[----:B------:R-:W-:Y:S04]  /*54f0*/  BSSY B0, `(.L_x_39) ;  /* 0x0000003000007945 */ /* 0x000fe80003800000 */
[----:B------:R-:W-:Y:S05]  /*5500*/  @!P0 BRA `(.L_x_40) ;  /* 0x0000000000048947 */ /* 0x000fea0003800000 */
[----:B------:R-:W-:-:S04]  /*5510*/  DEPBAR.LE SB0, 0x0 ;  /* 0x000080000000791a */ /* 0x000fc80000000000 */
.L_x_40:
[----:B------:R-:W-:Y:S05]  /*5520*/  BSYNC B0 ;  /* 0x0000000000007941 */ /* 0x000fea0003800000 */
.L_x_39:
[----:B------:R-:W-:Y:S06]  /*5530*/  BAR.ARV 0xb, 0xa0 ;  /* 0x02c2800000007b1d */ /* 0x000fec0000002000 */
[----:B------:R-:W-:Y:S02]  /*5540*/  BSSY B0, `(.L_x_41) ;  /* 0x000000c000007945 */ /* 0x000fe40003800000 */
[----:B------:R-:W-:Y:S06]  /*5550*/  BAR.SYNC.DEFER_BLOCKING 0xd, 0xa0 ;  /* 0x0342800000007b1d */ /* 0x000fec0000010000 */
        /* <DEDUP_REMOVED lines=8> */
[----:B------:R1:W-:Y:S02]  /*55e0*/  UBLKRED.G.S.ADD.F32.RN [UR22], [UR11], UR18, desc[UR24] ;  /* 0x000018160b0073bb */ /* 0x0003e400080a1412 */
[----:B-1----:R0:W-:Y:S02]  /*55f0*/  UTMACMDFLUSH ;  /* 0x00000000000079b7 */ /* 0x0021e40000000000 */
.L_x_42:
[----:B------:R-:W-:Y:S05]  /*5600*/  BSYNC B0 ;  /* 0x0000000000007941 */ /* 0x000fea0003800000 */
.L_x_41:
        /* <DEDUP_REMOVED lines=13> */
.L_x_44:
[----:B------:R-:W-:Y:S05]  /*56e0*/  BSYNC B0 ;  /* 0x0000000000007941 */ /* 0x000fea0003800000 */
.L_x_43:
[----:B------:R-:W-:Y:S01]  /*56f0*/  VIADD R0, R0, 0xfffffffe ;  /* 0xfffffffe00007836 */ /* 0x000fe20000000000 */
[----:B------:R-:W-:Y:S06]  /*5700*/  BAR.ARV 0xa, 0xa0 ;  /* 0x0282800000007b1d */ /* 0x000fec0000002000 */
[----:B------:R-:W-:Y:S01]  /*5710*/  BSSY B0, `(.L_x_45) ;  /* 0x0000004000007945 */ /* 0x000fe20003800000 */
[----:B------:R-:W-:-:S03]  /*5720*/  ISETP.NE.AND P1, PT, R0, RZ, PT ;  /* 0x000000ff0000720c */ /* 0x000fc60003f25270 */
[----:B------:R-:W-:Y:S10]  /*5730*/  @!P0 BRA `(.L_x_46) ;  /* 0x0000000000048947 */ /* 0x000ff40003800000 */
[----:B------:R-:W-:-:S04]  /*5740*/  DEPBAR.LE SB0, 0x0 ;  /* 0x000080000000791a */ /* 0x000fc80000000000 */
.L_x_46:
[----:B------:R-:W-:Y:S05]  /*5750*/  BSYNC B0 ;  /* 0x0000000000007941 */ /* 0x000fea0003800000 */
.L_x_45:
[----:B------:R-:W-:Y:S06]  /*5760*/  BAR.ARV 0xb, 0xa0 ;  /* 0x02c2800000007b1d */ /* 0x000fec0000002000 */
[----:B------:R-:W-:Y:S02]  /*5770*/  UIADD3 UR5, UR5, 0x2, URZ ;  /* 0x0000000205057890 */ /* 0x000fe4000fffe03f */
[----:B------:R-:W-:Y:S01]  /*5780*/  UIADD3 UR4, UR4, 0x1, URZ ;  /* 0x0000000104047890 */ /* 0x000fe2000fffe03f */
[----:B------:R-:W-:Y:S11]  /*5790*/  @P1 BRA `(.L_x_47) ;  /* 0xfffffff800c01947 */ /* 0x000ff6000383ffff */
[----:B------:R-:W-:-:S12]  /*57a0*/  USHF.L.U32 UR5, UR5, 0xd, URZ ;  /* 0x0000000d05057899 */ /* 0x000fd8000800063f */
.L_x_34:
[----:B------:R-:W-:-:S13]  /*57b0*/  ISETP.NE.AND P1, PT, R3, RZ, PT ;  /* 0x000000ff0300720c */ /* 0x000fda0003f25270 */
[----:B------:R-:W-:Y:S05]  /*57c0*/  @!P1 BRA `(.L_x_7) ;  /* 0x0000002000049947 */ /* 0x000fea0003800000 */
[----:B------:R-:W-:Y:S06]  /*57d0*/  BAR.SYNC.DEFER_BLOCKING 0xd, 0xa0 ;  /* 0x0342800000007b1d */ /* 0x000fec0000010000 */
[----:B------:R-:W-:Y:S04]  /*57e0*/  BSSY B0, `(.L_x_48) ;  /* 0x0000010000007945 */ /* 0x000fe80003800000 */
[----:B------:R-:W-:Y:S05]  /*57f0*/  @!P0 BRA `(.L_x_49) ;  /* 0x0000000000388947 */ /* 0x000fea0003800000 */
[----:B------:R-:W1:Y:S01]  /*5800*/  S2UR UR11, SR_CgaCtaId ;  /* 0x00000000000b79c3 */ /* 0x000e620000008800 */
[----:B------:R-:W-:Y:S01]  /*5810*/  UIADD3 UR12, UP0, UR5, UR6, URZ ;  /* 0x00000006050c7290 */ /* 0x000fe2000ff1e03f */
[----:B------:R-:W-:Y:S01]  /*5820*/  UMOV UR4, 0x400 ;  /* 0x0000040000047882 */ /* 0x000fe20000000000 */
[----:B------:R-:W-:Y:S02]  /*5830*/  ULDC.64 UR8, c[0x0][0x2c0] ;  /* 0x0000b00000087ab9 */ /* 0x000fe40000000a00 */
[----:B------:R-:W-:Y:S02]  /*5840*/  ULEA.HI.X.SX32 UR13, UR5, UR10, 0x1, UP0 ;  /* 0x0000000a050d7291 */ /* 0x000fe400080f0e3f */
[----:B------:R-:W-:-:S04]  /*5850*/  ULEA UR8, UP0, UR12, UR8, 0x2 ;  /* 0x000000080c087291 */ /* 0x000fc8000f80103f */
[----:B------:R-:W-:-:S03]  /*5860*/  ULEA.HI.X UR9, UR12, UR9, UR13, 0x2, UP0 ;  /* 0x000000090c097291 */ /* 0x000fc600080f140d */
[----:B------:R-:W-:Y:S01]  /*5870*/  UMOV UR12, 0x0 ;  /* 0x00000000000c7882 */ /* 0x000fe20000000000 */
[----:B------:R-:W-:Y:S01]  /*5880*/  UMOV UR13, 0x14f00000 ;  /* 0x14f00000000d7882 */ /* 0x000fe20000000000 */
[----:B-1----:R-:W-:-:S03]  /*5890*/  ULEA UR4, UR11, UR4, 0x18 ;  /* 0x000000040b047291 */ /* 0x002fc6000f8ec03f */
[----:B------:R-:W-:Y:S01]  /*58a0*/  UMOV UR11, 0x400 ;  /* 0x00000400000b7882 */ /* 0x000fe20000000000 */
[----:B------:R-:W-:-:S09]  /*58b0*/  UIADD3 UR4, UR4, 0x10000, URZ ;  /* 0x0001000004047890 */ /* 0x000fd2000fffe03f */
[----:B------:R1:W-:Y:S02]  /*58c0*/  UBLKRED.G.S.ADD.F32.RN [UR8], [UR4], UR11, desc[UR12] ;  /* 0x00000c08040073bb */ /* 0x0003e400080a140b */
[----:B-1----:R0:W-:Y:S02]  /*58d0*/  UTMACMDFLUSH ;  /* 0x00000000000079b7 */ /* 0x0021e40000000000 */
.L_x_49:
[----:B------:R-:W-:Y:S05]  /*58e0*/  BSYNC B0 ;  /* 0x0000000000007941 */ /* 0x000fea0003800000 */
.L_x_48:
[----:B------:R-:W-:Y:S06]  /*58f0*/  BAR.SYNC.DEFER_BLOCKING 0xe, 0xa0 ;  /* 0x0382800000007b1d */ /* 0x000fec0000010000 */
[----:B------:R-:W-:Y:S04]  /*5900*/  BSSY B0, `(.L_x_50) ;  /* 0x0000012000007945 */ /* 0x000fe80003800000 */
[----:B------:R-:W-:Y:S05]  /*5910*/  @!P0 BRA `(.L_x_51) ;  /* 0x0000000000408947 */ /* 0x000fea0003800000 */
[----:B------:R-:W1:Y:S01]  /*5920*/  S2UR UR12, SR_CgaCtaId ;  /* 0x00000000000c79c3 */ /* 0x000e620000008800 */
[----:B------:R-:W-:Y:S01]  /*5930*/  UIADD3 UR4, UR5, 0x1000, URZ ;  /* 0x0000100005047890 */ /* 0x000fe2000fffe03f */
[----:B------:R-:W-:Y:S01]  /*5940*/  UMOV UR11, 0x400 ;  /* 0x00000400000b7882 */ /* 0x000fe20000000000 */
[----:B------:R-:W-:Y:S02]  /*5950*/  ULDC.64 UR8, c[0x0][0x2c0] ;  /* 0x0000b00000087ab9 */ /* 0x000fe40000000a00 */
[----:B------:R-:W-:-:S04]  /*5960*/  UIADD3 UR13, UP0, UR4, UR6, URZ ;  /* 0x00000006040d7290 */ /* 0x000fc8000ff1e03f */
        /* <DEDUP_REMOVED lines=11> */
.L_x_51:
[----:B------:R-:W-:Y:S05]  /*5a20*/  BSYNC B0 ;  /* 0x0000000000007941 */ /* 0x000fea0003800000 */
.L_x_50:
[----:B------:R-:W-:Y:S06]  /*5a30*/  BAR.ARV 0xa, 0xa0 ;  /* 0x0282800000007b1d */ /* 0x000fec0000002000 */
[----:B------:R-:W-:Y:S04]  /*5a40*/  BSSY B0, `(.L_x_52) ;  /* 0x0000003000007945 */ /* 0x000fe80003800000 */
[----:B------:R-:W-:Y:S05]  /*5a50*/  @!P0 BRA `(.L_x_53) ;  /* 0x0000000000048947 */ /* 0x000fea0003800000 */
[----:B------:R-:W-:-:S04]  /*5a60*/  DEPBAR.LE SB0, 0x0 ;  /* 0x000080000000791a */ /* 0x000fc80000000000 */
.L_x_53:
[----:B------:R-:W-:Y:S05]  /*5a70*/  BSYNC B0 ;  /* 0x0000000000007941 */ /* 0x000fea0003800000 */
.L_x_52:
[----:B------:R-:W-:Y:S06]  /*5a80*/  BAR.ARV 0xb, 0xa0 ;  /* 0x02c2800000007b1d */ /* 0x000fec0000002000 */
[----:B------:R-:W-:Y:S05]  /*5a90*/  BRA `(.L_x_7) ;  /* 0x0000001c00507947 */ /* 0x000fea0003800000 */
.L_x_33:
[----:B------:R-:W1:Y:S01]  /*5aa0*/  S2UR UR21, SR_CTAID.Z ;  /* 0x00000000001579c3 */ /* 0x000e620000002700 */
[----:B------:R-:W-:Y:S01]  /*5ab0*/  IMAD.MOV.U32 R9, RZ, RZ, 0x1 ;  /* 0x00000001ff097424 */ /* 0x000fe200078e00ff */
[----:B-1----:R-:W-:-:S13]  /*5ac0*/  ISETP.LE.AND P0, PT, RZ, UR21, PT ;  /* 0x00000015ff007c0c */ /* 0x002fda000bf03270 */
[----:B------:R-:W-:Y:S05]  /*5ad0*/  @!P0 BRA `(.L_x_54) ;  /* 0x0000001800b08947 */ /* 0x000fea0003800000 */
[----:B------:R-:W1:Y:S01]  /*5ae0*/  S2R R15, SR_CTAID.Y ;  /* 0x00000000000f7919 */ /* 0x000e620000002600 */
[----:B------:R-:W2:Y:S01]  /*5af0*/  LDC.64 R2, c[0x0][0x718] ;  /* 0x0001c600ff027b82 */ /* 0x000ea20000000a00 */
[----:B------:R-:W-:Y:S01]  /*5b00*/  ULDC UR4, c[0x0][0x2e8] ;  /* 0x0000ba0000047ab9 */ /* 0x000fe20000000800 */
[----:B------:R-:W-:Y:S01]  /*5b10*/  BSSY B0, `(.L_x_54) ;  /* 0x00001a8000007945 */ /* 0x000fe20003800000 */
[----:B------:R-:W3:Y:S01]  /*5b20*/  S2R R13, SR_CTAID.Z ;  /* 0x00000000000d7919 */ /* 0x000ee20000002700 */
[----:B------:R-:W-:-:S04]  /*5b30*/  UISETP.NE.AND UP0, UPT, UR4, 0x1, UPT ;  /* 0x000000010400788c */ /* 0x000fc8000bf05270 */
[----:B------:R-:W4:Y:S07]  /*5b40*/  S2UR UR20, SR_CTAID.Y ;  /* 0x00000000001479c3 */ /* 0x000f2e0000002600 */
[----:B------:R-:W-:Y:S01]  /*5b50*/  @UP0 ULDC UR6, c[0x0][0x2ec] ;  /* 0x0000bb0000060ab9 */ /* 0x000fe20000000800 */
[----:B------:R-:W5:Y:S01]  /*5b60*/  LDC.64 R10, c[0x0][0x720] ;  /* 0x0001c800ff0a7b82 */ /* 0x000f620000000a00 */
[----:B------:R-:W-:-:S07]  /*5b70*/  @UP0 ULDC UR8, c[0x0][0x2f0] ;  /* 0x0000bc0000080ab9 */ /* 0x000fce0000000800 */
[----:B------:R-:W5:Y:S01]  /*5b80*/  LDC.64 R4, c[0x0][0x700] ;  /* 0x0001c000ff047b82 */ /* 0x000f620000000a00 */
[----:B-1----:R-:W-:Y:S01]  /*5b90*/  SHF.R.S32.HI R15, RZ, 0x1f, R15 ;  /* 0x0000001fff0f7819 */ /* 0x002fe2000001140f */
[----:B----4-:R-:W-:Y:S02]  /*5ba0*/  UIMAD.WIDE.U32 UR6, UR20, UR6, URZ ;  /* 0x00000006140672a5 */ /* 0x010fe4000f8e003f */
[----:B------:R-:W-:Y:S01]  /*5bb0*/  UMOV UR12, UR20 ;  /* 0x00000014000c7c82 */ /* 0x000fe20008000000 */
[----:B---3--:R-:W-:Y:S01]  /*5bc0*/  SHF.R.S32.HI R13, RZ, 0x1f, R13 ;  /* 0x0000001fff0d7819 */ /* 0x008fe2000001140d */
[----:B--2---:R-:W-:Y:S01]  /*5bd0*/  IMAD R0, R15, R2, RZ ;  /* 0x000000020f007224 */ /* 0x004fe200078e02ff */
[----:B------:R-:W-:-:S03]  /*5be0*/  @UP0 USHF.R.U32.HI UR12, URZ, UR8, UR7 ;  /* 0x000000083f0c0299 */ /* 0x000fc60008011607 */
[----:B------:R-:W-:Y:S02]  /*5bf0*/  IMAD R7, R3, UR20, R0 ;  /* 0x0000001403077c24 */ /* 0x000fe4000f8e0200 */
[----:B------:R-:W-:-:S04]  /*5c00*/  IMAD.WIDE.U32 R2, R2, UR20, RZ ;  /* 0x0000001402027c25 */ /* 0x000fc8000f8e00ff */
[----:B------:R-:W-:Y:S02]  /*5c10*/  IMAD.IADD R3, R3, 0x1, R7 ;  /* 0x0000000103037824 */ /* 0x000fe400078e0207 */
[----:B------:R-:W1:Y:S01]  /*5c20*/  LDC.64 R6, c[0x0][0x730] ;  /* 0x0001cc00ff067b82 */ /* 0x000e620000000a00 */
[----:B-----5:R-:W-:Y:S02]  /*5c30*/  IMAD R0, R13, R10, RZ ;  /* 0x0000000a0d007224 */ /* 0x020fe400078e02ff */
[----:B------:R-:W-:-:S04]  /*5c40*/  IMAD.WIDE.U32 R2, R10, UR21, R2 ;  /* 0x000000150a027c25 */ /* 0x000fc8000f8e0002 */
[----:B------:R-:W-:Y:S01]  /*5c50*/  IMAD R11, R11, UR21, R0 ;  /* 0x000000150b0b7c24 */ /* 0x000fe2000f8e0200 */
[----:B------:R-:W-:-:S03]  /*5c60*/  LEA R4, P0, R2, R4, 0x2 ;  /* 0x0000000402047211 */ /* 0x000fc600078010ff */
[----:B------:R-:W-:Y:S01]  /*5c70*/  IMAD.IADD R0, R3, 0x1, R11 ;  /* 0x0000000103007824 */ /* 0x000fe200078e020b */
[----:B------:R-:W-:-:S04]  /*5c80*/  R2UR UR4, R4 ;  /* 0x00000000040472ca */ /* 0x000fc800000e0000 */
[----:B------:R-:W-:Y:S02]  /*5c90*/  LEA.HI.X R0, R2, R5, R0, 0x2, P0 ;  /* 0x0000000502007211 */ /* 0x000fe400000f1400 */
[----:B------:R-:W-:Y:S02]  /*5ca0*/  ELECT P0, URZ, PT ;  /* 0x00000000003f782f */ /* 0x000fe40003800000 */
[----:B------:R-:W-:Y:S01]  /*5cb0*/  R2UR UR5, R0 ;  /* 0x00000000000572ca */ /* 0x000fe200000e0000 */
[----:B-1----:R-:W-:-:S04]  /*5cc0*/  IMAD R2, R15, R6, RZ ;  /* 0x000000060f027224 */ /* 0x002fc800078e02ff */
[----:B------:R-:W-:Y:S02]  /*5cd0*/  IMAD R5, R7, UR20, R2 ;  /* 0x0000001407057c24 */ /* 0x000fe4000f8e0202 */
[----:B------:R-:W1:Y:S01]  /*5ce0*/  LDC.64 R2, c[0x0][0x738] ;  /* 0x0001ce00ff027b82 */ /* 0x000e620000000a00 */
[----:B------:R-:W-:-:S04]  /*5cf0*/  IMAD.WIDE.U32 R6, R6, UR20, RZ ;  /* 0x0000001406067c25 */ /* 0x000fc8000f8e00ff */
[----:B------:R-:W-:Y:S02]  /*5d00*/  IMAD.IADD R7, R7, 0x1, R5 ;  /* 0x0000000107077824 */ /* 0x000fe400078e0205 */
[----:B-1----:R-:W-:Y:S02]  /*5d10*/  IMAD R0, R13, R2, RZ ;  /* 0x000000020d007224 */ /* 0x002fe400078e02ff */
[----:B------:R-:W-:-:S04]  /*5d20*/  IMAD.WIDE.U32 R6, R2, UR21, R6 ;  /* 0x0000001502067c25 */ /* 0x000fc8000f8e0006 */
[----:B------:R-:W-:Y:S02]  /*5d30*/  IMAD R3, R3, UR21, R0 ;  /* 0x0000001503037c24 */ /* 0x000fe4000f8e0200 */
[----:B------:R-:W-:Y:S01]  /*5d40*/  IMAD.MOV.U32 R0, RZ, RZ, RZ ;  /* 0x000000ffff007224 */ /* 0x000fe200078e00ff */
[----:B------:R-:W-:Y:S06]  /*5d50*/  @!P0 BRA `(.L_x_55) ;  /* 0x00000018000c8947 */ /* 0x000fec0003800000 */
[----:B------:R-:W1:Y:S01]  /*5d60*/  S2R R0, SR_CgaCtaId ;  /* 0x0000000000007919 */ /* 0x000e620000008800 */
[----:B------:R-:W-:Y:S01]  /*5d70*/  MOV R11, 0x400 ;  /* 0x00000400000b7802 */ /* 0x000fe20000000f00 */
[----:B------:R-:W2:Y:S01]  /*5d80*/  S2R R8, SR_TID.X ;  /* 0x0000000000087919 */ /* 0x000ea20000002100 */
[----:B------:R-:W3:Y:S02]  /*5d90*/  S2R R2, SR_CTAID.X ;  /* 0x0000000000027919 */ /* 0x000ee40000002500 */
[----:B-1----:R-:W-:Y:S01]  /*5da0*/  LEA R11, R0, R11, 0x18 ;  /* 0x0000000b000b7211 */ /* 0x002fe200078ec0ff */
[----:B------:R-:W-:Y:S01]  /*5db0*/  IMAD.MOV.U32 R0, RZ, RZ, 0x1 ;  /* 0x00000001ff007424 */ /* 0x000fe200078e00ff */
[----:B--2---:R-:W-:-:S04]  /*5dc0*/  LOP3.LUT R8, R8, 0x7f, RZ, 0xc0, !PT ;  /* 0x0000007f08087812 */ /* 0x004fc800078ec0ff */
[----:B------:R-:W-:Y:S02]  /*5dd0*/  SHF.L.U32 R0, R0, 0x1f, RZ ;  /* 0x0000001f00007819 */ /* 0x000fe400000006ff */
[----:B------:R-:W-:Y:S02]  /*5de0*/  ISETP.NE.AND P0, PT, R8, RZ, PT ;  /* 0x000000ff0800720c */ /* 0x000fe40003f05270 */
[----:B------:R-:W1:Y:S02]  /*5df0*/  SYNCS.PHASECHK.TRANS64.TRYWAIT P1, [R11+URZ+0x30820], R0 ;  /* 0x030820000b0075a7 */ /* 0x000e64000802017f */
[----:B-1-3--:R-:W-:Y:S09]  /*5e00*/  @!P1 BRA `(.L_x_56) ;  /* 0x0000001800d49947 */ /* 0x00aff20003800000 */
.L_x_84:
[----:B------:R-:W-:Y:S02]  /*5e10*/  IMAD.IADD R10, R7, 0x1, R3 ;  /* 0x00000001070a7824 */ /* 0x000fe400078e0203 */
[----:B------:R-:W-:Y:S02]  /*5e20*/  IMAD.SHL.U32 R2, R2, 0x80, RZ ;  /* 0x0000008002027824 */ /* 0x000fe400078e00ff */
[----:B------:R-:W-:Y:S01]  /*5e30*/  IMAD.MOV.U32 R9, RZ, RZ, 0x1 ;  /* 0x00000001ff097424 */ /* 0x000fe200078e00ff */
[----:B------:R-:W-:Y:S06]  /*5e40*/  @P0 BRA `(.L_x_57) ;  /* 0x0000000000180947 */ /* 0x000fec0003800000 */
[----:B------:R-:W2:Y:S01]  /*5e50*/  S2R R4, SR_TID.X ;  /* 0x0000000000047919 */ /* 0x000ea20000002100 */
[----:B-1----:R-:W-:-:S04]  /*5e60*/  IMAD.MOV.U32 R0, RZ, RZ, 0x4100 ;  /* 0x00004100ff007424 */ /* 0x002fc800078e00ff */
[----:B------:R3:W-:Y:S01]  /*5e70*/  SYNCS.ARRIVE.TRANS64 RZ, [R11+URZ+0x30810], R0 ;  /* 0x030810000bff79a7 */ /* 0x0007e2000800003f */
[----:B--2---:R-:W-:-:S13]  /*5e80*/  LOP3.LUT P1, RZ, R4, 0x1f, RZ, 0xc0, !PT ;  /* 0x0000001f04ff7812 */ /* 0x004fda000782c0ff */
[----:B---3--:R-:W-:Y:S05]  /*5e90*/  @!P1 BRA `(.L_x_57) ;  /* 0x0000000000049947 */ /* 0x008fea0003800000 */
[----:B------:R-:W-:Y:S01]  /*5ea0*/  BPT.TRAP 0x1 ;  /* 0x000000040000795c */ /* 0x000fe20000300000 */
.L_x_57:
[----:B------:R-:W2:Y:S01]  /*5eb0*/  LDC.64 R4, c[0x0][0x198] ;  /* 0x00006600ff047b82 */ /* 0x000ea20000000a00 */
[----:B------:R-:W-:Y:S01]  /*5ec0*/  R2UR UR11, R2 ;  /* 0x00000000020b72ca */ /* 0x000fe200000e0000 */
[----:B------:R-:W-:Y:S01]  /*5ed0*/  UMOV UR19, URZ ;  /* 0x0000003f00137c82 */ /* 0x000fe20008000000 */
[----:B------:R-:W-:Y:S01]  /*5ee0*/  R2UR UR8, R11 ;  /* 0x000000000b0872ca */ /* 0x000fe200000e0000 */
[----:B------:R-:W-:Y:S01]  /*5ef0*/  UMOV UR22, 0x0 ;  /* 0x0000000000167882 */ /* 0x000fe20000000000 */
[----:B------:R-:W-:Y:S01]  /*5f00*/  UMOV UR23, 0x14f00000 ;  /* 0x14f0000000177882 */ /* 0x000fe20000000000 */
[----:B------:R-:W-:Y:S01]  /*5f10*/  UMOV UR18, URZ ;  /* 0x0000003f00127c82 */ /* 0x000fe20008000000 */
[----:B------:R-:W-:Y:S01]  /*5f20*/  UMOV UR26, 0x40 ;  /* 0x00000040001a7882 */ /* 0x000fe20000000000 */
[----:B------:R-:W3:Y:S01]  /*5f30*/  LDC R12, c[0x0][0x280] ;  /* 0x0000a000ff0c7b82 */ /* 0x000ee20000000800 */
[----:B------:R-:W-:Y:S01]  /*5f40*/  UMOV UR28, UR20 ;  /* 0x00000014001c7c82 */ /* 0x000fe20008000000 */
[----:B------:R-:W-:Y:S01]  /*5f50*/  UMOV UR29, UR21 ;  /* 0x00000015001d7c82 */ /* 0x000fe20008000000 */
[----:B------:R-:W-:Y:S01]  /*5f60*/  UMOV UR27, UR19 ;  /* 0x00000013001b7c82 */ /* 0x000fe20008000000 */
[----:B------:R-:W-:Y:S01]  /*5f70*/  UMOV UR10, 0x10 ;  /* 0x00000010000a7882 */ /* 0x000fe20000000000 */
[----:B------:R-:W-:Y:S01]  /*5f80*/  UMOV UR30, 0x0 ;  /* 0x00000000001e7882 */ /* 0x000fe20000000000 */
[----:B------:R-:W-:Y:S01]  /*5f90*/  UMOV UR31, 0x10000000 ;  /* 0x10000000001f7882 */ /* 0x000fe20000000000 */
[----:B------:R-:W-:Y:S01]  /*5fa0*/  UMOV UR13, UR21 ;  /* 0x00000015000d7c82 */ /* 0x000fe20008000000 */
[----:B------:R-:W-:Y:S01]  /*5fb0*/  UIADD3 UR16, UR8, 0x18000, URZ ;  /* 0x0001800008107890 */ /* 0x000fe2000fffe03f */
[----:B------:R-:W-:Y:S01]  /*5fc0*/  IMAD.MOV.U32 R20, RZ, RZ, RZ ;  /* 0x000000ffff147224 */ /* 0x000fe200078e00ff */
[----:B------:R-:W-:-:S02]  /*5fd0*/  UIADD3 UR17, UR8, 0x30810, URZ ;  /* 0x0003081008117890 */ /* 0x000fc4000fffe03f */
[----:B------:R-:W-:Y:S02]  /*5fe0*/  UIADD3 UR24, UR8, 0x1a000, URZ ;  /* 0x0001a00008187890 */ /* 0x000fe4000fffe03f */
[----:B------:R-:W-:Y:S01]  /*5ff0*/  UIADD3 UR32, UR8, 0x28000, URZ ;  /* 0x0002800008207890 */ /* 0x000fe2000fffe03f */
[----:B--2---:R-:W-:Y:S02]  /*6000*/  IMAD.MOV.U32 R8, RZ, RZ, R4 ;  /* 0x000000ffff087224 */ /* 0x004fe400078e0004 */
[----:B------:R-:W-:Y:S01]  /*6010*/  UMOV UR25, UR17 ;  /* 0x0000001100197c82 */ /* 0x000fe20008000000 */
[----:B------:R-:W-:Y:S01]  /*6020*/  UMOV UR33, UR17 ;  /* 0x0000001100217c82 */ /* 0x000fe20008000000 */
[----:B------:R-:W-:Y:S01]  /*6030*/  UIADD3 UR9, UR8, 0x30800, URZ ;  /* 0x0003080008097890 */ /* 0x000fe2000fffe03f */
[----:B------:R-:W-:Y:S01]  /*6040*/  IMAD.MOV.U32 R4, RZ, RZ, 0x10000 ;  /* 0x00010000ff047424 */ /* 0x000fe200078e00ff */
[----:B-1----:R-:W-:Y:S01]  /*6050*/  IADD3 R0, P1, R8, 0x2f0, RZ ;  /* 0x000002f008007810 */ /* 0x002fe20007f3e0ff */
[----:B------:R-:W-:Y:S01]  /*6060*/  UIADD3 UR40, UR8, 0x4000, URZ ;  /* 0x0000400008287890 */ /* 0x000fe2000fffe03f */
[----:B------:R-:W-:-:S02]  /*6070*/  UMOV UR42, 0x40 ;  /* 0x00000040002a7882 */ /* 0x000fc40000000000 */
[----:B------:R-:W-:Y:S01]  /*6080*/  R2UR UR6, R0 ;  /* 0x00000000000672ca */ /* 0x000fe200000e0000 */
[----:B------:R-:W-:Y:S01]  /*6090*/  UMOV UR44, UR12 ;  /* 0x0000000c002c7c82 */ /* 0x000fe20008000000 */
[----:B------:R-:W-:Y:S01]  /*60a0*/  IADD3 R0, P2, R8, 0x3f0, RZ ;  /* 0x000003f008007810 */ /* 0x000fe20007f5e0ff */
[----:B------:R-:W-:Y:S01]  /*60b0*/  UMOV UR45, UR21 ;  /* 0x00000015002d7c82 */ /* 0x000fe20008000000 */
[----:B------:R-:W-:Y:S01]  /*60c0*/  UMOV UR43, UR11 ;  /* 0x0000000b002b7c82 */ /* 0x000fe20008000000 */
[----:B------:R-:W-:Y:S01]  /*60d0*/  UMOV UR41, UR9 ;  /* 0x0000000900297c82 */ /* 0x000fe20008000000 */
[----:B------:R-:W-:Y:S01]  /*60e0*/  R2UR UR38, R0 ;  /* 0x00000000002672ca */ /* 0x000fe200000e0000 */
[----:B------:R-:W-:Y:S01]  /*60f0*/  IMAD.MOV.U32 R0, RZ, RZ, R5 ;  /* 0x000000ffff007224 */ /* 0x000fe200078e0005 */
[----:B------:R-:W-:Y:S01]  /*6100*/  UMOV UR36, UR12 ;  /* 0x0000000c00247c82 */ /* 0x000fe20008000000 */
[----:B------:R-:W-:Y:S01]  /*6110*/  UMOV UR37, UR21 ;  /* 0x0000001500257c82 */ /* 0x000fe20008000000 */
[----:B------:R-:W-:Y:S01]  /*6120*/  UMOV UR35, UR11 ;  /* 0x0000000b00237c82 */ /* 0x000fe20008000000 */
[----:B------:R-:W-:Y:S01]  /*6130*/  IMAD.X R2, RZ, RZ, R0, P1 ;  /* 0x000000ffff027224 */ /* 0x000fe200008e0600 */
[----:B------:R-:W-:Y:S01]  /*6140*/  UMOV UR34, UR18 ;  /* 0x0000001200227c82 */ /* 0x000fe20008000000 */
[----:B------:R-:W-:-:S03]  /*6150*/  IMAD.MOV.U32 R5, RZ, RZ, RZ ;  /* 0x000000ffff057224 */ /* 0x000fc600078e00ff */
[----:B------:R-:W-:Y:S01]  /*6160*/  R2UR UR7, R2 ;  /* 0x00000000020772ca */ /* 0x000fe200000e0000 */
[----:B------:R-:W-:-:S05]  /*6170*/  IMAD.X R2, RZ, RZ, R0, P2 ;  /* 0x000000ffff027224 */ /* 0x000fca00010e0600 */
[----:B------:R-:W-:Y:S02]  /*6180*/  R2UR UR39, R2 ;  /* 0x00000000022772ca */ /* 0x000fe400000e0000 */
[----:B------:R-:W-:-:S04]  /*6190*/  IADD3 R2, P1, R8, 0xf0, RZ ;  /* 0x000000f008027810 */ /* 0x000fc80007f3e0ff */
[----:B------:R-:W-:Y:S02]  /*61a0*/  IADD3.X R3, RZ, R0, RZ, P1, !PT ;  /* 0x00000000ff037210 */ /* 0x000fe40000ffe4ff */
[----:B------:R-:W-:Y:S02]  /*61b0*/  R2UR UR14, R2 ;  /* 0x00000000020e72ca */ /* 0x000fe400000e0000 */
[----:B------:R-:W-:Y:S02]  /*61c0*/  R2UR UR15, R3 ;  /* 0x00000000030f72ca */ /* 0x000fe400000e0000 */
[----:B---3--:R-:W-:-:S11]  /*61d0*/  ISETP.GE.AND P1, PT, R12, 0x41, PT ;  /* 0x000000410c00780c */ /* 0x008fd60003f26270 */
[----:B------:R-:W-:Y:S01]  /*61e0*/  UTMALDG.4D [UR16], [UR14], desc[UR22] ;  /* 0x000016100e0075b4 */ /* 0x000fe20008019000 */
[----:B------:R-:W-:Y:S01]  /*61f0*/  UTMALDG.4D [UR24], [UR14], desc[UR22] ;  /* 0x000016180e0075b4 */ /* 0x000fe20008019000 */
[----:B------:R1:W-:Y:S01]  /*6200*/  UBLKCP.S.G [UR32], [UR4], UR10 ;  /* 0x00000020040073ba */ /* 0x0003e2000800020a */
[----:B------:R2:W-:Y:S01]  /*6210*/  SYNCS.ARRIVE.TRANS64 RZ, [R11+URZ+0x30800], R4 ;  /* 0x030800040bff79a7 */ /* 0x0005e2000800003f */
[----:B-1----:R-:W-:Y:S02]  /*6220*/  UIADD3 UR32, UR8, 0x8000, URZ ;  /* 0x0000800008207890 */ /* 0x002fe4000fffe03f */
[----:B------:R-:W-:Y:S01]  /*6230*/  UIADD3 UR24, UR8, 0xc000, URZ ;  /* 0x0000c00008187890 */ /* 0x000fe2000fffe03f */
[----:B------:R-:W-:Y:S01]  /*6240*/  UMOV UR10, UR18 ;  /* 0x00000012000a7c82 */ /* 0x000fe20008000000 */
[----:B------:R-:W-:Y:S01]  /*6250*/  UMOV UR33, UR9 ;  /* 0x0000000900217c82 */ /* 0x000fe20008000000 */
[----:B------:R2:W-:Y:S01]  /*6260*/  UTMALDG.4D [UR8], [UR6], desc[UR30] ;  /* 0x00001e08060075b4 */ /* 0x0005e20008019000 */
[----:B------:R-:W-:Y:S01]  /*6270*/  UMOV UR28, UR12 ;  /* 0x0000000c001c7c82 */ /* 0x000fe20008000000 */
[----:B------:R-:W-:Y:S01]  /*6280*/  UMOV UR27, UR11 ;  /* 0x0000000b001b7c82 */ /* 0x000fe20008000000 */
[----:B------:R-:W-:Y:S01]  /*6290*/  UMOV UR25, UR9 ;  /* 0x0000000900197c82 */ /* 0x000fe20008000000 */
[----:B------:R2:W-:Y:S01]  /*62a0*/  UTMALDG.4D [UR40], [UR6], desc[UR30] ;  /* 0x00001e28060075b4 */ /* 0x0005e20008019000 */
[----:B------:R2:W-:Y:S01]  /*62b0*/  UTMALDG.4D [UR32], [UR38], desc[UR30] ;  /* 0x00001e20260075b4 */ /* 0x0005e20008019000 */
[----:B------:R2:W-:Y:S02]  /*62c0*/  UTMALDG.4D [UR24], [UR38], desc[UR30] ;  /* 0x00001e18260075b4 */ /* 0x0005e40008019000 */
[----:B--2---:R-:W-:Y:S05]  /*62d0*/  @!P1 BRA `(.L_x_58) ;  /* 0x0000000c00d49947 */ /* 0x004fea0003800000 */
[----:B------:R-:W1:Y:S01]  /*62e0*/  S2R R13, SR_TID.X ;  /* 0x00000000000d7919 */ /* 0x000e620000002100 */
[C---:B------:R-:W-:Y:S01]  /*62f0*/  VIADD R4, R12.reuse, 0x3f ;  /* 0x0000003f0c047836 */ /* 0x040fe20000000000 */
[----:B------:R-:W-:Y:S01]  /*6300*/  ISETP.GE.AND P1, PT, R12, 0x81, PT ;  /* 0x000000810c00780c */ /* 0x000fe20003f26270 */
[----:B------:R-:W-:Y:S02]  /*6310*/  IMAD.MOV.U32 R20, RZ, RZ, RZ ;  /* 0x000000ffff147224 */ /* 0x000fe400078e00ff */
[----:B------:R-:W-:Y:S01]  /*6320*/  IMAD.MOV.U32 R15, RZ, RZ, RZ ;  /* 0x000000ffff0f7224 */ /* 0x000fe200078e00ff */
[----:B------:R-:W-:-:S04]  /*6330*/  SHF.R.S32.HI R9, RZ, 0x1f, R4 ;  /* 0x0000001fff097819 */ /* 0x000fc80000011404 */
[----:B------:R-:W-:Y:S01]  /*6340*/  LEA.HI R4, R9, R4, RZ, 0x6 ;  /* 0x0000000409047211 */ /* 0x000fe200078f30ff */
[----:B------:R-:W-:-:S03]  /*6350*/  IMAD.MOV.U32 R9, RZ, RZ, 0x1 ;  /* 0x00000001ff097424 */ /* 0x000fc600078e00ff */
[----:B------:R-:W-:-:S04]  /*6360*/  LEA.HI.SX32 R4, R4, 0xffffffff, 0x1a ;  /* 0xffffffff04047811 */ /* 0x000fc800078fd2ff */
[----:B------:R-:W-:-:S04]  /*6370*/  VIMNMX R4, R4, 0x1, !PT ;  /* 0x0000000104047848 */ /* 0x000fc80007fe0100 */
[----:B------:R-:W-:Y:S02]  /*6380*/  LOP3.LUT R19, R4, 0x1, RZ, 0xc0, !PT ;  /* 0x0000000104137812 */ /* 0x000fe400078ec0ff */
[----:B-1----:R-:W-:Y:S01]  /*6390*/  LOP3.LUT R14, R13, 0x1f, RZ, 0xc0, !PT ;  /* 0x0000001f0d0e7812 */ /* 0x002fe200078ec0ff */
[----:B------:R-:W-:Y:S06]  /*63a0*/  @!P1 BRA `(.L_x_59) ;  /* 0x0000000800709947 */ /* 0x000fec0003800000 */
[----:B------:R-:W-:Y:S02]  /*63b0*/  IMAD.IADD R18, R4, 0x1, -R19 ;  /* 0x0000000104127824 */ /* 0x000fe400078e0a13 */
[----:B------:R-:W-:Y:S02]  /*63c0*/  IMAD.MOV.U32 R9, RZ, RZ, 0x1 ;  /* 0x00000001ff097424 */ /* 0x000fe400078e00ff */
[----:B------:R-:W-:-:S07]  /*63d0*/  IMAD.MOV.U32 R15, RZ, RZ, RZ ;  /* 0x000000ffff0f7224 */ /* 0x000fce00078e00ff */
.L_x_68:
[----:B------:R-:W-:-:S04]  /*63e0*/  SHF.L.U32 R21, R9, 0x1f, RZ ;  /* 0x0000001f09157819 */ /* 0x000fc800000006ff */
[----:B-1----:R-:W1:Y:S02]  /*63f0*/  SYNCS.PHASECHK.TRANS64.TRYWAIT P1, [R11+URZ+0x30840], R21 ;  /* 0x030840150b0075a7 */ /* 0x002e64000802017f */
[----:B-12---:R-:W-:Y:S05]  /*6400*/  @!P1 BRA `(.L_x_60) ;  /* 0x0000001400689947 */ /* 0x006fea0003800000 */
.L_x_85:
[----:B------:R-:W-:Y:S05]  /*6410*/  @P0 BRA `(.L_x_61) ;  /* 0x0000000000140947 */ /* 0x000fea0003800000 */
[----:B------:R-:W-:Y:S01]  /*6420*/  ISETP.NE.AND P1, PT, R14, RZ, PT ;  /* 0x000000ff0e00720c */ /* 0x000fe20003f25270 */
[----:B------:R-:W-:-:S04]  /*6430*/  IMAD.MOV.U32 R0, RZ, RZ, 0x4100 ;  /* 0x00004100ff007424 */ /* 0x000fc800078e00ff */
[----:B------:R2:W-:Y:S08]  /*6440*/  SYNCS.ARRIVE.TRANS64 RZ, [R11+URZ+0x30830], R0 ;  /* 0x030830000bff79a7 */ /* 0x0005f0000800003f */
[----:B------:R-:W-:Y:S05]  /*6450*/  @!P1 BRA `(.L_x_61) ;  /* 0x0000000000049947 */ /* 0x000fea0003800000 */
[----:B------:R-:W-:Y:S01]  /*6460*/  BPT.TRAP 0x1 ;  /* 0x000000040000795c */ /* 0x000fe20000300000 */
.L_x_61:
[----:B------:R-:W3:Y:S01]  /*6470*/  LDC.64 R12, c[0x0][0x728] ;  /* 0x0001ca00ff0c7b82 */ /* 0x000ee20000000a00 */
[----:B------:R-:W-:Y:S01]  /*6480*/  IMAD.SHL.U32 R16, R15, 0x40, RZ ;  /* 0x000000400f107824 */ /* 0x000fe200078e00ff */
[----:B------:R-:W-:Y:S01]  /*6490*/  R2UR UR10, R11 ;  /* 0x000000000b0a72ca */ /* 0x000fe200000e0000 */
[----:B------:R-:W-:Y:S01]  /*64a0*/  UMOV UR8, 0x0 ;  /* 0x0000000000087882 */ /* 0x000fe20000000000 */
[----:B------:R-:W-:Y:S01]  /*64b0*/  UMOV UR9, 0x14f00000 ;  /* 0x14f0000000097882 */ /* 0x000fe20000000000 */
[----:B------:R-:W-:Y:S01]  /*64c0*/  UMOV UR18, URZ ;  /* 0x0000003f00127c82 */ /* 0x000fe20008000000 */
[C---:B--2---:R-:W-:Y:S01]  /*64d0*/  IADD3 R0, P1, R16.reuse, R6, RZ ;  /* 0x0000000610007210 */ /* 0x044fe20007f3e0ff */
[----:B------:R-:W-:Y:S01]  /*64e0*/  UMOV UR26, 0x40 ;  /* 0x00000040001a7882 */ /* 0x000fe20000000000 */
[----:B------:R-:W2:Y:S01]  /*64f0*/  LDC.64 R4, c[0x0][0x198] ;  /* 0x00006600ff047b82 */ /* 0x000ea20000000a00 */
[----:B------:R-:W-:Y:S01]  /*6500*/  R2UR UR19, R16 ;  /* 0x00000000101372ca */ /* 0x000fe200000e0000 */
[----:B------:R-:W-:Y:S01]  /*6510*/  UMOV UR28, UR20 ;  /* 0x00000014001c7c82 */ /* 0x000fe20008000000 */
[----:B------:R-:W-:Y:S01]  /*6520*/  UMOV UR29, UR21 ;  /* 0x00000015001d7c82 */ /* 0x000fe20008000000 */
[----:B------:R-:W-:-:S03]  /*6530*/  UMOV UR13, 0x10 ;  /* 0x00000010000d7882 */ /* 0x000fc60000000000 */
[----:B------:R-:W-:Y:S02]  /*6540*/  UIADD3 UR16, UR10, 0x20000, URZ ;  /* 0x000200000a107890 */ /* 0x000fe4000fffe03f */
[----:B------:R-:W-:Y:S02]  /*6550*/  UIADD3 UR17, UR10, 0x30830, URZ ;  /* 0x000308300a117890 */ /* 0x000fe4000fffe03f */
[----:B------:R-:W-:Y:S02]  /*6560*/  UIADD3 UR24, UR10, 0x22000, URZ ;  /* 0x000220000a187890 */ /* 0x000fe4000fffe03f */
[----:B------:R-:W-:Y:S01]  /*6570*/  UIADD3 UR10, UR10, 0x28200, URZ ;  /* 0x000282000a0a7890 */ /* 0x000fe2000fffe03f */
[----:B------:R-:W-:Y:S01]  /*6580*/  UMOV UR27, UR19 ;  /* 0x00000013001b7c82 */ /* 0x000fe20008000000 */
[----:B---3--:R-:W-:Y:S01]  /*6590*/  LEA R2, P2, R0, R12, 0x2 ;  /* 0x0000000c00027211 */ /* 0x008fe200078410ff */
[----:B------:R-:W-:Y:S01]  /*65a0*/  UMOV UR25, UR17 ;  /* 0x0000001100197c82 */ /* 0x000fe20008000000 */
[----:B------:R-:W-:-:S02]  /*65b0*/  UMOV UR11, UR17 ;  /* 0x00000011000b7c82 */ /* 0x000fc40008000000 */
[----:B------:R-:W-:Y:S02]  /*65c0*/  R2UR UR14, R2 ;  /* 0x00000000020e72ca */ /* 0x000fe400000e0000 */
[----:B------:R-:W-:Y:S01]  /*65d0*/  LEA.HI.X.SX32 R2, R16, R10, 0x1, P1 ;  /* 0x0000000a10027211 */ /* 0x000fe200008f0eff */
[----:B--2---:R-:W-:-:S03]  /*65e0*/  IMAD.MOV.U32 R8, RZ, RZ, R4 ;  /* 0x000000ffff087224 */ /* 0x004fc600078e0004 */
[----:B------:R-:W-:Y:S02]  /*65f0*/  LEA.HI.X R0, R0, R13, R2, 0x2, P2 ;  /* 0x0000000d00007211 */ /* 0x000fe400010f1402 */
[----:B------:R-:W-:Y:S02]  /*6600*/  IADD3 R4, P1, R8, 0x1f0, RZ ;  /* 0x000001f008047810 */ /* 0x000fe40007f3e0ff */
[----:B------:R-:W-:Y:S01]  /*6610*/  R2UR UR15, R0 ;  /* 0x00000000000f72ca */ /* 0x000fe200000e0000 */
[----:B------:R-:W-:Y:S01]  /*6620*/  IMAD.MOV.U32 R0, RZ, RZ, R5 ;  /* 0x000000ffff007224 */ /* 0x000fe200078e0005 */
[----:B------:R-:W-:-:S03]  /*6630*/  R2UR UR6, R4 ;  /* 0x00000000040672ca */ /* 0x000fc600000e0000 */
[----:B------:R-:W-:-:S05]  /*6640*/  IMAD.X R5, RZ, RZ, R0, P1 ;  /* 0x000000ffff057224 */ /* 0x000fca00008e0600 */
[----:B------:R-:W-:-:S13]  /*6650*/  R2UR UR7, R5 ;  /* 0x00000000050772ca */ /* 0x000fda00000e0000 */
[----:B------:R2:W-:Y:S01]  /*6660*/  UTMALDG.4D [UR16], [UR6], desc[UR8] ;  /* 0x00000810060075b4 */ /* 0x0005e20008019000 */
[----:B------:R2:W-:Y:S01]  /*6670*/  UTMALDG.4D [UR24], [UR6], desc[UR8] ;  /* 0x00000818060075b4 */ /* 0x0005e20008019000 */
[----:B------:R2:W-:Y:S01]  /*6680*/  UBLKCP.S.G [UR10], [UR14], UR13 ;  /* 0x0000000a0e0073ba */ /* 0x0005e2000800020d */
[----:B------:R-:W3:Y:S02]  /*6690*/  SYNCS.PHASECHK.TRANS64.TRYWAIT P1, [R11+URZ+0x30828], R21 ;  /* 0x030828150b0075a7 */ /* 0x000ee4000802017f */
[----:B--23--:R-:W-:Y:S05]  /*66a0*/  @!P1 BRA `(.L_x_62) ;  /* 0x0000001000d49947 */ /* 0x00cfea0003800000 */
.L_x_86:
[----:B------:R-:W-:Y:S05]  /*66b0*/  @P0 BRA `(.L_x_63) ;  /* 0x0000000000140947 */ /* 0x000fea0003800000 */
[----:B------:R-:W-:Y:S01]  /*66c0*/  ISETP.NE.AND P1, PT, R14, RZ, PT ;  /* 0x000000ff0e00720c */ /* 0x000fe20003f25270 */
[----:B------:R-:W-:-:S04]  /*66d0*/  IMAD.MOV.U32 R2, RZ, RZ, 0x4100 ;  /* 0x00004100ff027424 */ /* 0x000fc800078e00ff */
[----:B------:R3:W-:Y:S08]  /*66e0*/  SYNCS.ARRIVE.TRANS64 RZ, [R11+URZ+0x30818], R2 ;  /* 0x030818020bff79a7 */ /* 0x0007f0000800003f */
[----:B------:R-:W-:Y:S05]  /*66f0*/  @!P1 BRA `(.L_x_63) ;  /* 0x0000000000049947 */ /* 0x000fea0003800000 */
[----:B------:R-:W-:Y:S01]  /*6700*/  BPT.TRAP 0x1 ;  /* 0x000000040000795c */ /* 0x000fe20000300000 */
.L_x_63:
[----:B------:R-:W-:Y:S01]  /*6710*/  VIADD R16, R16, 0x40 ;  /* 0x0000004010107836 */ /* 0x000fe20000000000 */
[----:B---3--:R-:W-:Y:S01]  /*6720*/  IADD3 R2, P1, R8, 0xf0, RZ ;  /* 0x000000f008027810 */ /* 0x008fe20007f3e0ff */
[----:B------:R-:W-:Y:S01]  /*6730*/  UMOV UR8, 0x0 ;  /* 0x0000000000087882 */ /* 0x000fe20000000000 */
[----:B------:R-:W-:Y:S01]  /*6740*/  R2UR UR16, R11 ;  /* 0x000000000b1072ca */ /* 0x000fe200000e0000 */
[----:B------:R-:W-:Y:S01]  /*6750*/  UMOV UR9, 0x14f00000 ;  /* 0x14f0000000097882 */ /* 0x000fe20000000000 */
[----:B------:R-:W-:Y:S01]  /*6760*/  R2UR UR27, R16 ;  /* 0x00000000101b72ca */ /* 0x000fe200000e0000 */
[----:B------:R-:W-:Y:S01]  /*6770*/  IMAD.X R3, RZ, RZ, R0, P1 ;  /* 0x000000ffff037224 */ /* 0x000fe200008e0600 */
[----:B------:R-:W-:Y:S01]  /*6780*/  R2UR UR6, R2 ;  /* 0x00000000020672ca */ /* 0x000fe200000e0000 */
[----:B------:R-:W-:Y:S01]  /*6790*/  UMOV UR26, URZ ;  /* 0x0000003f001a7c82 */ /* 0x000fe20008000000 */
[----:B------:R-:W-:Y:S01]  /*67a0*/  UMOV UR28, UR20 ;  /* 0x00000014001c7c82 */ /* 0x000fe20008000000 */
[----:B------:R-:W-:Y:S01]  /*67b0*/  UMOV UR29, UR21 ;  /* 0x00000015001d7c82 */ /* 0x000fe20008000000 */
[----:B------:R-:W-:Y:S01]  /*67c0*/  R2UR UR7, R3 ;  /* 0x00000000030772ca */ /* 0x000fe200000e0000 */
[----:B------:R-:W-:Y:S01]  /*67d0*/  UMOV UR18, 0x40 ;  /* 0x0000004000127882 */ /* 0x000fe20000000000 */
[----:B------:R-:W-:-:S03]  /*67e0*/  UMOV UR10, 0x10 ;  /* 0x00000010000a7882 */ /* 0x000fc60000000000 */
[----:B------:R-:W-:Y:S02]  /*67f0*/  UIADD3 UR24, UR16, 0x1c000, URZ ;  /* 0x0001c00010187890 */ /* 0x000fe4000fffe03f */
[----:B------:R-:W-:Y:S02]  /*6800*/  UIADD3 UR25, UR16, 0x30818, URZ ;  /* 0x0003081810197890 */ /* 0x000fe4000fffe03f */
[----:B------:R-:W-:Y:S02]  /*6810*/  UIADD3 UR22, UR16, 0x28100, URZ ;  /* 0x0002810010167890 */ /* 0x000fe4000fffe03f */
[----:B------:R-:W-:Y:S02]  /*6820*/  UIADD3 UR16, UR16, 0x1e000, URZ ;  /* 0x0001e00010107890 */ /* 0x000fe4000fffe03f */
[----:B------:R-:W-:Y:S01]  /*6830*/  UIMAD.WIDE UR14, UR27, 0x4, UR4 ;  /* 0x000000041b0e78a5 */ /* 0x000fe2000f8e0204 */
[----:B------:R-:W-:Y:S01]  /*6840*/  UMOV UR17, UR25 ;  /* 0x0000001900117c82 */ /* 0x000fe20008000000 */
[----:B------:R-:W-:Y:S01]  /*6850*/  UMOV UR19, UR27 ;  /* 0x0000001b00137c82 */ /* 0x000fe20008000000 */
[----:B------:R-:W-:Y:S01]  /*6860*/  UMOV UR23, UR25 ;  /* 0x0000001900177c82 */ /* 0x000fe20008000000 */
[----:B------:R3:W-:Y:S03]  /*6870*/  UTMALDG.4D [UR24], [UR6], desc[UR8] ;  /* 0x00000818060075b4 */ /* 0x0007e60008019000 */
[----:B------:R3:W-:Y:S02]  /*6880*/  UTMALDG.4D [UR16], [UR6], desc[UR8] ;  /* 0x00000810060075b4 */ /* 0x0007e40008019000 */
[----:B------:R3:W-:Y:S01]  /*6890*/  UBLKCP.S.G [UR22], [UR14], UR10 ;  /* 0x000000160e0073ba */ /* 0x0007e2000800020a */
[----:B------:R-:W4:Y:S02]  /*68a0*/  SYNCS.PHASECHK.TRANS64.TRYWAIT P1, [R11+URZ+0x30848], R21 ;  /* 0x030848150b0075a7 */ /* 0x000f24000802017f */
[----:B---34-:R-:W-:Y:S05]  /*68b0*/  @!P1 BRA `(.L_x_64) ;  /* 0x0000001000649947 */ /* 0x018fea0003800000 */
.L_x_87:
[----:B-123--:R-:W-:Y:S01]  /*68c0*/  SHF.R.S32.HI R21, RZ, 0x1f, R16 ;  /* 0x0000001fff157819 */ /* 0x00efe20000011410 */
[----:B------:R-:W-:Y:S06]  /*68d0*/  @P0 BRA `(.L_x_65) ;  /* 0x00000000001c0947 */ /* 0x000fec0003800000 */
[----:B------:R-:W-:-:S04]  /*68e0*/  IMAD.MOV.U32 R14, RZ, RZ, 0x4100 ;  /* 0x00004100ff0e7424 */ /* 0x000fc800078e00ff */
[----:B------:R1:W-:Y:S02]  /*68f0*/  SYNCS.ARRIVE.TRANS64 RZ, [R11+URZ+0x30838], R14 ;  /* 0x0308380e0bff79a7 */ /* 0x0003e4000800003f */
[----:B-1----:R-:W1:Y:S02]  /*6900*/  S2R R14, SR_TID.X ;  /* 0x00000000000e7919 */ /* 0x002e640000002100 */
[----:B-1----:R-:W-:-:S04]  /*6910*/  LOP3.LUT R14, R14, 0x1f, RZ, 0xc0, !PT ;  /* 0x0000001f0e0e7812 */ /* 0x002fc800078ec0ff */
[----:B------:R-:W-:-:S13]  /*6920*/  ISETP.NE.AND P1, PT, R14, RZ, PT ;  /* 0x000000ff0e00720c */ /* 0x000fda0003f25270 */
[----:B------:R-:W-:Y:S05]  /*6930*/  @!P1 BRA `(.L_x_65) ;  /* 0x0000000000049947 */ /* 0x000fea0003800000 */
[----:B------:R-:W-:Y:S01]  /*6940*/  BPT.TRAP 0x1 ;  /* 0x000000040000795c */ /* 0x000fe20000300000 */
.L_x_65:
[C---:B------:R-:W-:Y:S01]  /*6950*/  R2UR UR27, R16.reuse ;  /* 0x00000000101b72ca */ /* 0x040fe200000e0000 */
[----:B------:R-:W-:Y:S01]  /*6960*/  UMOV UR8, 0x0 ;  /* 0x0000000000087882 */ /* 0x000fe20000000000 */
[----:B------:R-:W-:Y:S01]  /*6970*/  IADD3 R16, P1, R16, R6, RZ ;  /* 0x0000000610107210 */ /* 0x000fe20007f3e0ff */
[----:B------:R-:W-:Y:S01]  /*6980*/  UMOV UR9, 0x14f00000 ;  /* 0x14f0000000097882 */ /* 0x000fe20000000000 */
[----:B------:R-:W-:Y:S01]  /*6990*/  R2UR UR10, R11 ;  /* 0x000000000b0a72ca */ /* 0x000fe200000e0000 */
[----:B------:R-:W-:Y:S01]  /*69a0*/  UMOV UR26, URZ ;  /* 0x0000003f001a7c82 */ /* 0x000fe20008000000 */
[----:B------:R-:W-:Y:S01]  /*69b0*/  R2UR UR6, R4 ;  /* 0x00000000040672ca */ /* 0x000fe200000e0000 */
[----:B------:R-:W-:Y:S01]  /*69c0*/  IMAD.X R21, R21, 0x1, R10, P1 ;  /* 0x0000000115157824 */ /* 0x000fe200008e060a */
[C---:B------:R-:W-:Y:S01]  /*69d0*/  LEA R12, P1, R16.reuse, R12, 0x2 ;  /* 0x0000000c100c7211 */ /* 0x040fe200078210ff */
[----:B------:R-:W-:Y:S01]  /*69e0*/  UMOV UR28, UR20 ;  /* 0x00000014001c7c82 */ /* 0x000fe20008000000 */
[----:B------:R-:W-:Y:S01]  /*69f0*/  R2UR UR7, R5 ;  /* 0x00000000050772ca */ /* 0x000fe200000e0000 */
[----:B------:R-:W-:Y:S01]  /*6a00*/  UMOV UR29, UR21 ;  /* 0x00000015001d7c82 */ /* 0x000fe20008000000 */
[----:B------:R-:W-:Y:S01]  /*6a10*/  LEA.HI.X R21, R16, R13, R21, 0x2, P1 ;  /* 0x0000000d10157211 */ /* 0x000fe200008f1415 */
[----:B------:R-:W-:Y:S01]  /*6a20*/  UMOV UR18, 0x40 ;  /* 0x0000004000127882 */ /* 0x000fe20000000000 */
[----:B------:R-:W-:Y:S01]  /*6a30*/  R2UR UR14, R12 ;  /* 0x000000000c0e72ca */ /* 0x000fe200000e0000 */
[----:B------:R-:W-:Y:S01]  /*6a40*/  UMOV UR19, UR27 ;  /* 0x0000001b00137c82 */ /* 0x000fe20008000000 */
[----:B------:R-:W-:Y:S01]  /*6a50*/  R2UR UR15, R21 ;  /* 0x00000000150f72ca */ /* 0x000fe200000e0000 */
[----:B------:R-:W-:Y:S01]  /*6a60*/  UIADD3 UR24, UR10, 0x24000, URZ ;  /* 0x000240000a187890 */ /* 0x000fe2000fffe03f */
[----:B------:R-:W-:Y:S01]  /*6a70*/  LOP3.LUT R9, R9, 0x1, RZ, 0x3c, !PT ;  /* 0x0000000109097812 */ /* 0x000fe200078e3cff */
[----:B------:R-:W-:-:S02]  /*6a80*/  UIADD3 UR25, UR10, 0x30838, URZ ;  /* 0x000308380a197890 */ /* 0x000fc4000fffe03f */
[----:B------:R-:W-:Y:S01]  /*6a90*/  UIADD3 UR16, UR10, 0x26000, URZ ;  /* 0x000260000a107890 */ /* 0x000fe2000fffe03f */
[----:B------:R-:W-:Y:S01]  /*6aa0*/  SHF.L.U32 R4, R9, 0x1f, RZ ;  /* 0x0000001f09047819 */ /* 0x000fe200000006ff */
[----:B------:R-:W-:Y:S01]  /*6ab0*/  UIADD3 UR10, UR10, 0x28300, URZ ;  /* 0x000283000a0a7890 */ /* 0x000fe2000fffe03f */
[----:B------:R-:W-:Y:S02]  /*6ac0*/  UMOV UR13, 0x10 ;  /* 0x00000010000d7882 */ /* 0x000fe40000000000 */
[----:B------:R-:W-:Y:S01]  /*6ad0*/  UMOV UR17, UR25 ;  /* 0x0000001900117c82 */ /* 0x000fe20008000000 */
[----:B------:R-:W-:Y:S01]  /*6ae0*/  UMOV UR11, UR25 ;  /* 0x00000019000b7c82 */ /* 0x000fe20008000000 */
[----:B------:R1:W-:Y:S02]  /*6af0*/  UTMALDG.4D [UR24], [UR6], desc[UR8] ;  /* 0x00000818060075b4 */ /* 0x0003e40008019000 */
[----:B------:R1:W-:Y:S02]  /*6b00*/  UTMALDG.4D [UR16], [UR6], desc[UR8] ;  /* 0x00000810060075b4 */ /* 0x0003e40008019000 */
[----:B------:R1:W-:Y:S01]  /*6b10*/  UBLKCP.S.G [UR10], [UR14], UR13 ;  /* 0x0000000a0e0073ba */ /* 0x0003e2000800020d */
[----:B------:R-:W2:Y:S02]  /*6b20*/  SYNCS.PHASECHK.TRANS64.TRYWAIT P1, [R11+URZ+0x30820], R4 ;  /* 0x030820040b0075a7 */ /* 0x000ea4000802017f */
[----:B-12---:R-:W-:Y:S05]  /*6b30*/  @!P1 BRA `(.L_x_66) ;  /* 0x0000000c00d89947 */ /* 0x006fea0003800000 */
.L_x_89:
[----:B------:R-:W-:Y:S05]  /*6b40*/  @P0 BRA `(.L_x_67) ;  /* 0x0000000000140947 */ /* 0x000fea0003800000 */
[----:B------:R-:W-:Y:S01]  /*6b50*/  ISETP.NE.AND P1, PT, R14, RZ, PT ;  /* 0x000000ff0e00720c */ /* 0x000fe20003f25270 */
[----:B-1----:R-:W-:-:S04]  /*6b60*/  IMAD.MOV.U32 R4, RZ, RZ, 0x4100 ;  /* 0x00004100ff047424 */ /* 0x002fc800078e00ff */
[----:B------:R2:W-:Y:S08]  /*6b70*/  SYNCS.ARRIVE.TRANS64 RZ, [R11+URZ+0x30810], R4 ;  /* 0x030810040bff79a7 */ /* 0x0005f0000800003f */
[----:B------:R-:W-:Y:S05]  /*6b80*/  @!P1 BRA `(.L_x_67) ;  /* 0x0000000000049947 */ /* 0x000fea0003800000 */
[----:B------:R-:W-:Y:S01]  /*6b90*/  BPT.TRAP 0x1 ;  /* 0x000000040000795c */ /* 0x000fe20000300000 */
.L_x_67:
[----:B------:R-:W-:Y:S01]  /*6ba0*/  R2UR UR6, R15 ;  /* 0x000000000f0672ca */ /* 0x000fe200000e0000 */
[----:B------:R-:W-:Y:S01]  /*6bb0*/  VIADD R18, R18, 0xfffffffe ;  /* 0xfffffffe12127836 */ /* 0x000fe20000000000 */
[----:B------:R-:W-:Y:S01]  /*6bc0*/  R2UR UR16, R11 ;  /* 0x000000000b1072ca */ /* 0x000fe200000e0000 */
[----:B------:R-:W-:Y:S01]  /*6bd0*/  UMOV UR22, 0x0 ;  /* 0x0000000000167882 */ /* 0x000fe20000000000 */
[----:B------:R-:W-:Y:S01]  /*6be0*/  R2UR UR14, R2 ;  /* 0x00000000020e72ca */ /* 0x000fe200000e0000 */
[----:B------:R-:W-:Y:S01]  /*6bf0*/  UMOV UR23, 0x14f00000 ;  /* 0x14f0000000177882 */ /* 0x000fe20000000000 */
[----:B------:R-:W-:Y:S01]  /*6c00*/  R2UR UR15, R3 ;  /* 0x00000000030f72ca */ /* 0x000fe200000e0000 */
[----:B------:R-:W-:Y:S01]  /*6c10*/  UMOV UR26, URZ ;  /* 0x0000003f001a7c82 */ /* 0x000fe20008000000 */
[----:B------:R-:W-:Y:S01]  /*6c20*/  ISETP.NE.AND P1, PT, R18, RZ, PT ;  /* 0x000000ff1200720c */ /* 0x000fe20003f25270 */
[----:B------:R-:W-:Y:S01]  /*6c30*/  UMOV UR28, UR20 ;  /* 0x00000014001c7c82 */ /* 0x000fe20008000000 */
[----:B------:R-:W-:Y:S01]  /*6c40*/  UMOV UR29, UR21 ;  /* 0x00000015001d7c82 */ /* 0x000fe20008000000 */
[----:B------:R-:W-:Y:S01]  /*6c50*/  UMOV UR18, 0x40 ;  /* 0x0000004000127882 */ /* 0x000fe20000000000 */
[----:B------:R-:W-:Y:S01]  /*6c60*/  UMOV UR7, 0x10 ;  /* 0x0000001000077882 */ /* 0x000fe20000000000 */
[----:B------:R-:W-:-:S02]  /*6c70*/  UIADD3 UR6, UR6, 0x2, URZ ;  /* 0x0000000206067890 */ /* 0x000fc4000fffe03f */
[----:B------:R-:W-:Y:S02]  /*6c80*/  UIADD3 UR10, UR16, 0x28000, URZ ;  /* 0x00028000100a7890 */ /* 0x000fe4000fffe03f */
[----:B------:R-:W-:Y:S02]  /*6c90*/  USHF.L.U32 UR27, UR6, 0x6, URZ ;  /* 0x00000006061b7899 */ /* 0x000fe4000800063f */
[----:B------:R-:W-:Y:S01]  /*6ca0*/  UIADD3 UR24, UR16, 0x18000, URZ ;  /* 0x0001800010187890 */ /* 0x000fe2000fffe03f */
[----:B------:R-:W-:Y:S01]  /*6cb0*/  IMAD.U32 R15, RZ, RZ, UR6 ;  /* 0x00000006ff0f7e24 */ /* 0x000fe2000f8e00ff */
[----:B------:R-:W-:Y:S02]  /*6cc0*/  UIADD3 UR25, UR16, 0x30810, URZ ;  /* 0x0003081010197890 */ /* 0x000fe4000fffe03f */
[----:B------:R-:W-:Y:S02]  /*6cd0*/  UIADD3 UR16, UR16, 0x1a000, URZ ;  /* 0x0001a00010107890 */ /* 0x000fe4000fffe03f */
[----:B------:R-:W-:-:S02]  /*6ce0*/  UIMAD.WIDE UR8, UR27, 0x4, UR4 ;  /* 0x000000041b0878a5 */ /* 0x000fc4000f8e0204 */
[----:B------:R-:W-:Y:S01]  /*6cf0*/  UMOV UR19, UR27 ;  /* 0x0000001b00137c82 */ /* 0x000fe20008000000 */
[----:B------:R-:W-:Y:S01]  /*6d00*/  UMOV UR17, UR25 ;  /* 0x0000001900117c82 */ /* 0x000fe20008000000 */
[----:B------:R-:W-:Y:S01]  /*6d10*/  UMOV UR11, UR25 ;  /* 0x00000019000b7c82 */ /* 0x000fe20008000000 */
[----:B------:R3:W-:Y:S02]  /*6d20*/  UTMALDG.4D [UR24], [UR14], desc[UR22] ;  /* 0x000016180e0075b4 */ /* 0x0007e40008019000 */
[----:B------:R3:W-:Y:S02]  /*6d30*/  UTMALDG.4D [UR16], [UR14], desc[UR22] ;  /* 0x000016100e0075b4 */ /* 0x0007e40008019000 */
[----:B------:R3:W-:Y:S02]  /*6d40*/  UBLKCP.S.G [UR10], [UR8], UR7 ;  /* 0x0000000a080073ba */ /* 0x0007e40008000207 */
[----:B---3--:R-:W-:Y:S05]  /*6d50*/  @P1 BRA `(.L_x_68) ;  /* 0xfffffff400a01947 */ /* 0x008fea000383ffff */
[----:B------:R-:W-:-:S07]  /*6d60*/  IMAD.U32 R5, RZ, RZ, UR27 ;  /* 0x0000001bff057e24 */ /* 0x000fce000f8e00ff */
.L_x_59:
[----:B------:R-:W-:-:S13]  /*6d70*/  ISETP.NE.AND P1, PT, R19, RZ, PT ;  /* 0x000000ff1300720c */ /* 0x000fda0003f25270 */
[----:B------:R-:W-:Y:S05]  /*6d80*/  @!P1 BRA `(.L_x_58) ;  /* 0x0000000400289947 */ /* 0x000fea0003800000 */
[----:B------:R-:W-:-:S04]  /*6d90*/  SHF.L.U32 R12, R9, 0x1f, RZ ;  /* 0x0000001f090c7819 */ /* 0x000fc800000006ff */
[----:B------:R-:W3:Y:S02]  /*6da0*/  SYNCS.PHASECHK.TRANS64.TRYWAIT P1, [R11+URZ+0x30840], R12 ;  /* 0x0308400c0b0075a7 */ /* 0x000ee4000802017f */
[----:B---3--:R-:W-:Y:S05]  /*6db0*/  @!P1 BRA `(.L_x_69) ;  /* 0x0000000c00509947 */ /* 0x008fea0003800000 */
.L_x_90:
[----:B------:R-:W-:Y:S05]  /*6dc0*/  @P0 BRA `(.L_x_70) ;  /* 0x0000000000140947 */ /* 0x000fea0003800000 */
[----:B------:R-:W-:Y:S01]  /*6dd0*/  ISETP.NE.AND P1, PT, R14, RZ, PT ;  /* 0x000000ff0e00720c */ /* 0x000fe20003f25270 */
[----:B-12---:R-:W-:-:S04]  /*6de0*/  IMAD.MOV.U32 R4, RZ, RZ, 0x4100 ;  /* 0x00004100ff047424 */ /* 0x006fc800078e00ff */
[----:B------:R4:W-:Y:S08]  /*6df0*/  SYNCS.ARRIVE.TRANS64 RZ, [R11+URZ+0x30830], R4 ;  /* 0x030830040bff79a7 */ /* 0x0009f0000800003f */
[----:B------:R-:W-:Y:S05]  /*6e00*/  @!P1 BRA `(.L_x_70) ;  /* 0x0000000000049947 */ /* 0x000fea0003800000 */
[----:B------:R-:W-:Y:S01]  /*6e10*/  BPT.TRAP 0x1 ;  /* 0x000000040000795c */ /* 0x000fe20000300000 */
.L_x_70:
[----:B-12-4-:R-:W1:Y:S01]  /*6e20*/  LDC.64 R4, c[0x0][0x728] ;  /* 0x0001ca00ff047b82 */ /* 0x016e620000000a00 */
[----:B------:R-:W-:Y:S01]  /*6e30*/  IMAD.SHL.U32 R15, R15, 0x40, RZ ;  /* 0x000000400f0f7824 */ /* 0x000fe200078e00ff */
[----:B------:R-:W-:Y:S01]  /*6e40*/  R2UR UR10, R11 ;  /* 0x000000000b0a72ca */ /* 0x000fe200000e0000 */
[----:B------:R-:W-:Y:S01]  /*6e50*/  UMOV UR8, 0x0 ;  /* 0x0000000000087882 */ /* 0x000fe20000000000 */
[----:B------:R-:W-:Y:S01]  /*6e60*/  UMOV UR9, 0x14f00000 ;  /* 0x14f0000000097882 */ /* 0x000fe20000000000 */
[----:B------:R-:W-:Y:S01]  /*6e70*/  UMOV UR26, URZ ;  /* 0x0000003f001a7c82 */ /* 0x000fe20008000000 */
[C---:B------:R-:W-:Y:S01]  /*6e80*/  IADD3 R13, P1, R15.reuse, R6, RZ ;  /* 0x000000060f0d7210 */ /* 0x040fe20007f3e0ff */
[----:B------:R-:W-:Y:S01]  /*6e90*/  UMOV UR28, UR20 ;  /* 0x00000014001c7c82 */ /* 0x000fe20008000000 */
[----:B------:R-:W-:Y:S01]  /*6ea0*/  R2UR UR27, R15 ;  /* 0x000000000f1b72ca */ /* 0x000fe200000e0000 */
[----:B------:R-:W-:Y:S01]  /*6eb0*/  UMOV UR29, UR21 ;  /* 0x00000015001d7c82 */ /* 0x000fe20008000000 */
[----:B------:R-:W-:Y:S01]  /*6ec0*/  UMOV UR18, 0x40 ;  /* 0x0000004000127882 */ /* 0x000fe20000000000 */
[----:B------:R-:W-:-:S04]  /*6ed0*/  UMOV UR13, 0x10 ;  /* 0x00000010000d7882 */ /* 0x000fc80000000000 */
[----:B------:R-:W-:Y:S02]  /*6ee0*/  UIADD3 UR25, UR10, 0x30830, URZ ;  /* 0x000308300a197890 */ /* 0x000fe4000fffe03f */
[----:B------:R-:W-:Y:S02]  /*6ef0*/  UIADD3 UR24, UR10, 0x20000, URZ ;  /* 0x000200000a187890 */ /* 0x000fe4000fffe03f */
[----:B------:R-:W-:Y:S02]  /*6f00*/  UIADD3 UR16, UR10, 0x22000, URZ ;  /* 0x000220000a107890 */ /* 0x000fe4000fffe03f */
[----:B------:R-:W-:Y:S01]  /*6f10*/  UIADD3 UR10, UR10, 0x28200, URZ ;  /* 0x000282000a0a7890 */ /* 0x000fe2000fffe03f */
[----:B------:R-:W-:Y:S01]  /*6f20*/  UMOV UR17, UR25 ;  /* 0x0000001900117c82 */ /* 0x000fe20008000000 */
[----:B-1----:R-:W-:Y:S01]  /*6f30*/  LEA R4, P2, R13, R4, 0x2 ;  /* 0x000000040d047211 */ /* 0x002fe200078410ff */
[----:B------:R-:W-:Y:S01]  /*6f40*/  UMOV UR19, UR27 ;  /* 0x0000001b00137c82 */ /* 0x000fe20008000000 */
[----:B------:R-:W-:-:S02]  /*6f50*/  UMOV UR11, UR25 ;  /* 0x00000019000b7c82 */ /* 0x000fc40008000000 */
[----:B------:R-:W-:Y:S02]  /*6f60*/  R2UR UR14, R4 ;  /* 0x00000000040e72ca */ /* 0x000fe400000e0000 */
[----:B------:R-:W-:-:S04]  /*6f70*/  LEA.HI.X.SX32 R4, R15, R10, 0x1, P1 ;  /* 0x0000000a0f047211 */ /* 0x000fc800008f0eff */
[----:B------:R-:W-:Y:S02]  /*6f80*/  LEA.HI.X R5, R13, R5, R4, 0x2, P2 ;  /* 0x000000050d057211 */ /* 0x000fe400010f1404 */
[----:B------:R-:W-:Y:S02]  /*6f90*/  IADD3 R4, P1, R8, 0x1f0, RZ ;  /* 0x000001f008047810 */ /* 0x000fe40007f3e0ff */
[----:B------:R-:W-:Y:S02]  /*6fa0*/  R2UR UR15, R5 ;  /* 0x00000000050f72ca */ /* 0x000fe400000e0000 */
[----:B------:R-:W-:Y:S01]  /*6fb0*/  R2UR UR6, R4 ;  /* 0x00000000040672ca */ /* 0x000fe200000e0000 */
[----:B------:R-:W-:-:S05]  /*6fc0*/  IMAD.X R4, RZ, RZ, R0, P1 ;  /* 0x000000ffff047224 */ /* 0x000fca00008e0600 */
[----:B------:R-:W-:-:S13]  /*6fd0*/  R2UR UR7, R4 ;  /* 0x00000000040772ca */ /* 0x000fda00000e0000 */
[----:B------:R1:W-:Y:S01]  /*6fe0*/  UTMALDG.4D [UR24], [UR6], desc[UR8] ;  /* 0x00000818060075b4 */ /* 0x0003e20008019000 */
[----:B------:R1:W-:Y:S01]  /*6ff0*/  UTMALDG.4D [UR16], [UR6], desc[UR8] ;  /* 0x00000810060075b4 */ /* 0x0003e20008019000 */
[----:B------:R1:W-:Y:S01]  /*7000*/  UBLKCP.S.G [UR10], [UR14], UR13 ;  /* 0x0000000a0e0073ba */ /* 0x0003e2000800020d */
[----:B------:R-:W2:Y:S02]  /*7010*/  SYNCS.PHASECHK.TRANS64.TRYWAIT P1, [R11+URZ+0x30828], R12 ;  /* 0x0308280c0b0075a7 */ /* 0x000ea4000802017f */
[----:B-12---:R-:W-:Y:S05]  /*7020*/  @!P1 BRA `(.L_x_71) ;  /* 0x0000000800c89947 */ /* 0x006fea0003800000 */
.L_x_91:
[----:B------:R-:W-:Y:S05]  /*7030*/  @P0 BRA `(.L_x_72) ;  /* 0x0000000000140947 */ /* 0x000fea0003800000 */
[----:B------:R-:W-:Y:S01]  /*7040*/  ISETP.NE.AND P0, PT, R14, RZ, PT ;  /* 0x000000ff0e00720c */ /* 0x000fe20003f05270 */
[----:B------:R-:W-:-:S04]  /*7050*/  IMAD.MOV.U32 R4, RZ, RZ, 0x4100 ;  /* 0x00004100ff047424 */ /* 0x000fc800078e00ff */
[----:B------:R2:W-:Y:S08]  /*7060*/  SYNCS.ARRIVE.TRANS64 RZ, [R11+URZ+0x30818], R4 ;  /* 0x030818040bff79a7 */ /* 0x0005f0000800003f */
[----:B------:R-:W-:Y:S05]  /*7070*/  @!P0 BRA `(.L_x_72) ;  /* 0x0000000000048947 */ /* 0x000fea0003800000 */
[----:B------:R-:W-:Y:S01]  /*7080*/  BPT.TRAP 0x1 ;  /* 0x000000040000795c */ /* 0x000fe20000300000 */
.L_x_72:
[----:B------:R-:W-:Y:S01]  /*7090*/  R2UR UR27, R15 ;  /* 0x000000000f1b72ca */ /* 0x000fe200000e0000 */
[----:B------:R-:W-:Y:S01]  /*70a0*/  UMOV UR8, 0x0 ;  /* 0x0000000000087882 */ /* 0x000fe20000000000 */
[----:B------:R-:W-:Y:S01]  /*70b0*/  R2UR UR16, R11 ;  /* 0x000000000b1072ca */ /* 0x000fe200000e0000 */
[----:B------:R-:W-:Y:S01]  /*70c0*/  UMOV UR9, 0x14f00000 ;  /* 0x14f0000000097882 */ /* 0x000fe20000000000 */
[----:B------:R-:W-:Y:S01]  /*70d0*/  R2UR UR6, R2 ;  /* 0x00000000020672ca */ /* 0x000fe200000e0000 */
[----:B------:R-:W-:Y:S01]  /*70e0*/  UMOV UR26, URZ ;  /* 0x0000003f001a7c82 */ /* 0x000fe20008000000 */
[----:B------:R-:W-:Y:S01]  /*70f0*/  R2UR UR7, R3 ;  /* 0x00000000030772ca */ /* 0x000fe200000e0000 */
[----:B------:R-:W-:Y:S01]  /*7100*/  UMOV UR28, UR20 ;  /* 0x00000014001c7c82 */ /* 0x000fe20008000000 */
[----:B------:R-:W-:Y:S01]  /*7110*/  UMOV UR29, UR21 ;  /* 0x00000015001d7c82 */ /* 0x000fe20008000000 */
[----:B------:R-:W-:Y:S01]  /*7120*/  UMOV UR18, 0x40 ;  /* 0x0000004000127882 */ /* 0x000fe20000000000 */
[----:B------:R-:W-:Y:S01]  /*7130*/  UMOV UR13, 0x10 ;  /* 0x00000010000d7882 */ /* 0x000fe20000000000 */
[----:B------:R-:W-:-:S02]  /*7140*/  IMAD.MOV.U32 R20, RZ, RZ, 0x1 ;  /* 0x00000001ff147424 */ /* 0x000fc400078e00ff */
[----:B------:R-:W-:Y:S02]  /*7150*/  UIADD3 UR27, UR27, 0x40, URZ ;  /* 0x000000401b1b7890 */ /* 0x000fe4000fffe03f */
[----:B------:R-:W-:Y:S02]  /*7160*/  UIADD3 UR24, UR16, 0x1c000, URZ ;  /* 0x0001c00010187890 */ /* 0x000fe4000fffe03f */
[----:B------:R-:W-:Y:S02]  /*7170*/  UIADD3 UR25, UR16, 0x30818, URZ ;  /* 0x0003081810197890 */ /* 0x000fe4000fffe03f */
[----:B------:R-:W-:Y:S01]  /*7180*/  UIADD3 UR14, UR16, 0x28100, URZ ;  /* 0x00028100100e7890 */ /* 0x000fe2000fffe03f */
[----:B------:R-:W-:Y:S01]  /*7190*/  IMAD.U32 R5, RZ, RZ, UR27 ;  /* 0x0000001bff057e24 */ /* 0x000fe2000f8e00ff */
[----:B------:R-:W-:Y:S02]  /*71a0*/  UIADD3 UR16, UR16, 0x1e000, URZ ;  /* 0x0001e00010107890 */ /* 0x000fe4000fffe03f */
[----:B------:R-:W-:Y:S01]  /*71b0*/  UIMAD.WIDE UR10, UR27, 0x4, UR4 ;  /* 0x000000041b0a78a5 */ /* 0x000fe2000f8e0204 */
[----:B------:R-:W-:Y:S01]  /*71c0*/  UMOV UR17, UR25 ;  /* 0x0000001900117c82 */ /* 0x000fe20008000000 */
[----:B------:R-:W-:Y:S01]  /*71d0*/  UMOV UR19, UR27 ;  /* 0x0000001b00137c82 */ /* 0x000fe20008000000 */
[----:B------:R4:W-:Y:S01]  /*71e0*/  UTMALDG.4D [UR24], [UR6], desc[UR8] ;  /* 0x00000818060075b4 */ /* 0x0009e20008019000 */
[----:B------:R-:W-:-:S03]  /*71f0*/  UMOV UR15, UR25 ;  /* 0x00000019000f7c82 */ /* 0x000fc60008000000 */
[----:B------:R4:W-:Y:S02]  /*7200*/  UTMALDG.4D [UR16], [UR6], desc[UR8] ;  /* 0x00000810060075b4 */ /* 0x0009e40008019000 */
[----:B------:R4:W-:Y:S02]  /*7210*/  UBLKCP.S.G [UR14], [UR10], UR13 ;  /* 0x0000000e0a0073ba */ /* 0x0009e4000800020d */
[----:B----4-:R-:W-:Y:S01]  /*7220*/  NOP ;  /* 0x0000000000007918 */ /* 0x010fe20000000000 */
.L_x_58:
[----:B-12---:R-:W-:Y:S01]  /*7230*/  IMAD R4, R20, 0x8, R11 ;  /* 0x0000000814047824 */ /* 0x006fe200078e020b */
[----:B------:R-:W-:Y:S01]  /*7240*/  SHF.L.U32 R3, R9, 0x1f, RZ ;  /* 0x0000001f09037819 */ /* 0x000fe200000006ff */
[----:B------:R-:W1:Y:S03]  /*7250*/  S2R R2, SR_TID.X ;  /* 0x0000000000027919 */ /* 0x000e660000002100 */
[----:B------:R-:W2:Y:S01]  /*7260*/  SYNCS.PHASECHK.TRANS64.TRYWAIT P0, [R4+URZ+0x30840], R3 ;  /* 0x03084003040075a7 */ /* 0x000ea2000800017f */
[----:B-1----:R-:W-:-:S04]  /*7270*/  LOP3.LUT R2, R2, 0x7f, RZ, 0xc0, !PT ;  /* 0x0000007f02027812 */ /* 0x002fc800078ec0ff */
[----:B------:R-:W-:Y:S01]  /*7280*/  ISETP.NE.AND P1, PT, R2, RZ, PT ;  /* 0x000000ff0200720c */ /* 0x000fe20003f25270 */
[----:B--2---:R-:W-:-:S12]  /*7290*/  @!P0 BRA `(.L_x_73) ;  /* 0x0000000800408947 */ /* 0x004fd80003800000 */
.L_x_92:
[----:B------:R-:W-:Y:S05]  /*72a0*/  @P1 BRA `(.L_x_74) ;  /* 0x0000000000181947 */ /* 0x000fea0003800000 */
[----:B------:R-:W2:Y:S01]  /*72b0*/  S2R R2, SR_TID.X ;  /* 0x0000000000027919 */ /* 0x000ea20000002100 */
[----:B-1----:R-:W-:-:S04]  /*72c0*/  IMAD.MOV.U32 R3, RZ, RZ, 0x4100 ;  /* 0x00004100ff037424 */ /* 0x002fc800078e00ff */
[----:B------:R4:W-:Y:S01]  /*72d0*/  SYNCS.ARRIVE.TRANS64 RZ, [R4+URZ+0x30830], R3 ;  /* 0x0308300304ff79a7 */ /* 0x0009e2000800003f */
[----:B--2---:R-:W-:-:S13]  /*72e0*/  LOP3.LUT P0, RZ, R2, 0x1f, RZ, 0xc0, !PT ;  /* 0x0000001f02ff7812 */ /* 0x004fda000780c0ff */
[----:B----4-:R-:W-:Y:S05]  /*72f0*/  @!P0 BRA `(.L_x_74) ;  /* 0x0000000000048947 */ /* 0x010fea0003800000 */
[----:B------:R-:W-:Y:S01]  /*7300*/  BPT.TRAP 0x1 ;  /* 0x000000040000795c */ /* 0x000fe20000300000 */
.L_x_74:
[----:B-1----:R-:W1:Y:S01]  /*7310*/  LDC.64 R2, c[0x0][0x728] ;  /* 0x0001ca00ff027b82 */ /* 0x002e620000000a00 */
[C---:B------:R-:W-:Y:S01]  /*7320*/  IADD3 R6, P0, R5.reuse, R6, RZ ;  /* 0x0000000605067210 */ /* 0x040fe20007f1e0ff */
[----:B------:R-:W-:Y:S01]  /*7330*/  UMOV UR8, 0x0 ;  /* 0x0000000000087882 */ /* 0x000fe20000000000 */
[----:B------:R-:W-:Y:S01]  /*7340*/  R2UR UR25, R4 ;  /* 0x00000000041972ca */ /* 0x000fe200000e0000 */
[C-C-:B------:R-:W-:Y:S01]  /*7350*/  IMAD R4, R20.reuse, 0x4000, R11.reuse ;  /* 0x0000400014047824 */ /* 0x140fe200078e020b */
[C---:B------:R-:W-:Y:S01]  /*7360*/  LEA.HI.X.SX32 R10, R5.reuse, R10, 0x1, P0 ;  /* 0x0000000a050a7211 */ /* 0x040fe200000f0eff */
[----:B---3--:R-:W-:Y:S01]  /*7370*/  IMAD R11, R20, 0x100, R11 ;  /* 0x00000100140b7824 */ /* 0x008fe200078e020b */
        /* <DEDUP_REMOVED lines=9> */
[----:B------:R-:W-:-:S04]  /*7410*/  UIADD3 UR25, UR25, 0x30830, URZ ;  /* 0x0003083019197890 */ /* 0x000fc8000fffe03f */
[----:B------:R-:W-:Y:S02]  /*7420*/  UMOV UR19, UR27 ;  /* 0x0000001b00137c82 */ /* 0x000fe40008000000 */
[----:B------:R-:W-:Y:S01]  /*7430*/  UIADD3 UR24, UR16, 0x20000, URZ ;  /* 0x0002000010187890 */ /* 0x000fe2000fffe03f */
[C---:B-1----:R-:W-:Y:S01]  /*7440*/  LEA R2, P0, R6.reuse, R2, 0x2 ;  /* 0x0000000206027211 */ /* 0x042fe200078010ff */
[----:B------:R-:W-:Y:S02]  /*7450*/  UIADD3 UR16, UR16, 0x22000, URZ ;  /* 0x0002200010107890 */ /* 0x000fe4000fffe03f */
[----:B------:R-:W-:Y:S01]  /*7460*/  UIADD3 UR10, UR10, 0x28200, URZ ;  /* 0x000282000a0a7890 */ /* 0x000fe2000fffe03f */
[----:B------:R-:W-:Y:S01]  /*7470*/  LEA.HI.X R3, R6, R3, R10, 0x2, P0 ;  /* 0x0000000306037211 */ /* 0x000fe200000f140a */
[----:B------:R-:W-:Y:S01]  /*7480*/  UMOV UR17, UR25 ;  /* 0x0000001900117c82 */ /* 0x000fe20008000000 */
[----:B------:R-:W-:Y:S01]  /*7490*/  IADD3 R8, P0, R8, 0x1f0, RZ ;  /* 0x000001f008087810 */ /* 0x000fe20007f1e0ff */
[----:B------:R-:W-:Y:S01]  /*74a0*/  UMOV UR11, UR25 ;  /* 0x00000019000b7c82 */ /* 0x000fe20008000000 */
[----:B------:R-:W-:-:S02]  /*74b0*/  R2UR UR14, R2 ;  /* 0x00000000020e72ca */ /* 0x000fc400000e0000 */
[----:B------:R-:W-:Y:S01]  /*74c0*/  R2UR UR6, R8 ;  /* 0x00000000080672ca */ /* 0x000fe200000e0000 */
[----:B------:R-:W-:Y:S01]  /*74d0*/  IMAD.X R0, RZ, RZ, R0, P0 ;  /* 0x000000ffff007224 */ /* 0x000fe200000e0600 */
[----:B------:R-:W-:-:S04]  /*74e0*/  R2UR UR15, R3 ;  /* 0x00000000030f72ca */ /* 0x000fc800000e0000 */
[----:B------:R-:W-:Y:S01]  /*74f0*/  R2UR UR7, R0 ;  /* 0x00000000000772ca */ /* 0x000fe200000e0000 */
[----:B------:R-:W-:-:S05]  /*7500*/  VIADD R0, R20, 0x1 ;  /* 0x0000000114007836 */ /* 0x000fca0000000000 */
[----:B------:R-:W-:-:S04]  /*7510*/  ISETP.NE.AND P0, PT, R0, 0x2, PT ;  /* 0x000000020000780c */ /* 0x000fc80003f05270 */
[----:B------:R-:W-:Y:S02]  /*7520*/  SEL R2, RZ, 0x1, P0 ;  /* 0x00000001ff027807 */ /* 0x000fe40000000000 */
[----:B------:R-:W-:Y:S01]  /*7530*/  SEL R0, R0, RZ, P0 ;  /* 0x000000ff00007207 */ /* 0x000fe20000000000 */
[----:B------:R1:W-:Y:S01]  /*7540*/  UTMALDG.4D [UR24], [UR6], desc[UR8] ;  /* 0x00000818060075b4 */ /* 0x0003e20008019000 */
[----:B------:R-:W-:Y:S01]  /*7550*/  LOP3.LUT R9, R9, R2, RZ, 0x3c, !PT ;  /* 0x0000000209097212 */ /* 0x000fe200078e3cff */
[----:B------:R1:W-:Y:S01]  /*7560*/  UTMALDG.4D [UR16], [UR6], desc[UR8] ;  /* 0x00000810060075b4 */ /* 0x0003e20008019000 */
[----:B------:R1:W-:Y:S02]  /*7570*/  UBLKCP.S.G [UR10], [UR14], UR13 ;  /* 0x0000000a0e0073ba */ /* 0x0003e4000800020d */
[----:B-1----:R-:W-:-:S03]  /*7580*/  NOP ;  /* 0x0000000000007918 */ /* 0x002fc60000000000 */
.L_x_55:
[----:B------:R-:W-:Y:S05]  /*7590*/  BSYNC B0 ;  /* 0x0000000000007941 */ /* 0x000fea0003800000 */
.L_x_54:
[----:B------:R-:W-:-:S03]  /*75a0*/  UMOV UR6, 0xffffffff ;  /* 0xffffffff00067882 */ /* 0x000fc60000000000 */
[----:B------:R-:W-:Y:S05]  /*75b0*/  BRA.DIV UR6, `(.L_x_75) ;  /* 0x00000006068c7947 */ /* 0x000fea000b800000 */
[----:B------:R-:W-:-:S13]  /*75c0*/  ELECT P0, URZ, PT ;  /* 0x00000000003f782f */ /* 0x000fda0003800000 */
.L_x_95:
[----:B------:R-:W-:Y:S05]  /*75d0*/  @!P0 BRA `(.L_x_7) ;  /* 0x0000000000808947 */ /* 0x000fea0003800000 */
[----:B------:R-:W-:-:S04]  /*75e0*/  LOP3.LUT R17, R17, 0x2, RZ, 0xfc, !PT ;  /* 0x0000000211117812 */ /* 0x000fc800078efcff */
[----:B------:R-:W-:-:S13]  /*75f0*/  ISETP.NE.AND P0, PT, R17, 0x3, PT ;  /* 0x000000031100780c */ /* 0x000fda0003f05270 */
[----:B------:R-:W-:Y:S05]  /*7600*/  @!P0 BRA `(.L_x_76) ;  /* 0x0000000000048947 */ /* 0x000fea0003800000 */
[----:B------:R-:W-:Y:S01]  /*7610*/  BPT.TRAP 0x1 ;  /* 0x000000040000795c */ /* 0x000fe20000300000 */
.L_x_76:
[----:B------:R-:W1:Y:S01]  /*7620*/  S2R R3, SR_CgaCtaId ;  /* 0x0000000000037919 */ /* 0x000e620000008800 */
[----:B------:R-:W-:Y:S02]  /*7630*/  MOV R2, 0x400 ;  /* 0x0000040000027802 */ /* 0x000fe40000000f00 */
[----:B------:R-:W-:Y:S02]  /*7640*/  SHF.L.U32 R5, R9, 0x1f, RZ ;  /* 0x0000001f09057819 */ /* 0x000fe400000006ff */
[----:B-1----:R-:W-:Y:S01]  /*7650*/  LEA R7, R3, R2, 0x18 ;  /* 0x0000000203077211 */ /* 0x002fe200078ec0ff */
[----:B------:R-:W-:-:S04]  /*7660*/  VIADD R2, R0, 0x1 ;  /* 0x0000000100027836 */ /* 0x000fc80000000000 */
[----:B------:R-:W-:Y:S01]  /*7670*/  VIADD R3, R7, 0x30820 ;  /* 0x0003082007037836 */ /* 0x000fe20000000000 */
[----:B------:R-:W-:-:S03]  /*7680*/  ISETP.NE.AND P2, PT, R2, 0x2, PT ;  /* 0x000000020200780c */ /* 0x000fc60003f45270 */
[----:B------:R-:W-:Y:S01]  /*7690*/  IMAD R6, R0, 0x8, R3 ;  /* 0x0000000800067824 */ /* 0x000fe200078e0203 */
[----:B------:R-:W-:-:S03]  /*76a0*/  SEL R4, RZ, 0x1, P2 ;  /* 0x00000001ff047807 */ /* 0x000fc60001000000 */
[----:B------:R-:W1:Y:S01]  /*76b0*/  SYNCS.PHASECHK.TRANS64.TRYWAIT P1, [R6+URZ], R5 ;  /* 0x00000005060075a7 */ /* 0x000e62000802017f */
[----:B------:R-:W-:Y:S02]  /*76c0*/  LOP3.LUT R9, R9, R4, RZ, 0x3c, !PT ;  /* 0x0000000409097212 */ /* 0x000fe400078e3cff */
[----:B------:R-:W-:Y:S02]  /*76d0*/  SEL R4, R2, RZ, P2 ;  /* 0x000000ff02047207 */ /* 0x000fe40001000000 */
[----:B------:R-:W-:-:S03]  /*76e0*/  SHF.L.U32 R2, R9, 0x1f, RZ ;  /* 0x0000001f09027819 */ /* 0x000fc600000006ff */
[----:B------:R-:W-:Y:S01]  /*76f0*/  IMAD R3, R4, 0x8, R3 ;  /* 0x0000000804037824 */ /* 0x000fe200078e0203 */
[----:B-1----:R-:W-:Y:S06]  /*7700*/  @!P1 BRA `(.L_x_77) ;  /* 0x00000004005c9947 */ /* 0x002fec0003800000 */
.L_x_96:
[----:B------:R-:W2:Y:S02]  /*7710*/  SYNCS.PHASECHK.TRANS64.TRYWAIT P1, [R3+URZ], R2 ;  /* 0x00000002030075a7 */ /* 0x000ea4000802017f */
[----:B--2---:R-:W-:Y:S05]  /*7720*/  @!P1 BRA `(.L_x_78) ;  /* 0x0000000400689947 */ /* 0x004fea0003800000 */
.L_x_97:
[----:B------:R-:W-:Y:S05]  /*7730*/  @!P0 BRA `(.L_x_79) ;  /* 0x0000000000048947 */ /* 0x000fea0003800000 */
[----:B------:R-:W-:Y:S01]  /*7740*/  BPT.TRAP 0x1 ;  /* 0x000000040000795c */ /* 0x000fe20000300000 */
.L_x_79:
[----:B--2---:R-:W-:-:S04]  /*7750*/  VIADD R3, R7, 0x30840 ;  /* 0x0003084007037836 */ /* 0x004fc80000000000 */
[----:B------:R-:W-:-:S04]  /*7760*/  IMAD R0, R0, 0x8, R3 ;  /* 0x0000000800007824 */ /* 0x000fc800078e0203 */
[----:B------:R-:W2:Y:S02]  /*7770*/  SYNCS.PHASECHK.TRANS64.TRYWAIT P0, [R0+URZ], R5 ;  /* 0x00000005000075a7 */ /* 0x000ea4000800017f */
[----:B--2---:R-:W-:Y:S05]  /*7780*/  @!P0 BRA `(.L_x_80) ;  /* 0x0000000400648947 */ /* 0x004fea0003800000 */
.L_x_98:
[----:B------:R-:W-:-:S07]  /*7790*/  IMAD R3, R4, 0x8, R3 ;  /* 0x0000000804037824 */ /* 0x000fce00078e0203 */
.L_x_81:
[----:B---3--:R3:W4:Y:S02]  /*77a0*/  SYNCS.PHASECHK.TRANS64.TRYWAIT P0, [R3+URZ], R2 ;  /* 0x00000002030075a7 */ /* 0x008724000800017f */
[----:B----4-:R-:W-:Y:S05]  /*77b0*/  @!P0 NANOSLEEP.SYNCS 0x989680 ;  /* 0x009896800000895d */ /* 0x010fea0003900000 */
[----:B------:R-:W4:Y:S02]  /*77c0*/  @!P0 SYNCS.PHASECHK.TRANS64 P0, [R3+URZ], R2 ;  /* 0x00000002030085a7 */ /* 0x000f24000800007f */
[----:B----4-:R-:W-:Y:S05]  /*77d0*/  @!P0 BRA `(.L_x_81) ;  /* 0xfffffffc00f08947 */ /* 0x010fea000383ffff */
.L_x_7:
[----:B------:R-:W-:Y:S05]  /*77e0*/  BSYNC B6 ;  /* 0x0000000000067941 */ /* 0x000fea0003800000 */
.L_x_4:
[----:B------:R-:W-:Y:S05]  /*77f0*/  EXIT ;  /* 0x000000000000794d */ /* 0x000fea0003800000 */
.L_x_12:
[----:B------:R-:W-:Y:S02]  /*7800*/  IMAD.MOV.U32 R12, RZ, RZ, RZ ;  /* 0x000000ffff0c7224 */ /* 0x000fe400078e00ff */
[----:B------:R-:W-:Y:S02]  /*7810*/  IMAD.MOV.U32 R11, RZ, RZ, 0x1f ;  /* 0x0000001fff0b7424 */ /* 0x000fe400078e00ff */
[----:B------:R-:W-:-:S07]  /*7820*/  IMAD.MOV.U32 R15, RZ, RZ, -0x1 ;  /* 0xffffffffff0f7424 */ /* 0x000fce00078e00ff */
[----:B------:R-:W-:Y:S05]  /*7830*/  WARPSYNC.COLLECTIVE R15, `(.L_x_82) ;  /* 0x000000000f087348 */ /* 0x000fea0003c00000 */
[----:B------:R1:W2:Y:S02]  /*7840*/  SHFL.IDX P6, R14, R13, R12, R11 ;  /* 0x0000000c0d0e7389 */ /* 0x0002a400000c000b */
[----:B-12---:R-:W-:Y:S01]  /*7850*/  ENDCOLLECTIVE ;  /* 0x000000000000791b */ /* 0x006fe20003800000 */
.L_x_82:
[----:B------:R-:W-:Y:S05]  /*7860*/  BRA `(.L_x_83) ;  /* 0xffffff9000c87947 */ /* 0x000fea000383ffff */
.L_x_14:
[----:B--2---:R2:W3:Y:S02]  /*7870*/  SYNCS.PHASECHK.TRANS64.TRYWAIT P0, [R16+URZ+0x30800], R9 ;  /* 0x03080009100075a7 */ /* 0x0044e4000800017f */
[----:B---3--:R-:W-:Y:S05]  /*7880*/  @!P0 NANOSLEEP.SYNCS 0x989680 ;  /* 0x009896800000895d */ /* 0x008fea0003900000 */
[----:B------:R-:W3:Y:S02]  /*7890*/  @!P0 SYNCS.PHASECHK.TRANS64 P0, [R16+URZ+0x30800], R9 ;  /* 0x03080009100085a7 */ /* 0x000ee4000800007f */
[----:B---3--:R-:W-:Y:S05]  /*78a0*/  @!P0 BRA `(.L_x_14) ;  /* 0xfffffffc00f08947 */ /* 0x008fea000383ffff */
[----:B------:R-:W-:Y:S05]  /*78b0*/  BRA `(.L_x_13) ;  /* 0xffffff9000e87947 */ /* 0x000fea000383ffff */
.L_x_19:
[----:B---3--:R3:W4:Y:S02]  /*78c0*/  SYNCS.PHASECHK.TRANS64.TRYWAIT P1, [R2+URZ+0x30810], R17 ;  /* 0x03081011020075a7 */ /* 0x008724000802017f */
[----:B----4-:R-:W-:Y:S05]  /*78d0*/  @!P1 NANOSLEEP.SYNCS 0x989680 ;  /* 0x009896800000995d */ /* 0x010fea0003900000 */
[----:B------:R-:W4:Y:S02]  /*78e0*/  @!P1 SYNCS.PHASECHK.TRANS64 P1, [R2+URZ+0x30810], R17 ;  /* 0x03081011020095a7 */ /* 0x000f24000802007f */
[----:B----4-:R-:W-:Y:S05]  /*78f0*/  @!P1 BRA `(.L_x_19) ;  /* 0xfffffffc00f09947 */ /* 0x010fea000383ffff */
[----:B------:R-:W-:Y:S05]  /*7900*/  BRA `(.L_x_18) ;  /* 0xffffff9800c07947 */ /* 0x000fea000383ffff */
.L_x_23:
[----:B------:R1:W1:Y:S02]  /*7910*/  SYNCS.PHASECHK.TRANS64.TRYWAIT P1, [R2+URZ+0x30830], R17 ;  /* 0x03083011020075a7 */ /* 0x000264000802017f */
[----:B-1----:R-:W-:Y:S05]  /*7920*/  @!P1 NANOSLEEP.SYNCS 0x989680 ;  /* 0x009896800000995d */ /* 0x002fea0003900000 */
[----:B------:R-:W1:Y:S02]  /*7930*/  @!P1 SYNCS.PHASECHK.TRANS64 P1, [R2+URZ+0x30830], R17 ;  /* 0x03083011020095a7 */ /* 0x000e64000802007f */
[----:B-1----:R-:W-:Y:S05]  /*7940*/  @!P1 BRA `(.L_x_23) ;  /* 0xfffffffc00f09947 */ /* 0x002fea000383ffff */
[----:B------:R-:W-:Y:S05]  /*7950*/  BRA `(.L_x_22) ;  /* 0xffffffa000187947 */ /* 0x000fea000383ffff */
.L_x_56:
[----:B-1----:R1:W2:Y:S02]  /*7960*/  SYNCS.PHASECHK.TRANS64.TRYWAIT P1, [R11+URZ+0x30820], R0 ;  /* 0x030820000b0075a7 */ /* 0x0022a4000802017f */
[----:B--2---:R-:W-:Y:S05]  /*7970*/  @!P1 NANOSLEEP.SYNCS 0x989680 ;  /* 0x009896800000995d */ /* 0x004fea0003900000 */
[----:B------:R-:W2:Y:S02]  /*7980*/  @!P1 SYNCS.PHASECHK.TRANS64 P1, [R11+URZ+0x30820], R0 ;  /* 0x030820000b0095a7 */ /* 0x000ea4000802007f */
[----:B--2---:R-:W-:Y:S05]  /*7990*/  @!P1 BRA `(.L_x_56) ;  /* 0xfffffffc00f09947 */ /* 0x004fea000383ffff */
[----:B------:R-:W-:Y:S05]  /*79a0*/  BRA `(.L_x_84) ;  /* 0xffffffe400187947 */ /* 0x000fea000383ffff */
.L_x_60:
[----:B-1----:R1:W2:Y:S02]  /*79b0*/  SYNCS.PHASECHK.TRANS64.TRYWAIT P1, [R11+URZ+0x30840], R21 ;  /* 0x030840150b0075a7 */ /* 0x0022a4000802017f */
[----:B--2---:R-:W-:Y:S05]  /*79c0*/  @!P1 NANOSLEEP.SYNCS 0x989680 ;  /* 0x009896800000995d */ /* 0x004fea0003900000 */
[----:B------:R-:W2:Y:S02]  /*79d0*/  @!P1 SYNCS.PHASECHK.TRANS64 P1, [R11+URZ+0x30840], R21 ;  /* 0x030840150b0095a7 */ /* 0x000ea4000802007f */
[----:B--2---:R-:W-:Y:S05]  /*79e0*/  @!P1 BRA `(.L_x_60) ;  /* 0xfffffffc00f09947 */ /* 0x004fea000383ffff */
[----:B------:R-:W-:Y:S05]  /*79f0*/  BRA `(.L_x_85) ;  /* 0xffffffe800847947 */ /* 0x000fea000383ffff */
.L_x_62:
[----:B--2---:R2:W3:Y:S02]  /*7a00*/  SYNCS.PHASECHK.TRANS64.TRYWAIT P1, [R11+URZ+0x30828], R21 ;  /* 0x030828150b0075a7 */ /* 0x0044e4000802017f */
[----:B---3--:R-:W-:Y:S05]  /*7a10*/  @!P1 NANOSLEEP.SYNCS 0x989680 ;  /* 0x009896800000995d */ /* 0x008fea0003900000 */
[----:B------:R-:W3:Y:S02]  /*7a20*/  @!P1 SYNCS.PHASECHK.TRANS64 P1, [R11+URZ+0x30828], R21 ;  /* 0x030828150b0095a7 */ /* 0x000ee4000802007f */
[----:B---3--:R-:W-:Y:S05]  /*7a30*/  @!P1 BRA `(.L_x_62) ;  /* 0xfffffffc00f09947 */ /* 0x008fea000383ffff */
[----:B------:R-:W-:Y:S05]  /*7a40*/  BRA `(.L_x_86) ;  /* 0xffffffec00187947 */ /* 0x000fea000383ffff */
.L_x_64:
[----:B---3--:R3:W4:Y:S02]  /*7a50*/  SYNCS.PHASECHK.TRANS64.TRYWAIT P1, [R11+URZ+0x30848], R21 ;  /* 0x030848150b0075a7 */ /* 0x008724000802017f */
[----:B----4-:R-:W-:Y:S05]  /*7a60*/  @!P1 NANOSLEEP.SYNCS 0x989680 ;  /* 0x009896800000995d */ /* 0x010fea0003900000 */
[----:B------:R-:W4:Y:S02]  /*7a70*/  @!P1 SYNCS.PHASECHK.TRANS64 P1, [R11+URZ+0x30848], R21 ;  /* 0x030848150b0095a7 */ /* 0x000f24000802007f */
[----:B----4-:R-:W-:Y:S05]  /*7a80*/  @!P1 BRA `(.L_x_64) ;  /* 0xfffffffc00f09947 */ /* 0x010fea000383ffff */
[----:B------:R-:W-:Y:S05]  /*7a90*/  BRA `(.L_x_87) ;  /* 0xffffffec00887947 */ /* 0x000fea000383ffff */
.L_x_66:
[----:B------:R-:W-:-:S07]  /*7aa0*/  SHF.L.U32 R4, R9, 0x1f, RZ ;  /* 0x0000001f09047819 */ /* 0x000fce00000006ff */
.L_x_88:
[----:B-1----:R1:W2:Y:S02]  /*7ab0*/  SYNCS.PHASECHK.TRANS64.TRYWAIT P1, [R11+URZ+0x30820], R4 ;  /* 0x030820040b0075a7 */ /* 0x0022a4000802017f */
[----:B--2---:R-:W-:Y:S05]  /*7ac0*/  @!P1 NANOSLEEP.SYNCS 0x989680 ;  /* 0x009896800000995d */ /* 0x004fea0003900000 */
[----:B------:R-:W2:Y:S02]  /*7ad0*/  @!P1 SYNCS.PHASECHK.TRANS64 P1, [R11+URZ+0x30820], R4 ;  /* 0x030820040b0095a7 */ /* 0x000ea4000802007f */
[----:B--2---:R-:W-:Y:S05]  /*7ae0*/  @!P1 BRA `(.L_x_88) ;  /* 0xfffffffc00f09947 */ /* 0x004fea000383ffff */
[----:B------:R-:W-:Y:S05]  /*7af0*/  BRA `(.L_x_89) ;  /* 0xfffffff000107947 */ /* 0x000fea000383ffff */
.L_x_69:
[----:B---3--:R3:W4:Y:S02]  /*7b00*/  SYNCS.PHASECHK.TRANS64.TRYWAIT P1, [R11+URZ+0x30840], R12 ;  /* 0x0308400c0b0075a7 */ /* 0x008724000802017f */
[----:B----4-:R-:W-:Y:S05]  /*7b10*/  @!P1 NANOSLEEP.SYNCS 0x989680 ;  /* 0x009896800000995d */ /* 0x010fea0003900000 */
[----:B------:R-:W4:Y:S02]  /*7b20*/  @!P1 SYNCS.PHASECHK.TRANS64 P1, [R11+URZ+0x30840], R12 ;  /* 0x0308400c0b0095a7 */ /* 0x000f24000802007f */
[----:B----4-:R-:W-:Y:S05]  /*7b30*/  @!P1 BRA `(.L_x_69) ;  /* 0xfffffffc00f09947 */ /* 0x010fea000383ffff */
[----:B------:R-:W-:Y:S05]  /*7b40*/  BRA `(.L_x_90) ;  /* 0xfffffff0009c7947 */ /* 0x000fea000383ffff */
.L_x_71:
[----:B-1----:R1:W2:Y:S02]  /*7b50*/  SYNCS.PHASECHK.TRANS64.TRYWAIT P1, [R11+URZ+0x30828], R12 ;  /* 0x0308280c0b0075a7 */ /* 0x0022a4000802017f */
[----:B--2---:R-:W-:Y:S05]  /*7b60*/  @!P1 NANOSLEEP.SYNCS 0x989680 ;  /* 0x009896800000995d */ /* 0x004fea0003900000 */
[----:B------:R-:W2:Y:S02]  /*7b70*/  @!P1 SYNCS.PHASECHK.TRANS64 P1, [R11+URZ+0x30828], R12 ;  /* 0x0308280c0b0095a7 */ /* 0x000ea4000802007f */
[----:B--2---:R-:W-:Y:S05]  /*7b80*/  @!P1 BRA `(.L_x_71) ;  /* 0xfffffffc00f09947 */ /* 0x004fea000383ffff */
[----:B------:R-:W-:Y:S05]  /*7b90*/  BRA `(.L_x_91) ;  /* 0xfffffff400247947 */ /* 0x000fea000383ffff */
.L_x_73:
[----:B-1----:R1:W2:Y:S02]  /*7ba0*/  SYNCS.PHASECHK.TRANS64.TRYWAIT P0, [R4+URZ+0x30840], R3 ;  /* 0x03084003040075a7 */ /* 0x0022a4000800017f */
[----:B--2---:R-:W-:Y:S05]  /*7bb0*/  @!P0 NANOSLEEP.SYNCS 0x989680 ;  /* 0x009896800000895d */ /* 0x004fea0003900000 */
[----:B------:R-:W2:Y:S02]  /*7bc0*/  @!P0 SYNCS.PHASECHK.TRANS64 P0, [R4+URZ+0x30840], R3 ;  /* 0x03084003040085a7 */ /* 0x000ea4000800007f */
[----:B--2---:R-:W-:Y:S05]  /*7bd0*/  @!P0 BRA `(.L_x_73) ;  /* 0xfffffffc00f08947 */ /* 0x004fea000383ffff */
[----:B------:R-:W-:Y:S05]  /*7be0*/  BRA `(.L_x_92) ;  /* 0xfffffff400ac7947 */ /* 0x000fea000383ffff */
.L_x_75:
[----:B------:R-:W-:Y:S01]  /*7bf0*/  BSSY B0, `(.L_x_93) ;  /* 0x0000006000007945 */ /* 0x000fe20003800000 */
[----:B------:R-:W-:-:S07]  /*7c00*/  IMAD.MOV.U32 R15, RZ, RZ, -0x1 ;  /* 0xffffffffff0f7424 */ /* 0x000fce00078e00ff */
[----:B------:R-:W-:Y:S05]  /*7c10*/  WARPSYNC.COLLECTIVE R15, `(.L_x_94) ;  /* 0x000000000f0c7348 */ /* 0x000fea0003c00000 */
[----:B------:R-:W-:Y:S02]  /*7c20*/  ELECT P6, UR62, PT ;  /* 0x00000000003e782f */ /* 0x000fe400038c0000 */
[----:B------:R-:W-:Y:S01]  /*7c30*/  MOV R14, UR62 ;  /* 0x0000003e000e7c02 */ /* 0x000fe20008000f00 */
[----:B------:R-:W-:Y:S10]  /*7c40*/  ENDCOLLECTIVE ;  /* 0x000000000000791b */ /* 0x000ff40003800000 */
.L_x_94:
[----:B------:R-:W-:Y:S05]  /*7c50*/  BSYNC B0 ;  /* 0x0000000000007941 */ /* 0x000fea0003800000 */
.L_x_93:
[----:B------:R-:W-:Y:S01]  /*7c60*/  PLOP3.LUT P0, PT, P6, PT, PT, 0x80, 0x0 ;  /* 0x000000000000781c */ /* 0x000fe2000370f070 */
[----:B------:R-:W-:-:S12]  /*7c70*/  BRA `(.L_x_95) ;  /* 0xfffffff800547947 */ /* 0x000fd8000383ffff */
.L_x_77:
[----:B-1----:R1:W2:Y:S02]  /*7c80*/  SYNCS.PHASECHK.TRANS64.TRYWAIT P1, [R6+URZ], R5 ;  /* 0x00000005060075a7 */ /* 0x0022a4000802017f */
[----:B--2---:R-:W-:Y:S05]  /*7c90*/  @!P1 NANOSLEEP.SYNCS 0x989680 ;  /* 0x009896800000995d */ /* 0x004fea0003900000 */
[----:B------:R-:W2:Y:S02]  /*7ca0*/  @!P1 SYNCS.PHASECHK.TRANS64 P1, [R6+URZ], R5 ;  /* 0x00000005060095a7 */ /* 0x000ea4000802007f */
[----:B--2---:R-:W-:Y:S05]  /*7cb0*/  @!P1 BRA `(.L_x_77) ;  /* 0xfffffffc00f09947 */ /* 0x004fea000383ffff */
[----:B------:R-:W-:Y:S05]  /*7cc0*/  BRA `(.L_x_96) ;  /* 0xfffffff800907947 */ /* 0x000fea000383ffff */
.L_x_78:
[----:B--2---:R2:W3:Y:S02]  /*7cd0*/  SYNCS.PHASECHK.TRANS64.TRYWAIT P1, [R3+URZ], R2 ;  /* 0x00000002030075a7 */ /* 0x0044e4000802017f */
[----:B---3--:R-:W-:Y:S05]  /*7ce0*/  @!P1 NANOSLEEP.SYNCS 0x989680 ;  /* 0x009896800000995d */ /* 0x008fea0003900000 */
[----:B------:R-:W3:Y:S02]  /*7cf0*/  @!P1 SYNCS.PHASECHK.TRANS64 P1, [R3+URZ], R2 ;  /* 0x00000002030095a7 */ /* 0x000ee4000802007f */
[----:B---3--:R-:W-:Y:S05]  /*7d00*/  @!P1 BRA `(.L_x_78) ;  /* 0xfffffffc00f09947 */ /* 0x008fea000383ffff */
[----:B------:R-:W-:Y:S05]  /*7d10*/  BRA `(.L_x_97) ;  /* 0xfffffff800847947 */ /* 0x000fea000383ffff */
.L_x_80:
[----:B--2---:R2:W3:Y:S02]  /*7d20*/  SYNCS.PHASECHK.TRANS64.TRYWAIT P0, [R0+URZ], R5 ;  /* 0x00000005000075a7 */ /* 0x0044e4000800017f */
[----:B---3--:R-:W-:Y:S05]  /*7d30*/  @!P0 NANOSLEEP.SYNCS 0x989680 ;  /* 0x009896800000895d */ /* 0x008fea0003900000 */
[----:B------:R-:W3:Y:S02]  /*7d40*/  @!P0 SYNCS.PHASECHK.TRANS64 P0, [R0+URZ], R5 ;  /* 0x00000005000085a7 */ /* 0x000ee4000800007f */
[----:B---3--:R-:W-:Y:S05]  /*7d50*/  @!P0 BRA `(.L_x_80) ;  /* 0xfffffffc00f08947 */ /* 0x008fea000383ffff */
[----:B------:R-:W-:Y:S05]  /*7d60*/  BRA `(.L_x_98) ;  /* 0xfffffff800887947 */ /* 0x000fea000383ffff */
.L_x_99:
[----:B------:R-:W-:-:S00]  /*7d70*/  BRA `(.L_x_99) ;  /* 0xfffffffc00fc7947 */ /* 0x000fc0000383ffff */
[----:B------:R-:W-:-:S00]  /*7d80*/  NOP ;  /* 0x0000000000007918 */ /* 0x000fc00000000000 */
[----:B------:R-:W-:-:S00]  /*7d90*/  NOP ;  /* 0x0000000000007918 */ /* 0x000fc00000000000 */
[----:B------:R-:W-:-:S00]  /*7da0*/  NOP ;  /* 0x0000000000007918 */ /* 0x000fc00000000000 */
[----:B------:R-:W-:-:S00]  /*7db0*/  NOP ;  /* 0x0000000000007918 */ /* 0x000fc00000000000 */
[----:B------:R-:W-:-:S00]  /*7dc0*/  NOP ;  /* 0x0000000000007918 */ /* 0x000fc00000000000 */
[----:B------:R-:W-:-:S00]  /*7dd0*/  NOP ;  /* 0x0000000000007918 */ /* 0x000fc00000000000 */
[----:B------:R-:W-:-:S00]  /*7de0*/  NOP ;  /* 0x0000000000007918 */ /* 0x000fc00000000000 */
[----:B------:R-:W-:-:S00]  /*7df0*/  NOP ;  /* 0x0000000000007918 */ /* 0x000fc00000000000 */
.L_x_3653:


//--------------------- .text._ZN7cutlass13device_kernelIN5flash11enable_sm90INS1_16FlashAttnBwdSm90INS1_25CollectiveMainloopBwdSm90ILi2ELi2ELi2EN4cute5tupleIJNS5_1CILi1EEES8_S8_EEENS6_IJNS7_ILi64EEENS7_ILi128EEESB_EEENS_10bfloat16_tEfNS_4arch4Sm90ELb0ELb0ELb1ELb0ELb1ELb1ELb0ELb0ELi2ELi1ELi2ELi1ELb0EEENS1_21CollectiveEpilogueBwdISC_SD_SF_Li256ELb0ELb0ELi1EEENS1_19SingleTileSchedulerILb0ELb0ELb0ELi128EEEEEEEEEvNT_6ParamsE --------------------------
	.section	.text._ZN7cutlass13device_kernelIN5flash11enable_sm90INS1_16FlashAttnBwdSm90INS1_25CollectiveMainloopBwdSm90ILi2ELi2ELi2EN4cute5tupleIJNS5_1CILi1EEES8_S8_EEENS6_IJNS7_ILi64EEENS7_ILi128EEESB_EEENS_10bfloat16_tEfNS_4arch4Sm90ELb0ELb0ELb1ELb0ELb1ELb1ELb0ELb0ELi2ELi1ELi2ELi1ELb0EEENS1_21CollectiveEpilogueBwdISC_SD_SF_Li256ELb0ELb0ELi1EEENS1_19SingleTileSchedulerILb0ELb0ELb0ELi128EEEEEEEEEvNT_6ParamsE,"ax",@progbits
	.align	128
.text._ZN7cutlass13device_kernelIN5flash11enable_sm90INS1_16FlashAttnBwdSm90INS1_25CollectiveMainloopBwdSm90ILi2ELi2ELi2EN4cute5tupleIJNS5_1CILi1EEES8_S8_EEENS6_IJNS7_ILi64EEENS7_ILi128EEESB_EEENS_10bfloat16_tEfNS_4arch4Sm90ELb0ELb0ELb1ELb0ELb1ELb1ELb0ELb0ELi2ELi1ELi2ELi1ELb0EEENS1_21CollectiveEpilogueBwdISC_SD_SF_Li256ELb0ELb0ELi1EEENS1_19SingleTileSchedulerILb0ELb0ELb0ELi128EEEEEEEEEvNT_6ParamsE:
        .type           _ZN7cutlass13device_kernelIN5flash11enable_sm90INS1_16FlashAttnBwdSm90INS1_25CollectiveMainloopBwdSm90ILi2ELi2ELi2EN4cute5tupleIJNS5_1CILi1EEES8_S8_EEENS6_IJNS7_ILi64EEENS7_ILi128EEESB_EEENS_10bfloat16_tEfNS_4arch4Sm90ELb0ELb0ELb1ELb0ELb1ELb1ELb0ELb0ELi2ELi1ELi2ELi1ELb0EEENS1_21CollectiveEpilogueBwdISC_SD_SF_Li256ELb0ELb0ELi1EEENS1_19SingleTileSchedulerILb0ELb0ELb0ELi128EEEEEEEEEvNT_6ParamsE,@function
        .size           _ZN7cutlass13device_kernelIN5flash11enable_sm90INS1_16FlashAttnBwdSm90INS1_25CollectiveMainloopBwdSm90ILi2ELi2ELi2EN4cute5tupleIJNS5_1CILi1EEES8_S8_EEENS6_IJNS7_ILi64EEENS7_ILi128EEESB_EEENS_10bfloat16_tEfNS_4arch4Sm90ELb0ELb0ELb1ELb0ELb1ELb1ELb0ELb0ELi2ELi1ELi2ELi1ELb0EEENS1_21CollectiveEpilogueBwdISC_SD_SF_Li256ELb0ELb0ELi1EEENS1_19SingleTileSchedulerILb0ELb0ELb0ELi128EEEEEEEEEvNT_6ParamsE,(.L_x_3654 - _ZN7cutlass13device_kernelIN5flash11enable_sm90INS1_16FlashAttnBwdSm90INS1_25CollectiveMainloopBwdSm90ILi2ELi2ELi2EN4cute5tupleIJNS5_1CILi1EEES8_S8_EEENS6_IJNS7_ILi64EEENS7_ILi128EEESB_EEENS_10bfloat16_tEfNS_4arch4Sm90ELb0ELb0ELb1ELb0ELb1ELb1ELb0ELb0ELi2ELi1ELi2ELi1ELb0EEENS1_21CollectiveEpilogueBwdISC_SD_SF_Li256ELb0ELb0ELi1EEENS1_19SingleTileSchedulerILb0ELb0ELb0ELi128EEEEEEEEEvNT_6ParamsE)
        .other          _ZN7cutlass13device_kernelIN5flash11enable_sm90INS1_16FlashAttnBwdSm90INS1_25CollectiveMainloopBwdSm90ILi2ELi2ELi2EN4cute5tupleIJNS5_1CILi1EEES8_S8_EEENS6_IJNS7_ILi64EEENS7_ILi128EEESB_EEENS_10bfloat16_tEfNS_4arch4Sm90ELb0ELb0ELb1ELb0ELb1ELb1ELb0ELb0ELi2ELi1ELi2ELi1ELb0EEENS1_21CollectiveEpilogueBwdISC_SD_SF_Li256ELb0ELb0ELi1EEENS1_19SingleTileSchedulerILb0ELb0ELb0ELi128EEEEEEEEEvNT_6ParamsE,@"STO_CUDA_ENTRY STV_DEFAULT"
_ZN7cutlass13device_kernelIN5flash11enable_sm90INS1_16FlashAttnBwdSm90INS1_25CollectiveMainloopBwdSm90ILi2ELi2ELi2EN4cute5tupleIJNS5_1CILi1EEES8_S8_EEENS6_IJNS7_ILi64EEENS7_ILi128EEESB_EEENS_10bfloat16_tEfNS_4arch4Sm90ELb0ELb0ELb1ELb0ELb1ELb1ELb0ELb0ELi2ELi1ELi2ELi1ELb0EEENS1_21CollectiveEpilogueBwdISC_SD_SF_Li256ELb0ELb0ELi1EEENS1_19SingleTileSchedulerILb0ELb0ELb0ELi128EEEEEEEEEvNT_6ParamsE:
        /* <DEDUP_REMOVED lines=28> */
.L_x_101:
[----:B------:R-:W-:Y:S05]  /*01c0*/  BSYNC B0 ;  /* 0x0000000000007941 */ /* 0x000fea0003800000 */
.L_x_100:
        /* <DEDUP_REMOVED lines=30> */
[----:B------:R1:W1:Y:S01]  /*03b0*/  SYNCS.EXCH.64 URZ, [UR8+0x30820], UR4 ;  /* 0x03082004083f75b2 */ /* 0x0002620008000100 */
[----:B------:R1:W1:Y:S01]  /*03c0*/  SYNCS.EXCH.64 URZ, [UR8+0x30818], UR6 ;  /* 0x03081806083f75b2 */ /* 0x0002620008000100 */
[----:B------:R1:W1:Y:S01]  /*03d0*/  SYNCS.EXCH.64 URZ, [UR8+0x30828], UR4 ;  /* 0x03082804083f75b2 */ /* 0x0002620008000100 */
[----:B------:R-:W-:Y:S01]  /*03e0*/  NOP ;  /* 0x0000000000007918 */ /* 0x000fe20000000000 */
.L_x_102:
[----:B------:R-:W5:Y:S01]  /*03f0*/  SHFL.IDX PT, R3, R0, RZ, 0x1f ;  /* 0x00001fff00037589 */ /* 0x000f6200000e0000 */
[----:B------:R-:W-:Y:S01]  /*0400*/  NOP ;  /* 0x0000000000007918 */ /* 0x000fe20000000000 */
[----:B-----5:R-:W-:-:S13]  /*0410*/  ISETP.NE.AND P0, PT, R3, RZ, PT ;  /* 0x000000ff0300720c */ /* 0x020fda0003f05270 */
        /* <DEDUP_REMOVED lines=17> */
[----:B------:R1:W1:Y:S01]  /*0530*/  SYNCS.EXCH.64 URZ, [UR8+0x30848], UR6 ;  /* 0x03084806083f75b2 */ /* 0x0002620008000100 */
[----:B------:R-:W-:Y:S01]  /*0540*/  NOP ;  /* 0x0000000000007918 */ /* 0x000fe20000000000 */
.L_x_103:
[----:B---3--:R-:W-:Y:S01]  /*0550*/  ISETP.NE.AND P0, PT, R2, RZ, PT ;  /* 0x000000ff0200720c */ /* 0x008fe20003f05270 */
[----:B------:R-:W-:Y:S01]  /*0560*/  IMAD.MOV.U32 R17, RZ, RZ, 0x1 ;  /* 0x00000001ff117424 */ /* 0x000fe200078e00ff */
[----:B------:R-:W-:Y:S01]  /*0570*/  NOP ;  /* 0x0000000000007918 */ /* 0x000fe20000000000 */
[----:B------:R-:W-:Y:S03]  /*0580*/  BSSY B6, `(.L_x_104) ;  /* 0x00007a8000067945 */ /* 0x000fe60003800000 */
[----:B------:R-:W-:Y:S01]  /*0590*/  SEL R17, R17, 0x2, !P0 ;  /* 0x0000000211117807 */ /* 0x000fe20004000000 */
[----:B-12-4-:R-:W-:Y:S06]  /*05a0*/  BAR.SYNC.DEFER_BLOCKING 0x0 ;  /* 0x0000000000007b1d */ /* 0x016fec0000010000 */
[----:B------:R-:W-:Y:S05]  /*05b0*/  @!P0 BRA `(.L_x_105) ;  /* 0x00000048006c8947 */ /* 0x000fea0003800000 */
.L_x_106:
        /* <DEDUP_REMOVED lines=33> */
.L_x_109:
        /* <DEDUP_REMOVED lines=15> */
.L_x_108:
        /* <DEDUP_REMOVED lines=22> */
.L_x_111:
        /* <DEDUP_REMOVED lines=15> */
.L_x_110:
        /* <DEDUP_REMOVED lines=8> */
.L_x_199:
        /* <DEDUP_REMOVED lines=13> */
.L_x_113:
        /* <DEDUP_REMOVED lines=111> */
.L_x_126:
[----:B------:R-:W-:Y:S01]  /*1350*/  ISETP.NE.AND P0, PT, R7, 0x3, PT ;  /* 0x000000030700780c */ /* 0x000fe20003f05270 */
[----:B------:R-:W-:-:S12]  /*1360*/  YIELD ;  /* 0x0000000000007946 */ /* 0x000fd80003800000 */
[----:B---3--:R-:W-:Y:S05]  /*1370*/  @!P0 BRA `(.L_x_116) ;  /* 0x0000000000048947 */ /* 0x008fea0003800000 */
[----:B------:R-:W-:Y:S01]  /*1380*/  BPT.TRAP 0x1 ;  /* 0x000000040000795c */ /* 0x000fe20000300000 */
.L_x_116:
[----:B------:R-:W-:Y:S01]  /*1390*/  IMAD R2, R4, 0x8, R16 ;  /* 0x0000000804027824 */ /* 0x000fe200078e0210 */
[----:B------:R-:W-:-:S04]  /*13a0*/  SHF.L.U32 R17, R5, 0x1f, RZ ;  /* 0x0000001f05117819 */ /* 0x000fc800000006ff */
[----:B------:R2:W3:Y:S01]  /*13b0*/  SYNCS.PHASECHK.TRANS64.TRYWAIT P1, [R2+URZ+0x30810], R17 ;  /* 0x03081011020075a7 */ /* 0x0004e2000802017f */
[----:B------:R-:W-:Y:S05]  /*13c0*/  @!P0 BRA `(.L_x_117) ;  /* 0x0000000000048947 */ /* 0x000fea0003800000 */
[----:B------:R-:W-:Y:S01]  /*13d0*/  BPT.TRAP 0x1 ;  /* 0x000000040000795c */ /* 0x000fe20000300000 */
.L_x_117:
[----:B---3--:R-:W-:Y:S05]  /*13e0*/  @P1 BRA `(.L_x_118) ;  /* 0x0000000000081947 */ /* 0x008fea0003800000 */
[----:B------:R-:W3:Y:S02]  /*13f0*/  SYNCS.PHASECHK.TRANS64.TRYWAIT P1, [R2+URZ+0x30810], R17 ;  /* 0x03081011020075a7 */ /* 0x000ee4000802017f */
[----:B---3--:R-:W-:Y:S05]  /*1400*/  @!P1 BRA `(.L_x_119) ;  /* 0x0000006c00349947 */ /* 0x008fea0003800000 */
.L_x_118:
        /* <DEDUP_REMOVED lines=72> */
[----:B------:R1:W1:Y:S04]  /*1890*/  LDS.64 R220, [R12+0x28020] ;  /* 0x028020000cdc7984 */ /* 0x0002680000000a00 */
        /* <DEDUP_REMOVED lines=8> */
.L_x_120:
[----:B------:R1:W1:Y:S01]  /*1920*/  SYNCS.PHASECHK.TRANS64.TRYWAIT P1, [R2+URZ+0x30830], R17 ;  /* 0x03083011020075a7 */ /* 0x000262000802017f */
[----:B------:R-:W-:Y:S05]  /*1930*/  @!P0 BRA `(.L_x_121) ;  /* 0x0000000000048947 */ /* 0x000fea0003800000 */
[----:B------:R-:W-:Y:S01]  /*1940*/  BPT.TRAP 0x1 ;  /* 0x000000040000795c */ /* 0x000fe20000300000 */
.L_x_121:
[----:B------:R-:W-:-:S05]  /*1950*/  VIADD R13, R16, 0x20000 ;  /* 0x00020000100d7836 */ /* 0x000fca0000000000 */
[----:B------:R-:W-:-:S04]  /*1960*/  SHF.R.U32.HI R13, RZ, 0x4, R13 ;  /* 0x00000004ff0d7819 */ /* 0x000fc8000001160d */
[----:B------:R-:W-:-:S04]  /*1970*/  LOP3.LUT R13, R13, 0x3fff, RZ, 0xc0, !PT ;  /* 0x00003fff0d0d7812 */ /* 0x000fc800078ec0ff */
[----:B------:R-:W-:Y:S01]  /*1980*/  LOP3.LUT R153, R13, 0x10000, RZ, 0xfc, !PT ;  /* 0x000100000d997812 */ /* 0x000fe200078efcff */
[----:B-1----:R-:W-:Y:S06]  /*1990*/  @P1 BRA `(.L_x_122) ;  /* 0x0000000000081947 */ /* 0x002fec0003800000 */
[----:B------:R-:W1:Y:S02]  /*19a0*/  SYNCS.PHASECHK.TRANS64.TRYWAIT P1, [R2+URZ+0x30830], R17 ;  /* 0x03083011020075a7 */ /* 0x000e64000802017f */
[----:B-1----:R-:W-:Y:S05]  /*19b0*/  @!P1 BRA `(.L_x_123) ;  /* 0x0000006400dc9947 */ /* 0x002fea0003800000 */
.L_x_122:
        /* <DEDUP_REMOVED lines=166> */
[----:B------:R-:W-:Y:S01]  /*2420*/  FFMA.FTZ R154, R155, UR5, -R220 ;  /* 0x000000059b9a7c23 */ /* 0x000fe200080108dc */
        /* <DEDUP_REMOVED lines=330> */
.L_x_124:
        /* <DEDUP_REMOVED lines=49> */
.L_x_125:
        /* <DEDUP_REMOVED lines=11> */
.L_x_115:
        /* <DEDUP_REMOVED lines=83> */
.L_x_127:
        /* <DEDUP_REMOVED lines=19> */
.L_x_128:
        /* <DEDUP_REMOVED lines=18> */
.L_x_129:
        /* <DEDUP_REMOVED lines=18> */
.L_x_130:
        /* <DEDUP_REMOVED lines=161> */
.L_x_132:
[----:B------:R-:W-:Y:S05]  /*4f40*/  BSYNC B0 ;  /* 0x0000000000007941 */ /* 0x000fea0003800000 */
.L_x_131:
[----:B------:R-:W-:-:S04]  /*4f50*/  DEPBAR.LE SB0, 0x0 ;  /* 0x000080000000791a */ /* 0x000fc80000000000 */
[----:B------:R-:W-:Y:S05]  /*4f60*/  BRA `(.L_x_107) ;  /* 0x0000003000247947 */ /* 0x000fea0003800000 */
.L_x_105:
        /* <DEDUP_REMOVED lines=14> */
[----:B------:R-:W-:Y:S01]  /*5050*/  ULDC UR13, c[0x0][0x288] ;  /* 0x0000a200000d7ab9 */ /* 0x000fe20000000800 */
[----:B------:R-:W-:Y:S01]  /*5060*/  ULDC.64 UR14, c[0x0][0x2e0] ;  /* 0x0000b800000e7ab9 */ /* 0x000fe20000000a00 */
[----:B------:R-:W-:-:S04]  /*5070*/  ELECT P0, URZ, PT ;  /* 0x00000000003f782f */ /* 0x000fc80003800000 */
[----:B------:R-:W2:Y:S01]  /*5080*/  LDC R4, c[0x0][0x280] ;  /* 0x0000a000ff047b82 */ /* 0x000ea20000000800 */
[----:B-1----:R-:W-:Y:S02]  /*5090*/  USHF.R.S32.HI UR8, URZ, 0x1f, UR16 ;  /* 0x0000001f3f087899 */ /* 0x002fe40008011410 */
[----:B------:R-:W-:Y:S02]  /*50a0*/  UIMAD.WIDE.U32 UR4, UR16, UR10, URZ ;  /* 0x0000000a100472a5 */ /* 0x000fe4000f8e003f */
[----:B------:R-:W-:Y:S01]  /*50b0*/  UIMAD UR6, UR8, UR10, URZ ;  /* 0x0000000a080672a4 */ /* 0x000fe2000f8e023f */
[----:B--2---:R-:W-:-:S03]  /*50c0*/  ISETP.GE.AND P1, PT, R4, 0x1, PT ;  /* 0x000000010400780c */ /* 0x004fc60003f26270 */
[----:B------:R-:W-:Y:S02]  /*50d0*/  UIMAD UR7, UR16, UR11, UR6 ;  /* 0x0000000b100772a4 */ /* 0x000fe4000f8e0206 */
[----:B------:R-:W-:Y:S02]  /*50e0*/  USHF.R.S32.HI UR6, URZ, 0x1f, UR9 ;  /* 0x0000001f3f067899 */ /* 0x000fe40008011409 */
[----:B------:R-:W-:Y:S02]  /*50f0*/  UIMAD UR11, UR9, UR13, URZ ;  /* 0x0000000d090b72a4 */ /* 0x000fe4000f8e023f */
[----:B------:R-:W-:Y:S02]  /*5100*/  UIMAD UR6, UR6, UR14, URZ ;  /* 0x0000000e060672a4 */ /* 0x000fe4000f8e023f */
[----:B------:R-:W-:Y:S02]  /*5110*/  UIADD3 UR5, UR5, UR7, URZ ;  /* 0x0000000705057290 */ /* 0x000fe4000fffe03f */
[----:B------:R-:W-:-:S02]  /*5120*/  UIADD3 UR10, UP0, UR11, UR16, URZ ;  /* 0x000000100b0a7290 */ /* 0x000fc4000ff1e03f */
[----:B------:R-:W-:Y:S02]  /*5130*/  UIMAD UR12, UR9, UR15, UR6 ;  /* 0x0000000f090c72a4 */ /* 0x000fe4000f8e0206 */
[----:B------:R-:W-:Y:S02]  /*5140*/  UIMAD.WIDE.U32 UR6, UR9, UR14, UR4 ;  /* 0x0000000e090672a5 */ /* 0x000fe4000f8e0004 */
[----:B------:R-:W-:Y:S01]  /*5150*/  ULEA.HI.X.SX32 UR11, UR11, UR8, 0x1, UP0 ;  /* 0x000000080b0b7291 */ /* 0x000fe200080f0e3f */
[----:B------:R-:W-:Y:S11]  /*5160*/  @!P1 BRA `(.L_x_107) ;  /* 0x0000002c00a49947 */ /* 0x000ff60003800000 */
[----:B------:R-:W1:Y:S01]  /*5170*/  S2R R5, SR_TID.X ;  /* 0x0000000000057919 */ /* 0x000e620000002100 */
[C---:B------:R-:W-:Y:S01]  /*5180*/  VIADD R0, R4.reuse, 0x3f ;  /* 0x0000003f04007836 */ /* 0x040fe20000000000 */
[----:B------:R-:W-:Y:S01]  /*5190*/  ISETP.GE.AND P1, PT, R4, 0x41, PT ;  /* 0x000000410400780c */ /* 0x000fe20003f26270 */
[----:B------:R-:W-:Y:S01]  /*51a0*/  ULDC UR4, c[0x0][0x760] ;  /* 0x0001d80000047ab9 */ /* 0x000fe20000000800 */
[----:B------:R-:W2:Y:S01]  /*51b0*/  S2UR UR28, SR_CTAID.X ;  /* 0x00000000001c79c3 */ /* 0x000ea20000002500 */
[----:B------:R-:W-:Y:S01]  /*51c0*/  UIMAD UR13, UR13, UR4, URZ ;  /* 0x000000040d0d72a4 */ /* 0x000fe2000f8e023f */
[----:B------:R-:W-:Y:S01]  /*51d0*/  SHF.R.S32.HI R3, RZ, 0x1f, R0 ;  /* 0x0000001fff037819 */ /* 0x000fe20000011400 */
[----:B------:R-:W-:Y:S01]  /*51e0*/  UIADD3 UR12, UR7, UR12, URZ ;  /* 0x0000000c070c7290 */ /* 0x000fe2000fffe03f */
[----:B------:R-:W-:Y:S02]  /*51f0*/  UMOV UR4, URZ ;  /* 0x0000003f00047c82 */ /* 0x000fe40008000000 */
[----:B------:R-:W-:Y:S01]  /*5200*/  LEA.HI R3, R3, R0, RZ, 0x6 ;  /* 0x0000000003037211 */ /* 0x000fe200078f30ff */
[----:B------:R-:W-:-:S03]  /*5210*/  ULDC.64 UR26, c[0x0][0x208] ;  /* 0x00008200001a7ab9 */ /* 0x000fc60000000a00 */
[----:B------:R-:W-:-:S04]  /*5220*/  SHF.R.S32.HI R2, RZ, 0x6, R3 ;  /* 0x00000006ff027819 */ /* 0x000fc80000011403 */
[----:B------:R-:W-:Y:S02]  /*5230*/  VIMNMX R2, R2, 0x1, !PT ;  /* 0x0000000102027848 */ /* 0x000fe40007fe0100 */
[----:B-1----:R-:W-:Y:S02]  /*5240*/  LOP3.LUT R0, R5, 0x1f, RZ, 0xc0, !PT ;  /* 0x0000001f05007812 */ /* 0x002fe400078ec0ff */
[----:B------:R-:W-:Y:S01]  /*5250*/  LOP3.LUT R5, R2, 0x1, RZ, 0xc0, !PT ;  /* 0x0000000102057812 */ /* 0x000fe200078ec0ff */
[----:B--2---:R-:W-:Y:S06]  /*5260*/  @!P1 BRA `(.L_x_134) ;  /* 0x0000000800ac9947 */ /* 0x004fec0003800000 */
        /* <DEDUP_REMOVED lines=11> */
[----:B------:R-:W-:-:S12]  /*5320*/  UIADD3.X UR21, URZ, UR21, URZ, UP2, !UPT ;  /* 0x000000153f157290 */ /* 0x000fd800097fe43f */
.L_x_159:
[----:B------:R-:W-:Y:S01]  /*5330*/  UIMAD UR22, UR13, UR4, URZ ;  /* 0x000000040d1672a4 */ /* 0x000fe2000f8e023f */
[----:B------:R-:W-:Y:S01]  /*5340*/  ISETP.NE.AND P1, PT, R0, RZ, PT ;  /* 0x000000ff0000720c */ /* 0x000fe20003f25270 */
[----:B------:R-:W-:Y:S01]  /*5350*/  ULDC.64 UR8, c[0x0][0x768] ;  /* 0x0001da0000087ab9 */ /* 0x000fe20000000a00 */
[----:B------:R-:W-:Y:S01]  /*5360*/  USHF.L.U32 UR14, UR5, 0xe, URZ ;  /* 0x0000000e050e7899 */ /* 0x000fe2000800063f */
[----:B------:R-:W-:Y:S01]  /*5370*/  VIADD R4, R4, 0xfffffffe ;  /* 0xfffffffe04047836 */ /* 0x000fe20000000000 */
[----:B------:R-:W-:Y:S01]  /*5380*/  UIADD3 UR15, UP0, UR22, UR10, URZ ;  /* 0x0000000a160f7290 */ /* 0x000fe2000ff1e03f */
[----:B------:R-:W-:Y:S01]  /*5390*/  BSSY B0, `(.L_x_135) ;  /* 0x0000010000007945 */ /* 0x000fe20003800000 */
[----:B------:R-:W-:Y:S02]  /*53a0*/  UIMAD.WIDE UR32, UR14, 0x4, UR16 ;  /* 0x000000040e2078a5 */ /* 0x000fe4000f8e0210 */
[----:B------:R-:W-:Y:S01]  /*53b0*/  ULEA.HI.X.SX32 UR23, UR22, UR11, 0x1, UP0 ;  /* 0x0000000b16177291 */ /* 0x000fe200080f0e3f */
[----:B------:R-:W-:Y:S01]  /*53c0*/  ISETP.NE.AND P2, PT, R4, RZ, PT ;  /* 0x000000ff0400720c */ /* 0x000fe20003f45270 */
[----:B------:R-:W-:-:S02]  /*53d0*/  ULEA UR24, UP0, UR15, UR8, 0x2 ;  /* 0x000000080f187291 */ /* 0x000fc4000f80103f */
[----:B------:R-:W-:Y:S02]  /*53e0*/  UIMAD.WIDE UR30, UR14, 0x4, UR18 ;  /* 0x000000040e1e78a5 */ /* 0x000fe4000f8e0212 */
[----:B------:R-:W-:Y:S02]  /*53f0*/  ULEA.HI.X UR23, UR15, UR9, UR23, 0x2, UP0 ;  /* 0x000000090f177291 */ /* 0x000fe400080f1417 */
[----:B-1----:R-:W-:Y:S01]  /*5400*/  IMAD.U32 R2, RZ, RZ, UR24 ;  /* 0x00000018ff027e24 */ /* 0x002fe2000f8e00ff */
[----:B------:R-:W-:-:S03]  /*5410*/  UIMAD.WIDE UR14, UR14, 0x4, UR20 ;  /* 0x000000040e0e78a5 */ /* 0x000fc6000f8e0214 */
[----:B------:R-:W-:Y:S01]  /*5420*/  IMAD.U32 R3, RZ, RZ, UR23 ;  /* 0x00000017ff037e24 */ /* 0x000fe2000f8e00ff */
[----:B------:R-:W-:Y:S08]  /*5430*/  @P1 BRA `(.L_x_136) ;  /* 0x0000000000141947 */ /* 0x000ff00003800000 */
.L_x_137:
[----:B------:R-:W2:Y:S04]  /*5440*/  LDG.E.STRONG.GPU R6, desc[UR26][R2.64] ;  /* 0x0000001a02067981 */ /* 0x000ea8000c1ef900 */
[----:B--2---:R-:W-:Y:S01]  /*5450*/  CCTL.IVALL ;  /* 0x00000000ff00798f */ /* 0x004fe20002000000 */
[----:B------:R-:W-:Y:S05]  /*5460*/  YIELD ;  /* 0x0000000000007946 */ /* 0x000fea0003800000 */
[----:B------:R-:W-:-:S13]  /*5470*/  ISETP.NE.AND P3, PT, R6, UR28, PT ;  /* 0x0000001c06007c0c */ /* 0x000fda000bf65270 */
[----:B------:R-:W-:Y:S05]  /*5480*/  @P3 BRA `(.L_x_137) ;  /* 0xfffffffc00ec3947 */ /* 0x000fea000383ffff */
.L_x_136:
[----:B------:R-:W-:Y:S05]  /*5490*/  BSYNC B0 ;  /* 0x0000000000007941 */ /* 0x000fea0003800000 */
.L_x_135:
[----:B------:R-:W-:-:S03]  /*54a0*/  UMOV UR23, 0xffffffff ;  /* 0xffffffff00177882 */ /* 0x000fc60000000000 */
[----:B------:R-:W-:Y:S05]  /*54b0*/  BRA.DIV UR23, `(.L_x_138) ;  /* 0x0000002e17307947 */ /* 0x000fea000b800000 */
[----:B------:R-:W-:Y:S01]  /*54c0*/  NOP ;  /* 0x0000000000007918 */ /* 0x000fe20000000000 */
.L_x_202:
[----:B------:R-:W-:Y:S05]  /*54d0*/  WARPSYNC.ALL ;  /* 0x0000000000007948 */ /* 0x000fea0003800000 */
[----:B------:R-:W-:Y:S06]  /*54e0*/  BAR.SYNC.DEFER_BLOCKING 0xd, 0xa0 ;  /* 0x0342800000007b1d */ /* 0x000fec0000010000 */
[----:B------:R-:W-:Y:S04]  /*54f0*/  BSSY B0, `(.L_x_139) ;  /* 0x0000011000007945 */ /* 0x000fe80003800000 */
[----:B------:R-:W-:Y:S05]  /*5500*/  @!P0 BRA `(.L_x_140) ;  /* 0x00000000003c8947 */ /* 0x000fea0003800000 */
[----:B------:R-:W1:Y:S01]  /*5510*/  S2UR UR34, SR_CgaCtaId ;  /* 0x00000000002279c3 */ /* 0x000e620000008800 */
[----:B------:R-:W-:Y:S01]  /*5520*/  USHF.L.U32 UR23, UR4, 0xd, URZ ;  /* 0x0000000d04177899 */ /* 0x000fe2000800063f */
        /* <DEDUP_REMOVED lines=13> */
.L_x_140:
[----:B------:R-:W-:Y:S05]  /*5600*/  BSYNC B0 ;  /* 0x0000000000007941 */ /* 0x000fea0003800000 */
.L_x_139:
        /* <DEDUP_REMOVED lines=13> */
.L_x_142:
[----:B------:R-:W-:Y:S05]  /*56e0*/  BSYNC B0 ;  /* 0x0000000000007941 */ /* 0x000fea0003800000 */
.L_x_141:
[----:B------:R-:W-:Y:S06]  /*56f0*/  BAR.ARV 0xa, 0xa0 ;  /* 0x0282800000007b1d */ /* 0x000fec0000002000 */
[----:B------:R-:W-:Y:S04]  /*5700*/  BSSY B0, `(.L_x_143) ;  /* 0x0000003000007945 */ /* 0x000fe80003800000 */
[----:B------:R-:W-:Y:S05]  /*5710*/  @!P0 BRA `(.L_x_144) ;  /* 0x0000000000048947 */ /* 0x000fea0003800000 */
[----:B------:R-:W-:-:S04]  /*5720*/  DEPBAR.LE SB0, 0x0 ;  /* 0x000080000000791a */ /* 0x000fc80000000000 */
.L_x_144:
[----:B------:R-:W-:Y:S05]  /*5730*/  BSYNC B0 ;  /* 0x0000000000007941 */ /* 0x000fea0003800000 */
.L_x_143:
[----:B------:R-:W-:Y:S06]  /*5740*/  BAR.ARV 0xb, 0xa0 ;  /* 0x02c2800000007b1d */ /* 0x000fec0000002000 */
[----:B------:R-:W-:Y:S01]  /*5750*/  NOP ;  /* 0x0000000000007918 */ /* 0x000fe20000000000 */
[----:B------:R-:W-:Y:S04]  /*5760*/  BSSY B0, `(.L_x_145) ;  /* 0x0000011000007945 */ /* 0x000fe80003800000 */
[----:B------:R-:W-:Y:S05]  /*5770*/  @P1 BRA `(.L_x_146) ;  /* 0x00000000003c1947 */ /* 0x000fea0003800000 */
[----:B------:R-:W-:Y:S01]  /*5780*/  @!PT LDS RZ, [RZ] ;  /* 0x00000000fffff984 */ /* 0x000fe20000000800 */
[----:B------:R-:W-:Y:S01]  /*5790*/  @!PT LDS RZ, [RZ] ;  /* 0x00000000fffff984 */ /* 0x000fe20000000800 */
[----:B------:R-:W-:Y:S01]  /*57a0*/  @!PT LDS RZ, [RZ] ;  /* 0x00000000fffff984 */ /* 0x000fe20000000800 */
[----:B------:R-:W-:Y:S01]  /*57b0*/  @!PT LDS RZ, [RZ] ;  /* 0x00000000fffff984 */ /* 0x000fe20000000800 */
[----:B------:R1:W-:Y:S06]  /*57c0*/  MEMBAR.ALL.CTA ;  /* 0x0000000000007992 */ /* 0x0003ec0000008000 */
[----:B-1----:R-:W-:Y:S06]  /*57d0*/  MEMBAR.ALL.GPU ;  /* 0x0000000000007992 */ /* 0x002fec000000a000 */
[----:B------:R-:W-:-:S00]  /*57e0*/  ERRBAR ;  /* 0x00000000000079ab */ /* 0x000fc00000000000 */
[----:B------:R-:W-:Y:S06]  /*57f0*/  CGAERRBAR ;  /* 0x00000000000075ab */ /* 0x000fec0000000000 */
[----:B012345:R-:W-:Y:S01]  /*5800*/  CCTL.IVALL ;  /* 0x00000000ff00798f */ /* 0x03ffe20002000000 */
[----:B------:R-:W1:Y:S01]  /*5810*/  S2R R6, SR_LANEID ;  /* 0x0000000000067919 */ /* 0x000e620000000000 */
[----:B------:R-:W-:Y:S02]  /*5820*/  VOTEU.ANY UR23, UPT, PT ;  /* 0x0000000000177886 */ /* 0x000fe400038e0100 */
[----:B------:R-:W-:-:S02]  /*5830*/  UFLO.U32 UR24, UR23 ;  /* 0x00000017001872bd */ /* 0x000fc400080e0000 */
[----:B------:R-:W2:Y:S04]  /*5840*/  POPC R7, UR23 ;  /* 0x0000001700077d09 */ /* 0x000ea80008000000 */
[----:B-1----:R-:W-:-:S13]  /*5850*/  ISETP.EQ.U32.AND P3, PT, R6, UR24, PT ;  /* 0x0000001806007c0c */ /* 0x002fda000bf62070 */
[----:B--2---:R1:W-:Y:S02]  /*5860*/  @P3 REDG.E.ADD.S32.STRONG.GPU desc[UR26][R2.64], R7 ;  /* 0x000000070200398e */ /* 0x0043e4000c10e39a */
.L_x_146:
[----:B------:R-:W-:Y:S05]  /*5870*/  BSYNC B0 ;  /* 0x0000000000007941 */ /* 0x000fea0003800000 */
.L_x_145:
[----:B------:R-:W-:Y:S01]  /*5880*/  UIADD3 UR22, UR13, UR22, URZ ;  /* 0x000000160d167290 */ /* 0x000fe2000fffe03f */
[----:B------:R-:W-:Y:S03]  /*5890*/  BSSY B0, `(.L_x_147) ;  /* 0x000000d000007945 */ /* 0x000fe60003800000 */
[----:B------:R-:W-:-:S04]  /*58a0*/  UIADD3 UR23, UP0, UR22, UR10, URZ ;  /* 0x0000000a16177290 */ /* 0x000fc8000ff1e03f */
[----:B------:R-:W-:Y:S02]  /*58b0*/  ULEA.HI.X.SX32 UR22, UR22, UR11, 0x1, UP0 ;  /* 0x0000000b16167291 */ /* 0x000fe400080f0e3f */
[----:B------:R-:W-:-:S04]  /*58c0*/  ULEA UR8, UP0, UR23, UR8, 0x2 ;  /* 0x0000000817087291 */ /* 0x000fc8000f80103f */
[----:B------:R-:W-:Y:S02]  /*58d0*/  ULEA.HI.X UR22, UR23, UR9, UR22, 0x2, UP0 ;  /* 0x0000000917167291 */ /* 0x000fe400080f1416 */
[----:B-1----:R-:W-:-:S04]  /*58e0*/  IMAD.U32 R2, RZ, RZ, UR8 ;  /* 0x00000008ff027e24 */ /* 0x002fc8000f8e00ff */
[----:B------:R-:W-:Y:S01]  /*58f0*/  IMAD.U32 R3, RZ, RZ, UR22 ;  /* 0x00000016ff037e24 */ /* 0x000fe2000f8e00ff */
[----:B------:R-:W-:Y:S06]  /*5900*/  @P1 BRA `(.L_x_148) ;  /* 0x0000000000141947 */ /* 0x000fec0003800000 */
.L_x_149:
[----:B------:R-:W2:Y:S04]  /*5910*/  LDG.E.STRONG.GPU R6, desc[UR26][R2.64] ;  /* 0x0000001a02067981 */ /* 0x000ea8000c1ef900 */
[----:B--2---:R-:W-:Y:S01]  /*5920*/  CCTL.IVALL ;  /* 0x00000000ff00798f */ /* 0x004fe20002000000 */
[----:B------:R-:W-:Y:S05]  /*5930*/  YIELD ;  /* 0x0000000000007946 */ /* 0x000fea0003800000 */
[----:B------:R-:W-:-:S13]  /*5940*/  ISETP.NE.AND P3, PT, R6, UR28, PT ;  /* 0x0000001c06007c0c */ /* 0x000fda000bf65270 */
[----:B------:R-:W-:Y:S05]  /*5950*/  @P3 BRA `(.L_x_149) ;  /* 0xfffffffc00ec3947 */ /* 0x000fea000383ffff */
.L_x_148:
[----:B------:R-:W-:Y:S05]  /*5960*/  BSYNC B0 ;  /* 0x0000000000007941 */ /* 0x000fea0003800000 */
.L_x_147:
[----:B------:R-:W-:-:S03]  /*5970*/  UMOV UR8, 0xffffffff ;  /* 0xffffffff00087882 */ /* 0x000fc60000000000 */
[----:B------:R-:W-:Y:S05]  /*5980*/  BRA.DIV UR8, `(.L_x_150) ;  /* 0x0000002a08187947 */ /* 0x000fea000b800000 */
[----:B------:R-:W-:Y:S01]  /*5990*/  NOP ;  /* 0x0000000000007918 */ /* 0x000fe20000000000 */
.L_x_205:
[----:B------:R-:W-:Y:S05]  /*59a0*/  WARPSYNC.ALL ;  /* 0x0000000000007948 */ /* 0x000fea0003800000 */
        /* <DEDUP_REMOVED lines=12> */
.L_x_152:
[----:B------:R-:W-:Y:S05]  /*5a70*/  BSYNC B0 ;  /* 0x0000000000007941 */ /* 0x000fea0003800000 */
.L_x_151:
        /* <DEDUP_REMOVED lines=13> */
.L_x_154:
[----:B------:R-:W-:Y:S05]  /*5b50*/  BSYNC B0 ;  /* 0x0000000000007941 */ /* 0x000fea0003800000 */
.L_x_153:
[----:B------:R-:W-:Y:S06]  /*5b60*/  BAR.ARV 0xa, 0xa0 ;  /* 0x0282800000007b1d */ /* 0x000fec0000002000 */
[----:B------:R-:W-:Y:S04]  /*5b70*/  BSSY B0, `(.L_x_155) ;  /* 0x0000003000007945 */ /* 0x000fe80003800000 */
[----:B------:R-:W-:Y:S05]  /*5b80*/  @!P0 BRA `(.L_x_156) ;  /* 0x0000000000048947 */ /* 0x000fea0003800000 */
[----:B------:R-:W-:-:S04]  /*5b90*/  DEPBAR.LE SB0, 0x0 ;  /* 0x000080000000791a */ /* 0x000fc80000000000 */
.L_x_156:
[----:B------:R-:W-:Y:S05]  /*5ba0*/  BSYNC B0 ;  /* 0x0000000000007941 */ /* 0x000fea0003800000 */
.L_x_155:
[----:B------:R-:W-:Y:S06]  /*5bb0*/  BAR.ARV 0xb, 0xa0 ;  /* 0x02c2800000007b1d */ /* 0x000fec0000002000 */
[----:B------:R-:W-:Y:S01]  /*5bc0*/  NOP ;  /* 0x0000000000007918 */ /* 0x000fe20000000000 */
[----:B------:R-:W-:Y:S04]  /*5bd0*/  BSSY B0, `(.L_x_157) ;  /* 0x0000011000007945 */ /* 0x000fe80003800000 */
[----:B------:R-:W-:Y:S05]  /*5be0*/  @P1 BRA `(.L_x_158) ;  /* 0x00000000003c1947 */ /* 0x000fea0003800000 */
[----:B------:R-:W1:Y:S01]  /*5bf0*/  S2R R6, SR_LANEID ;  /* 0x0000000000067919 */ /* 0x000e620000000000 */
[----:B------:R-:W-:Y:S01]  /*5c00*/  @!PT LDS RZ, [RZ] ;  /* 0x00000000fffff984 */ /* 0x000fe20000000800 */
[----:B------:R-:W-:Y:S01]  /*5c10*/  @!PT LDS RZ, [RZ] ;  /* 0x00000000fffff984 */ /* 0x000fe20000000800 */
[----:B------:R-:W-:Y:S01]  /*5c20*/  @!PT LDS RZ, [RZ] ;  /* 0x00000000fffff984 */ /* 0x000fe20000000800 */
[----:B------:R-:W-:Y:S01]  /*5c30*/  @!PT LDS RZ, [RZ] ;  /* 0x00000000fffff984 */ /* 0x000fe20000000800 */
[----:B------:R2:W-:Y:S06]  /*5c40*/  MEMBAR.ALL.CTA ;  /* 0x0000000000007992 */ /* 0x0005ec0000008000 */
[----:B--2---:R-:W-:Y:S06]  /*5c50*/  MEMBAR.ALL.GPU ;  /* 0x0000000000007992 */ /* 0x004fec000000a000 */
[----:B------:R-:W-:-:S00]  /*5c60*/  ERRBAR ;  /* 0x00000000000079ab */ /* 0x000fc00000000000 */
[----:B------:R-:W-:Y:S06]  /*5c70*/  CGAERRBAR ;  /* 0x00000000000075ab */ /* 0x000fec0000000000 */
[----:B012345:R-:W-:Y:S01]  /*5c80*/  CCTL.IVALL ;  /* 0x00000000ff00798f */ /* 0x03ffe20002000000 */
[----:B------:R-:W-:Y:S02]  /*5c90*/  VOTEU.ANY UR8, UPT, PT ;  /* 0x0000000000087886 */ /* 0x000fe400038e0100 */
[----:B------:R-:W-:Y:S02]  /*5ca0*/  UFLO.U32 UR9, UR8 ;  /* 0x00000008000972bd */ /* 0x000fe400080e0000 */
[----:B------:R-:W2:Y:S04]  /*5cb0*/  POPC R7, UR8 ;  /* 0x0000000800077d09 */ /* 0x000ea80008000000 */
[----:B-1----:R-:W-:-:S13]  /*5cc0*/  ISETP.EQ.U32.AND P1, PT, R6, UR9, PT ;  /* 0x0000000906007c0c */ /* 0x002fda000bf22070 */
[----:B--2---:R1:W-:Y:S02]  /*5cd0*/  @P1 REDG.E.ADD.S32.STRONG.GPU desc[UR26][R2.64], R7 ;  /* 0x000000070200198e */ /* 0x0043e4000c10e39a */
.L_x_158:
[----:B------:R-:W-:Y:S05]  /*5ce0*/  BSYNC B0 ;  /* 0x0000000000007941 */ /* 0x000fea0003800000 */
.L_x_157:
[----:B------:R-:W-:Y:S02]  /*5cf0*/  UIADD3 UR4, UR4, 0x2, URZ ;  /* 0x0000000204047890 */ /* 0x000fe4000fffe03f */
[----:B------:R-:W-:Y:S01]  /*5d00*/  UIADD3 UR5, UR5, 0x1, URZ ;  /* 0x0000000105057890 */ /* 0x000fe2000fffe03f */
[----:B------:R-:W-:Y:S11]  /*5d10*/  @P2 BRA `(.L_x_159) ;  /* 0xfffffff400842947 */ /* 0x000ff6000383ffff */
.L_x_134:
[----:B------:R-:W-:-:S13]  /*5d20*/  ISETP.NE.AND P1, PT, R5, RZ, PT ;  /* 0x000000ff0500720c */ /* 0x000fda0003f25270 */
[----:B------:R-:W-:Y:S05]  /*5d30*/  @!P1 BRA `(.L_x_107) ;  /* 0x0000002000b09947 */ /* 0x000fea0003800000 */
[----:B------:R-:W-:Y:S01]  /*5d40*/  UIMAD UR5, UR13, UR4, URZ ;  /* 0x000000040d0572a4 */ /* 0x000fe2000f8e023f */
[----:B------:R-:W-:Y:S01]  /*5d50*/  ISETP.NE.AND P1, PT, R0, RZ, PT ;  /* 0x000000ff0000720c */ /* 0x000fe20003f25270 */
[----:B------:R-:W-:Y:S01]  /*5d60*/  ULDC.64 UR14, c[0x0][0x768] ;  /* 0x0001da00000e7ab9 */ /* 0x000fe20000000a00 */
[----:B------:R-:W-:Y:S01]  /*5d70*/  BSSY B0, `(.L_x_160) ;  /* 0x000000d000007945 */ /* 0x000fe20003800000 */
[----:B------:R-:W-:-:S04]  /*5d80*/  UIADD3 UR8, UP0, UR5, UR10, URZ ;  /* 0x0000000a05087290 */ /* 0x000fc8000ff1e03f */
[----:B------:R-:W-:Y:S02]  /*5d90*/  ULEA.HI.X.SX32 UR5, UR5, UR11, 0x1, UP0 ;  /* 0x0000000b05057291 */ /* 0x000fe400080f0e3f */
[----:B------:R-:W-:-:S04]  /*5da0*/  ULEA UR9, UP0, UR8, UR14, 0x2 ;  /* 0x0000000e08097291 */ /* 0x000fc8000f80103f */
[----:B------:R-:W-:Y:S02]  /*5db0*/  ULEA.HI.X UR5, UR8, UR15, UR5, 0x2, UP0 ;  /* 0x0000000f08057291 */ /* 0x000fe400080f1405 */
[----:B-1----:R-:W-:-:S04]  /*5dc0*/  IMAD.U32 R2, RZ, RZ, UR9 ;  /* 0x00000009ff027e24 */ /* 0x002fc8000f8e00ff */
[----:B------:R-:W-:Y:S01]  /*5dd0*/  IMAD.U32 R3, RZ, RZ, UR5 ;  /* 0x00000005ff037e24 */ /* 0x000fe2000f8e00ff */
[----:B------:R-:W-:Y:S06]  /*5de0*/  @P1 BRA `(.L_x_161) ;  /* 0x0000000000141947 */ /* 0x000fec0003800000 */
.L_x_162:
[----:B------:R-:W2:Y:S04]  /*5df0*/  LDG.E.STRONG.GPU R0, desc[UR26][R2.64] ;  /* 0x0000001a02007981 */ /* 0x000ea8000c1ef900 */
[----:B--2---:R-:W-:Y:S01]  /*5e00*/  CCTL.IVALL ;  /* 0x00000000ff00798f */ /* 0x004fe20002000000 */
[----:B------:R-:W-:Y:S05]  /*5e10*/  YIELD ;  /* 0x0000000000007946 */ /* 0x000fea0003800000 */
[----:B------:R-:W-:-:S13]  /*5e20*/  ISETP.NE.AND P2, PT, R0, UR28, PT ;  /* 0x0000001c00007c0c */ /* 0x000fda000bf45270 */
[----:B------:R-:W-:Y:S05]  /*5e30*/  @P2 BRA `(.L_x_162) ;  /* 0xfffffffc00ec2947 */ /* 0x000fea000383ffff */
.L_x_161:
[----:B------:R-:W-:Y:S05]  /*5e40*/  BSYNC B0 ;  /* 0x0000000000007941 */ /* 0x000fea0003800000 */
.L_x_160:
[----:B------:R-:W-:-:S03]  /*5e50*/  UMOV UR5, 0xffffffff ;  /* 0xffffffff00057882 */ /* 0x000fc60000000000 */
[----:B------:R-:W-:Y:S05]  /*5e60*/  BRA.DIV UR5, `(.L_x_163) ;  /* 0x0000002205fc7947 */ /* 0x000fea000b800000 */
[----:B------:R-:W-:Y:S01]  /*5e70*/  NOP ;  /* 0x0000000000007918 */ /* 0x000fe20000000000 */
.L_x_208:
[----:B------:R-:W-:Y:S01]  /*5e80*/  IMAD.U32 R6, RZ, RZ, UR4 ;  /* 0x00000004ff067e24 */ /* 0x000fe2000f8e00ff */
[----:B------:R-:W-:Y:S05]  /*5e90*/  WARPSYNC.ALL ;  /* 0x0000000000007948 */ /* 0x000fea0003800000 */
[----:B------:R-:W-:Y:S01]  /*5ea0*/  BAR.SYNC.DEFER_BLOCKING 0xd, 0xa0 ;  /* 0x0342800000007b1d */ /* 0x000fe20000010000 */
[----:B------:R-:W-:-:S05]  /*5eb0*/  IMAD.SHL.U32 R6, R6, 0x2000, RZ ;  /* 0x0000200006067824 */ /* 0x000fca00078e00ff */
[----:B------:R-:W-:Y:S04]  /*5ec0*/  BSSY B0, `(.L_x_164) ;  /* 0x0000012000007945 */ /* 0x000fe80003800000 */
[----:B------:R-:W-:Y:S05]  /*5ed0*/  @!P0 BRA `(.L_x_165) ;  /* 0x0000000000408947 */ /* 0x000fea0003800000 */
[----:B------:R-:W1:Y:S01]  /*5ee0*/  LDC.64 R8, c[0x0][0x2c0] ;  /* 0x0000b000ff087b82 */ /* 0x000e620000000a00 */
[C---:B------:R-:W-:Y:S01]  /*5ef0*/  IADD3 R4, P2, R6.reuse, UR6, RZ ;  /* 0x0000000606047c10 */ /* 0x040fe2000ff5e0ff */
[----:B------:R-:W-:Y:S01]  /*5f00*/  UMOV UR5, 0x400 ;  /* 0x0000040000057882 */ /* 0x000fe20000000000 */
[----:B------:R-:W-:Y:S01]  /*5f10*/  UMOV UR16, 0x0 ;  /* 0x0000000000107882 */ /* 0x000fe20000000000 */
[----:B------:R-:W-:Y:S01]  /*5f20*/  UMOV UR17, 0x14f00000 ;  /* 0x14f0000000117882 */ /* 0x000fe20000000000 */
[----:B------:R-:W-:-:S03]  /*5f30*/  LEA.HI.X.SX32 R5, R6, UR12, 0x1, P2 ;  /* 0x0000000c06057c11 */ /* 0x000fc600090f0eff */
[----:B------:R-:W2:Y:S01]  /*5f40*/  S2UR UR8, SR_CgaCtaId ;  /* 0x00000000000879c3 */ /* 0x000ea20000008800 */
[----:B-1----:R-:W-:-:S04]  /*5f50*/  LEA R0, P3, R4, R8, 0x2 ;  /* 0x0000000804007211 */ /* 0x002fc800078610ff */
[----:B------:R-:W-:Y:S02]  /*5f60*/  LEA.HI.X R4, R4, R9, R5, 0x2, P3 ;  /* 0x0000000904047211 */ /* 0x000fe400018f1405 */
[----:B------:R-:W-:Y:S02]  /*5f70*/  R2UR UR14, R0 ;  /* 0x00000000000e72ca */ /* 0x000fe400000e0000 */
[----:B------:R-:W-:Y:S01]  /*5f80*/  R2UR UR15, R4 ;  /* 0x00000000040f72ca */ /* 0x000fe200000e0000 */
[----:B--2---:R-:W-:-:S03]  /*5f90*/  ULEA UR5, UR8, UR5, 0x18 ;  /* 0x0000000508057291 */ /* 0x004fc6000f8ec03f */
[----:B------:R-:W-:Y:S01]  /*5fa0*/  UMOV UR8, 0x400 ;  /* 0x0000040000087882 */ /* 0x000fe20000000000 */
[----:B------:R-:W-:-:S09]  /*5fb0*/  UIADD3 UR5, UR5, 0x10000, URZ ;  /* 0x0001000005057890 */ /* 0x000fd2000fffe03f */
[----:B------:R1:W-:Y:S02]  /*5fc0*/  UBLKRED.G.S.ADD.F32.RN [UR14], [UR5], UR8, desc[UR16] ;  /* 0x0000100e050073bb */ /* 0x0003e400080a1408 */
[----:B-1----:R0:W-:Y:S02]  /*5fd0*/  UTMACMDFLUSH ;  /* 0x00000000000079b7 */ /* 0x0021e40000000000 */
.L_x_165:
[----:B------:R-:W-:Y:S05]  /*5fe0*/  BSYNC B0 ;  /* 0x0000000000007941 */ /* 0x000fea0003800000 */
.L_x_164:
[----:B------:R-:W-:Y:S06]  /*5ff0*/  BAR.SYNC.DEFER_BLOCKING 0xe, 0xa0 ;  /* 0x0382800000007b1d */ /* 0x000fec0000010000 */
[----:B------:R-:W-:Y:S04]  /*6000*/  BSSY B0, `(.L_x_166) ;  /* 0x0000013000007945 */ /* 0x000fe80003800000 */
[----:B------:R-:W-:Y:S05]  /*6010*/  @!P0 BRA `(.L_x_167) ;  /* 0x0000000000448947 */ /* 0x000fea0003800000 */
[----:B------:R-:W1:Y:S01]  /*6020*/  S2UR UR15, SR_CgaCtaId ;  /* 0x00000000000f79c3 */ /* 0x000e620000008800 */
[----:B------:R-:W-:Y:S01]  /*6030*/  R2UR UR5, R6 ;  /* 0x00000000060572ca */ /* 0x000fe200000e0000 */
[----:B------:R-:W-:Y:S01]  /*6040*/  UMOV UR14, 0x400 ;  /* 0x00000400000e7882 */ /* 0x000fe20000000000 */
[----:B------:R-:W-:Y:S01]  /*6050*/  ULDC.64 UR8, c[0x0][0x2c0] ;  /* 0x0000b00000087ab9 */ /* 0x000fe20000000a00 */
[----:B------:R-:W-:-:S10]  /*6060*/  UMOV UR17, 0x14f00000 ;  /* 0x14f0000000117882 */ /* 0x000fd40000000000 */
[----:B------:R-:W-:-:S04]  /*6070*/  UIADD3 UR5, UR5, 0x1000, URZ ;  /* 0x0000100005057890 */ /* 0x000fc8000fffe03f */
[----:B------:R-:W-:-:S04]  /*6080*/  UIADD3 UR16, UP0, UR5, UR6, URZ ;  /* 0x0000000605107290 */ /* 0x000fc8000ff1e03f */
[----:B------:R-:W-:Y:S02]  /*6090*/  ULEA.HI.X.SX32 UR5, UR5, UR12, 0x1, UP0 ;  /* 0x0000000c05057291 */ /* 0x000fe400080f0e3f */
[----:B-1----:R-:W-:Y:S02]  /*60a0*/  ULEA UR14, UR15, UR14, 0x18 ;  /* 0x0000000e0f0e7291 */ /* 0x002fe4000f8ec03f */
[----:B------:R-:W-:Y:S02]  /*60b0*/  ULEA UR8, UP0, UR16, UR8, 0x2 ;  /* 0x0000000810087291 */ /* 0x000fe4000f80103f */
[----:B------:R-:W-:Y:S02]  /*60c0*/  UIADD3 UR14, UR14, 0x14000, URZ ;  /* 0x000140000e0e7890 */ /* 0x000fe4000fffe03f */
[----:B------:R-:W-:-:S03]  /*60d0*/  ULEA.HI.X UR9, UR16, UR9, UR5, 0x2, UP0 ;  /* 0x0000000910097291 */ /* 0x000fc600080f1405 */
[----:B------:R-:W-:Y:S01]  /*60e0*/  UMOV UR5, 0x400 ;  /* 0x0000040000057882 */ /* 0x000fe20000000000 */
[----:B------:R-:W-:-:S05]  /*60f0*/  UMOV UR16, 0x0 ;  /* 0x0000000000107882 */ /* 0x000fca0000000000 */
[----:B------:R1:W-:Y:S01]  /*6100*/  UBLKRED.G.S.ADD.F32.RN [UR8], [UR14], UR5, desc[UR16] ;  /* 0x000010080e0073bb */ /* 0x0003e200080a1405 */
[----:B------:R0:W-:Y:S01]  /*6110*/  UTMACMDFLUSH ;  /* 0x00000000000079b7 */ /* 0x0001e20000000000 */
[----:B-1----:R-:W-:-:S04]  /*6120*/  DEPBAR.LE SB0, 0x1 ;  /* 0x000080400000791a */ /* 0x002fc80000000000 */
.L_x_167:
[----:B------:R-:W-:Y:S05]  /*6130*/  BSYNC B0 ;  /* 0x0000000000007941 */ /* 0x000fea0003800000 */
.L_x_166:
[----:B------:R-:W-:Y:S06]  /*6140*/  BAR.ARV 0xa, 0xa0 ;  /* 0x0282800000007b1d */ /* 0x000fec0000002000 */
[----:B------:R-:W-:Y:S04]  /*6150*/  BSSY B0, `(.L_x_168) ;  /* 0x0000003000007945 */ /* 0x000fe80003800000 */
[----:B------:R-:W-:Y:S05]  /*6160*/  @!P0 BRA `(.L_x_169) ;  /* 0x0000000000048947 */ /* 0x000fea0003800000 */
[----:B------:R-:W-:-:S04]  /*6170*/  DEPBAR.LE SB0, 0x0 ;  /* 0x000080000000791a */ /* 0x000fc80000000000 */
.L_x_169:
[----:B------:R-:W-:Y:S05]  /*6180*/  BSYNC B0 ;  /* 0x0000000000007941 */ /* 0x000fea0003800000 */
.L_x_168:
[----:B------:R-:W-:Y:S06]  /*6190*/  BAR.ARV 0xb, 0xa0 ;  /* 0x02c2800000007b1d */ /* 0x000fec0000002000 */
[----:B------:R-:W-:Y:S01]  /*61a0*/  NOP ;  /* 0x0000000000007918 */ /* 0x000fe20000000000 */
        /* <DEDUP_REMOVED lines=15> */
[----:B--2---:R4:W-:Y:S01]  /*62a0*/  @P0 REDG.E.ADD.S32.STRONG.GPU desc[UR26][R2.64], R5 ;  /* 0x000000050200098e */ /* 0x0049e2000c10e39a */
[----:B------:R-:W-:Y:S05]  /*62b0*/  BRA `(.L_x_107) ;  /* 0x0000001c00507947 */ /* 0x000fea0003800000 */
.L_x_133:
        /* <DEDUP_REMOVED lines=55> */
.L_x_209:
        /* <DEDUP_REMOVED lines=10> */
.L_x_173:
        /* <DEDUP_REMOVED lines=47> */
[----:B------:R-:W-:Y:S01]  /*69c0*/  R2UR UR14, R2 ;  /* 0x00000000020e72ca */ /* 0x000fe200000e0000 */
[----:B------:R-:W-:Y:S01]  /*69d0*/  IMAD.X R3, RZ, RZ, R0, P1 ;  /* 0x000000ffff037224 */ /* 0x000fe200008e0600 */
[----:B---3--:R-:W-:-:S04]  /*69e0*/  ISETP.GE.AND P1, PT, R12, 0x41, PT ;  /* 0x000000410c00780c */ /* 0x008fc80003f26270 */
[----:B------:R-:W-:-:S13]  /*69f0*/  R2UR UR15, R3 ;  /* 0x00000000030f72ca */ /* 0x000fda00000e0000 */
        /* <DEDUP_REMOVED lines=32> */
.L_x_184:
[----:B------:R-:W-:-:S04]  /*6c00*/  SHF.L.U32 R21, R9, 0x1f, RZ ;  /* 0x0000001f09157819 */ /* 0x000fc800000006ff */
[----:B-1----:R-:W1:Y:S02]  /*6c10*/  SYNCS.PHASECHK.TRANS64.TRYWAIT P1, [R11+URZ+0x30840], R21 ;  /* 0x030840150b0075a7 */ /* 0x002e64000802017f */
[----:B-12---:R-:W-:Y:S05]  /*6c20*/  @!P1 BRA `(.L_x_176) ;  /* 0x0000001400bc9947 */ /* 0x006fea0003800000 */
.L_x_210:
[----:B------:R-:W-:Y:S05]  /*6c30*/  @P0 BRA `(.L_x_177) ;  /* 0x0000000000140947 */ /* 0x000fea0003800000 */
[----:B------:R-:W-:Y:S01]  /*6c40*/  ISETP.NE.AND P1, PT, R14, RZ, PT ;  /* 0x000000ff0e00720c */ /* 0x000fe20003f25270 */
[----:B------:R-:W-:-:S04]  /*6c50*/  IMAD.MOV.U32 R0, RZ, RZ, 0x4100 ;  /* 0x00004100ff007424 */ /* 0x000fc800078e00ff */
[----:B------:R2:W-:Y:S08]  /*6c60*/  SYNCS.ARRIVE.TRANS64 RZ, [R11+URZ+0x30830], R0 ;  /* 0x030830000bff79a7 */ /* 0x0005f0000800003f */
[----:B------:R-:W-:Y:S05]  /*6c70*/  @!P1 BRA `(.L_x_177) ;  /* 0x0000000000049947 */ /* 0x000fea0003800000 */
[----:B------:R-:W-:Y:S01]  /*6c80*/  BPT.TRAP 0x1 ;  /* 0x000000040000795c */ /* 0x000fe20000300000 */
.L_x_177:
        /* <DEDUP_REMOVED lines=36> */
.L_x_211:
[----:B------:R-:W-:Y:S05]  /*6ed0*/  @P0 BRA `(.L_x_179) ;  /* 0x0000000000140947 */ /* 0x000fea0003800000 */
[----:B------:R-:W-:Y:S01]  /*6ee0*/  ISETP.NE.AND P1, PT, R14, RZ, PT ;  /* 0x000000ff0e00720c */ /* 0x000fe20003f25270 */
[----:B------:R-:W-:-:S04]  /*6ef0*/  IMAD.MOV.U32 R2, RZ, RZ, 0x4100 ;  /* 0x00004100ff027424 */ /* 0x000fc800078e00ff */
[----:B------:R3:W-:Y:S08]  /*6f00*/  SYNCS.ARRIVE.TRANS64 RZ, [R11+URZ+0x30818], R2 ;  /* 0x030818020bff79a7 */ /* 0x0007f0000800003f */
[----:B------:R-:W-:Y:S05]  /*6f10*/  @!P1 BRA `(.L_x_179) ;  /* 0x0000000000049947 */ /* 0x000fea0003800000 */
[----:B------:R-:W-:Y:S01]  /*6f20*/  BPT.TRAP 0x1 ;  /* 0x000000040000795c */ /* 0x000fe20000300000 */
.L_x_179:
        /* <DEDUP_REMOVED lines=27> */
.L_x_212:
        /* <DEDUP_REMOVED lines=9> */
.L_x_181:
        /* <DEDUP_REMOVED lines=31> */
.L_x_214:
[----:B------:R-:W-:Y:S05]  /*7360*/  @P0 BRA `(.L_x_183) ;  /* 0x0000000000140947 */ /* 0x000fea0003800000 */
[----:B------:R-:W-:Y:S01]  /*7370*/  ISETP.NE.AND P1, PT, R14, RZ, PT ;  /* 0x000000ff0e00720c */ /* 0x000fe20003f25270 */
[----:B-1----:R-:W-:-:S04]  /*7380*/  IMAD.MOV.U32 R4, RZ, RZ, 0x4100 ;  /* 0x00004100ff047424 */ /* 0x002fc800078e00ff */
[----:B------:R2:W-:Y:S08]  /*7390*/  SYNCS.ARRIVE.TRANS64 RZ, [R11+URZ+0x30810], R4 ;  /* 0x030810040bff79a7 */ /* 0x0005f0000800003f */
[----:B------:R-:W-:Y:S05]  /*73a0*/  @!P1 BRA `(.L_x_183) ;  /* 0x0000000000049947 */ /* 0x000fea0003800000 */
[----:B------:R-:W-:Y:S01]  /*73b0*/  BPT.TRAP 0x1 ;  /* 0x000000040000795c */ /* 0x000fe20000300000 */
.L_x_183:
        /* <DEDUP_REMOVED lines=29> */
.L_x_175:
[----:B------:R-:W-:-:S13]  /*7590*/  ISETP.NE.AND P1, PT, R19, RZ, PT ;  /* 0x000000ff1300720c */ /* 0x000fda0003f25270 */
[----:B------:R-:W-:Y:S05]  /*75a0*/  @!P1 BRA `(.L_x_174) ;  /* 0x0000000400289947 */ /* 0x000fea0003800000 */
[----:B------:R-:W-:-:S04]  /*75b0*/  SHF.L.U32 R12, R9, 0x1f, RZ ;  /* 0x0000001f090c7819 */ /* 0x000fc800000006ff */
[----:B------:R-:W3:Y:S02]  /*75c0*/  SYNCS.PHASECHK.TRANS64.TRYWAIT P1, [R11+URZ+0x30840], R12 ;  /* 0x0308400c0b0075a7 */ /* 0x000ee4000802017f */
[----:B---3--:R-:W-:Y:S05]  /*75d0*/  @!P1 BRA `(.L_x_185) ;  /* 0x0000000c00a49947 */ /* 0x008fea0003800000 */
.L_x_215:
[----:B------:R-:W-:Y:S05]  /*75e0*/  @P0 BRA `(.L_x_186) ;  /* 0x0000000000140947 */ /* 0x000fea0003800000 */
[----:B------:R-:W-:Y:S01]  /*75f0*/  ISETP.NE.AND P1, PT, R14, RZ, PT ;  /* 0x000000ff0e00720c */ /* 0x000fe20003f25270 */
[----:B-12---:R-:W-:-:S04]  /*7600*/  IMAD.MOV.U32 R4, RZ, RZ, 0x4100 ;  /* 0x00004100ff047424 */ /* 0x006fc800078e00ff */
[----:B------:R4:W-:Y:S08]  /*7610*/  SYNCS.ARRIVE.TRANS64 RZ, [R11+URZ+0x30830], R4 ;  /* 0x030830040bff79a7 */ /* 0x0009f0000800003f */
[----:B------:R-:W-:Y:S05]  /*7620*/  @!P1 BRA `(.L_x_186) ;  /* 0x0000000000049947 */ /* 0x000fea0003800000 */
[----:B------:R-:W-:Y:S01]  /*7630*/  BPT.TRAP 0x1 ;  /* 0x000000040000795c */ /* 0x000fe20000300000 */
.L_x_186:
        /* <DEDUP_REMOVED lines=33> */
.L_x_216:
[----:B------:R-:W-:Y:S05]  /*7850*/  @P0 BRA `(.L_x_188) ;  /* 0x0000000000140947 */ /* 0x000fea0003800000 */
[----:B------:R-:W-:Y:S01]  /*7860*/  ISETP.NE.AND P0, PT, R14, RZ, PT ;  /* 0x000000ff0e00720c */ /* 0x000fe20003f05270 */
[----:B------:R-:W-:-:S04]  /*7870*/  IMAD.MOV.U32 R4, RZ, RZ, 0x4100 ;  /* 0x00004100ff047424 */ /* 0x000fc800078e00ff */
[----:B------:R2:W-:Y:S08]  /*7880*/  SYNCS.ARRIVE.TRANS64 RZ, [R11+URZ+0x30818], R4 ;  /* 0x030818040bff79a7 */ /* 0x0005f0000800003f */
[----:B------:R-:W-:Y:S05]  /*7890*/  @!P0 BRA `(.L_x_188) ;  /* 0x0000000000048947 */ /* 0x000fea0003800000 */
[----:B------:R-:W-:Y:S01]  /*78a0*/  BPT.TRAP 0x1 ;  /* 0x000000040000795c */ /* 0x000fe20000300000 */
.L_x_188:
        /* <DEDUP_REMOVED lines=26> */
.L_x_174:
[----:B-12---:R-:W-:Y:S01]  /*7a50*/  IMAD R4, R20, 0x8, R11 ;  /* 0x0000000814047824 */ /* 0x006fe200078e020b */
[----:B------:R-:W-:Y:S01]  /*7a60*/  SHF.L.U32 R3, R9, 0x1f, RZ ;  /* 0x0000001f09037819 */ /* 0x000fe200000006ff */
[----:B------:R-:W1:Y:S03]  /*7a70*/  S2R R2, SR_TID.X ;  /* 0x0000000000027919 */ /* 0x000e660000002100 */
[----:B------:R-:W2:Y:S01]  /*7a80*/  SYNCS.PHASECHK.TRANS64.TRYWAIT P0, [R4+URZ+0x30840], R3 ;  /* 0x03084003040075a7 */ /* 0x000ea2000800017f */
[----:B-1----:R-:W-:-:S04]  /*7a90*/  LOP3.LUT R2, R2, 0x7f, RZ, 0xc0, !PT ;  /* 0x0000007f02027812 */ /* 0x002fc800078ec0ff */
[----:B------:R-:W-:Y:S01]  /*7aa0*/  ISETP.NE.AND P1, PT, R2, RZ, PT ;  /* 0x000000ff0200720c */ /* 0x000fe20003f25270 */
[----:B--2---:R-:W-:-:S12]  /*7ab0*/  @!P0 BRA `(.L_x_189) ;  /* 0x0000000800948947 */ /* 0x004fd80003800000 */
.L_x_217:
[----:B------:R-:W-:Y:S05]  /*7ac0*/  @P1 BRA `(.L_x_190) ;  /* 0x0000000000181947 */ /* 0x000fea0003800000 */
[----:B------:R-:W2:Y:S01]  /*7ad0*/  S2R R2, SR_TID.X ;  /* 0x0000000000027919 */ /* 0x000ea20000002100 */
[----:B-1----:R-:W-:-:S04]  /*7ae0*/  IMAD.MOV.U32 R3, RZ, RZ, 0x4100 ;  /* 0x00004100ff037424 */ /* 0x002fc800078e00ff */
[----:B------:R4:W-:Y:S01]  /*7af0*/  SYNCS.ARRIVE.TRANS64 RZ, [R4+URZ+0x30830], R3 ;  /* 0x0308300304ff79a7 */ /* 0x0009e2000800003f */
[----:B--2---:R-:W-:-:S13]  /*7b00*/  LOP3.LUT P0, RZ, R2, 0x1f, RZ, 0xc0, !PT ;  /* 0x0000001f02ff7812 */ /* 0x004fda000780c0ff */
[----:B----4-:R-:W-:Y:S05]  /*7b10*/  @!P0 BRA `(.L_x_190) ;  /* 0x0000000000048947 */ /* 0x010fea0003800000 */
[----:B------:R-:W-:Y:S01]  /*7b20*/  BPT.TRAP 0x1 ;  /* 0x000000040000795c */ /* 0x000fe20000300000 */
.L_x_190:
        /* <DEDUP_REMOVED lines=40> */
.L_x_171:
[----:B------:R-:W-:Y:S05]  /*7db0*/  BSYNC B0 ;  /* 0x0000000000007941 */ /* 0x000fea0003800000 */
.L_x_170:
[----:B------:R-:W-:-:S03]  /*7dc0*/  UMOV UR6, 0xffffffff ;  /* 0xffffffff00067882 */ /* 0x000fc60000000000 */
[----:B------:R-:W-:Y:S05]  /*7dd0*/  BRA.DIV UR6, `(.L_x_191) ;  /* 0x0000000606e07947 */ /* 0x000fea000b800000 */
[----:B------:R-:W-:-:S13]  /*7de0*/  ELECT P0, URZ, PT ;  /* 0x00000000003f782f */ /* 0x000fda0003800000 */
.L_x_220:
[----:B------:R-:W-:Y:S05]  /*7df0*/  @!P0 BRA `(.L_x_107) ;  /* 0x0000000000808947 */ /* 0x000fea0003800000 */
[----:B------:R-:W-:-:S04]  /*7e00*/  LOP3.LUT R17, R17, 0x2, RZ, 0xfc, !PT ;  /* 0x0000000211117812 */ /* 0x000fc800078efcff */
[----:B------:R-:W-:-:S13]  /*7e10*/  ISETP.NE.AND P0, PT, R17, 0x3, PT ;  /* 0x000000031100780c */ /* 0x000fda0003f05270 */
[----:B------:R-:W-:Y:S05]  /*7e20*/  @!P0 BRA `(.L_x_192) ;  /* 0x0000000000048947 */ /* 0x000fea0003800000 */
[----:B------:R-:W-:Y:S01]  /*7e30*/  BPT.TRAP 0x1 ;  /* 0x000000040000795c */ /* 0x000fe20000300000 */
.L_x_192:
        /* <DEDUP_REMOVED lines=15> */
.L_x_221:
[----:B------:R-:W2:Y:S02]  /*7f30*/  SYNCS.PHASECHK.TRANS64.TRYWAIT P1, [R3+URZ], R2 ;  /* 0x00000002030075a7 */ /* 0x000ea4000802017f */
[----:B--2---:R-:W-:Y:S05]  /*7f40*/  @!P1 BRA `(.L_x_194) ;  /* 0x0000000400bc9947 */ /* 0x004fea0003800000 */
.L_x_222:
[----:B------:R-:W-:Y:S05]  /*7f50*/  @!P0 BRA `(.L_x_195) ;  /* 0x0000000000048947 */ /* 0x000fea0003800000 */
[----:B------:R-:W-:Y:S01]  /*7f60*/  BPT.TRAP 0x1 ;  /* 0x000000040000795c */ /* 0x000fe20000300000 */
.L_x_195:
[----:B--2---:R-:W-:-:S04]  /*7f70*/  VIADD R3, R7, 0x30840 ;  /* 0x0003084007037836 */ /* 0x004fc80000000000 */
[----:B------:R-:W-:-:S04]  /*7f80*/  IMAD R0, R0, 0x8, R3 ;  /* 0x0000000800007824 */ /* 0x000fc800078e0203 */
[----:B------:R-:W2:Y:S02]  /*7f90*/  SYNCS.PHASECHK.TRANS64.TRYWAIT P0, [R0+URZ], R5 ;  /* 0x00000005000075a7 */ /* 0x000ea4000800017f */
[----:B--2---:R-:W-:Y:S05]  /*7fa0*/  @!P0 BRA `(.L_x_196) ;  /* 0x0000000400b88947 */ /* 0x004fea0003800000 */
.L_x_223:
[----:B------:R-:W-:-:S07]  /*7fb0*/  IMAD R3, R4, 0x8, R3 ;  /* 0x0000000804037824 */ /* 0x000fce00078e0203 */
.L_x_197:
[----:B---3--:R3:W4:Y:S02]  /*7fc0*/  SYNCS.PHASECHK.TRANS64.TRYWAIT P0, [R3+URZ], R2 ;  /* 0x00000002030075a7 */ /* 0x008724000800017f */
[----:B----4-:R-:W-:Y:S05]  /*7fd0*/  @!P0 NANOSLEEP.SYNCS 0x989680 ;  /* 0x009896800000895d */ /* 0x010fea0003900000 */
[----:B------:R-:W4:Y:S02]  /*7fe0*/  @!P0 SYNCS.PHASECHK.TRANS64 P0, [R3+URZ], R2 ;  /* 0x00000002030085a7 */ /* 0x000f24000800007f */
[----:B----4-:R-:W-:Y:S05]  /*7ff0*/  @!P0 BRA `(.L_x_197) ;  /* 0xfffffffc00f08947 */ /* 0x010fea000383ffff */
.L_x_107:
[----:B------:R-:W-:Y:S05]  /*8000*/  BSYNC B6 ;  /* 0x0000000000067941 */ /* 0x000fea0003800000 */
.L_x_104:
[----:B------:R-:W-:Y:S05]  /*8010*/  EXIT ;  /* 0x000000000000794d */ /* 0x000fea0003800000 */
.L_x_112:
[----:B------:R-:W-:Y:S02]  /*8020*/  IMAD.MOV.U32 R12, RZ, RZ, RZ ;  /* 0x000000ffff0c7224 */ /* 0x000fe400078e00ff */
[----:B------:R-:W-:Y:S02]  /*8030*/  IMAD.MOV.U32 R11, RZ, RZ, 0x1f ;  /* 0x0000001fff0b7424 */ /* 0x000fe400078e00ff */
[----:B------:R-:W-:-:S07]  /*8040*/  IMAD.MOV.U32 R15, RZ, RZ, -0x1 ;  /* 0xffffffffff0f7424 */ /* 0x000fce00078e00ff */
[----:B------:R-:W-:Y:S05]  /*8050*/  WARPSYNC.COLLECTIVE R15, `(.L_x_198) ;  /* 0x000000000f087348 */ /* 0x000fea0003c00000 */
[----:B------:R1:W2:Y:S02]  /*8060*/  SHFL.IDX P6, R14, R13, R12, R11 ;  /* 0x0000000c0d0e7389 */ /* 0x0002a400000c000b */
[----:B-12---:R-:W-:Y:S01]  /*8070*/  ENDCOLLECTIVE ;  /* 0x000000000000791b */ /* 0x006fe20003800000 */
.L_x_198:
[----:B------:R-:W-:Y:S05]  /*8080*/  BRA `(.L_x_199) ;  /* 0xffffff8800c07947 */ /* 0x000fea000383ffff */
.L_x_114:
[----:B--2---:R2:W3:Y:S02]  /*8090*/  SYNCS.PHASECHK.TRANS64.TRYWAIT P0, [R16+URZ+0x30800], R9 ;  /* 0x03080009100075a7 */ /* 0x0044e4000800017f */
[----:B---3--:R-:W-:Y:S05]  /*80a0*/  @!P0 NANOSLEEP.SYNCS 0x989680 ;  /* 0x009896800000895d */ /* 0x008fea0003900000 */
[----:B------:R-:W3:Y:S02]  /*80b0*/  @!P0 SYNCS.PHASECHK.TRANS64 P0, [R16+URZ+0x30800], R9 ;  /* 0x03080009100085a7 */ /* 0x000ee4000800007f */
[----:B---3--:R-:W-:Y:S05]  /*80c0*/  @!P0 BRA `(.L_x_114) ;  /* 0xfffffffc00f08947 */ /* 0x008fea000383ffff */
[----:B------:R-:W-:Y:S05]  /*80d0*/  BRA `(.L_x_113) ;  /* 0xffffff8800e07947 */ /* 0x000fea000383ffff */
.L_x_119:
[----:B---3--:R3:W4:Y:S02]  /*80e0*/  SYNCS.PHASECHK.TRANS64.TRYWAIT P1, [R2+URZ+0x30810], R17 ;  /* 0x03081011020075a7 */ /* 0x008724000802017f */
[----:B----4-:R-:W-:Y:S05]  /*80f0*/  @!P1 NANOSLEEP.SYNCS 0x989680 ;  /* 0x009896800000995d */ /* 0x010fea0003900000 */
[----:B------:R-:W4:Y:S02]  /*8100*/  @!P1 SYNCS.PHASECHK.TRANS64 P1, [R2+URZ+0x30810], R17 ;  /* 0x03081011020095a7 */ /* 0x000f24000802007f */
[----:B----4-:R-:W-:Y:S05]  /*8110*/  @!P1 BRA `(.L_x_119) ;  /* 0xfffffffc00f09947 */ /* 0x010fea000383ffff */
[----:B------:R-:W-:Y:S05]  /*8120*/  BRA `(.L_x_118) ;  /* 0xffffff9000b87947 */ /* 0x000fea000383ffff */
.L_x_123:
[----:B------:R1:W1:Y:S02]  /*8130*/  SYNCS.PHASECHK.TRANS64.TRYWAIT P1, [R2+URZ+0x30830], R17 ;  /* 0x03083011020075a7 */ /* 0x000264000802017f */
[----:B-1----:R-:W-:Y:S05]  /*8140*/  @!P1 NANOSLEEP.SYNCS 0x989680 ;  /* 0x009896800000995d */ /* 0x002fea0003900000 */
[----:B------:R-:W1:Y:S02]  /*8150*/  @!P1 SYNCS.PHASECHK.TRANS64 P1, [R2+URZ+0x30830], R17 ;  /* 0x03083011020095a7 */ /* 0x000e64000802007f */
[----:B-1----:R-:W-:Y:S05]  /*8160*/  @!P1 BRA `(.L_x_123) ;  /* 0xfffffffc00f09947 */ /* 0x002fea000383ffff */
[----:B------:R-:W-:Y:S05]  /*8170*/  BRA `(.L_x_122) ;  /* 0xffffff9800107947 */ /* 0x000fea000383ffff */
.L_x_138:
[----:B------:R-:W-:Y:S01]  /*8180*/  BSSY B0, `(.L_x_200) ;  /* 0x0000005000007945 */ /* 0x000fe20003800000 */
[----:B------:R-:W-:-:S07]  /*8190*/  IMAD.MOV.U32 R15, RZ, RZ, -0x1 ;  /* 0xffffffffff0f7424 */ /* 0x000fce00078e00ff */
[----:B------:R-:W-:Y:S05]  /*81a0*/  WARPSYNC.COLLECTIVE R15, `(.L_x_201) ;  /* 0x000000000f087348 */ /* 0x000fea0003c00000 */
[----:B------:R-:W-:Y:S01]  /*81b0*/  NOP ;  /* 0x0000000000007918 */ /* 0x000fe20000000000 */
[----:B------:R-:W-:Y:S01]  /*81c0*/  ENDCOLLECTIVE ;  /* 0x000000000000791b */ /* 0x000fe20003800000 */
.L_x_201:
[----:B------:R-:W-:Y:S05]  /*81d0*/  BSYNC B0 ;  /* 0x0000000000007941 */ /* 0x000fea0003800000 */
.L_x_200:
[----:B------:R-:W-:Y:S05]  /*81e0*/  BRA `(.L_x_202) ;  /* 0xffffffd000b87947 */ /* 0x000fea000383ffff */
.L_x_150:
[----:B------:R-:W-:Y:S01]  /*81f0*/  BSSY B0, `(.L_x_203) ;  /* 0x0000005000007945 */ /* 0x000fe20003800000 */
[----:B------:R-:W-:-:S07]  /*8200*/  IMAD.MOV.U32 R15, RZ, RZ, -0x1 ;  /* 0xffffffffff0f7424 */ /* 0x000fce00078e00ff */
[----:B------:R-:W-:Y:S05]  /*8210*/  WARPSYNC.COLLECTIVE R15, `(.L_x_204) ;  /* 0x000000000f087348 */ /* 0x000fea0003c00000 */
[----:B------:R-:W-:Y:S01]  /*8220*/  NOP ;  /* 0x0000000000007918 */ /* 0x000fe20000000000 */
[----:B------:R-:W-:Y:S01]  /*8230*/  ENDCOLLECTIVE ;  /* 0x000000000000791b */ /* 0x000fe20003800000 */
.L_x_204:
[----:B------:R-:W-:Y:S05]  /*8240*/  BSYNC B0 ;  /* 0x0000000000007941 */ /* 0x000fea0003800000 */
.L_x_203:
[----:B------:R-:W-:Y:S05]  /*8250*/  BRA `(.L_x_205) ;  /* 0xffffffd400d07947 */ /* 0x000fea000383ffff */
.L_x_163:
[----:B------:R-:W-:Y:S01]  /*8260*/  BSSY B0, `(.L_x_206) ;  /* 0x0000005000007945 */ /* 0x000fe20003800000 */
[----:B------:R-:W-:-:S07]  /*8270*/  IMAD.MOV.U32 R15, RZ, RZ, -0x1 ;  /* 0xffffffffff0f7424 */ /* 0x000fce00078e00ff */
[----:B------:R-:W-:Y:S05]  /*8280*/  WARPSYNC.COLLECTIVE R15, `(.L_x_207) ;  /* 0x000000000f087348 */ /* 0x000fea0003c00000 */
[----:B------:R-:W-:Y:S01]  /*8290*/  NOP ;  /* 0x0000000000007918 */ /* 0x000fe20000000000 */
[----:B------:R-:W-:Y:S01]  /*82a0*/  ENDCOLLECTIVE ;  /* 0x000000000000791b */ /* 0x000fe20003800000 */
.L_x_207:
[----:B------:R-:W-:Y:S05]  /*82b0*/  BSYNC B0 ;  /* 0x0000000000007941 */ /* 0x000fea0003800000 */
.L_x_206:
[----:B------:R-:W-:Y:S05]  /*82c0*/  BRA `(.L_x_208) ;  /* 0xffffffd800ec7947 */ /* 0x000fea000383ffff */
.L_x_172:
[----:B-1----:R1:W2:Y:S02]  /*82d0*/  SYNCS.PHASECHK.TRANS64.TRYWAIT P1, [R11+URZ+0x30820], R0 ;  /* 0x030820000b0075a7 */ /* 0x0022a4000802017f */
[----:B--2---:R-:W-:Y:S05]  /*82e0*/  @!P1 NANOSLEEP.SYNCS 0x989680 ;  /* 0x009896800000995d */ /* 0x004fea0003900000 */
[----:B------:R-:W2:Y:S02]  /*82f0*/  @!P1 SYNCS.PHASECHK.TRANS64 P1, [R11+URZ+0x30820], R0 ;  /* 0x030820000b0095a7 */ /* 0x000ea4000802007f */
[----:B--2---:R-:W-:Y:S05]  /*8300*/  @!P1 BRA `(.L_x_172) ;  /* 0xfffffffc00f09947 */ /* 0x004fea000383ffff */
[----:B------:R-:W-:Y:S05]  /*8310*/  BRA `(.L_x_209) ;  /* 0xffffffe000c47947 */ /* 0x000fea000383ffff */
.L_x_176:
[----:B-1----:R1:W2:Y:S02]  /*8320*/  SYNCS.PHASECHK.TRANS64.TRYWAIT P1, [R11+URZ+0x30840], R21 ;  /* 0x030840150b0075a7 */ /* 0x0022a4000802017f */
[----:B--2---:R-:W-:Y:S05]  /*8330*/  @!P1 NANOSLEEP.SYNCS 0x989680 ;  /* 0x009896800000995d */ /* 0x004fea0003900000 */
[----:B------:R-:W2:Y:S02]  /*8340*/  @!P1 SYNCS.PHASECHK.TRANS64 P1, [R11+URZ+0x30840], R21 ;  /* 0x030840150b0095a7 */ /* 0x000ea4000802007f */
[----:B--2---:R-:W-:Y:S05]  /*8350*/  @!P1 BRA `(.L_x_176) ;  /* 0xfffffffc00f09947 */ /* 0x004fea000383ffff */
[----:B------:R-:W-:Y:S05]  /*8360*/  BRA `(.L_x_210) ;  /* 0xffffffe800307947 */ /* 0x000fea000383ffff */
.L_x_178:
[----:B--2---:R2:W3:Y:S02]  /*8370*/  SYNCS.PHASECHK.TRANS64.TRYWAIT P1, [R11+URZ+0x30828], R21 ;  /* 0x030828150b0075a7 */ /* 0x0044e4000802017f */
[----:B---3--:R-:W-:Y:S05]  /*8380*/  @!P1 NANOSLEEP.SYNCS 0x989680 ;  /* 0x009896800000995d */ /* 0x008fea0003900000 */
[----:B------:R-:W3:Y:S02]  /*8390*/  @!P1 SYNCS.PHASECHK.TRANS64 P1, [R11+URZ+0x30828], R21 ;  /* 0x030828150b0095a7 */ /* 0x000ee4000802007f */
[----:B---3--:R-:W-:Y:S05]  /*83a0*/  @!P1 BRA `(.L_x_178) ;  /* 0xfffffffc00f09947 */ /* 0x008fea000383ffff */
[----:B------:R-:W-:Y:S05]  /*83b0*/  BRA `(.L_x_211) ;  /* 0xffffffe800c47947 */ /* 0x000fea000383ffff */
.L_x_180:
[----:B---3--:R3:W4:Y:S02]  /*83c0*/  SYNCS.PHASECHK.TRANS64.TRYWAIT P1, [R11+URZ+0x30848], R21 ;  /* 0x030848150b0075a7 */ /* 0x008724000802017f */
[----:B----4-:R-:W-:Y:S05]  /*83d0*/  @!P1 NANOSLEEP.SYNCS 0x989680 ;  /* 0x009896800000995d */ /* 0x010fea0003900000 */
[----:B------:R-:W4:Y:S02]  /*83e0*/  @!P1 SYNCS.PHASECHK.TRANS64 P1, [R11+URZ+0x30848], R21 ;  /* 0x030848150b0095a7 */ /* 0x000f24000802007f */
[----:B----4-:R-:W-:Y:S05]  /*83f0*/  @!P1 BRA `(.L_x_180) ;  /* 0xfffffffc00f09947 */ /* 0x010fea000383ffff */
[----:B------:R-:W-:Y:S05]  /*8400*/  BRA `(.L_x_212) ;  /* 0xffffffec00347947 */ /* 0x000fea000383ffff */
.L_x_182:
[----:B------:R-:W-:-:S07]  /*8410*/  SHF.L.U32 R4, R9, 0x1f, RZ ;  /* 0x0000001f09047819 */ /* 0x000fce00000006ff */
.L_x_213:
[----:B-1----:R1:W2:Y:S02]  /*8420*/  SYNCS.PHASECHK.TRANS64.TRYWAIT P1, [R11+URZ+0x30820], R4 ;  /* 0x030820040b0075a7 */ /* 0x0022a4000802017f */
[----:B--2---:R-:W-:Y:S05]  /*8430*/  @!P1 NANOSLEEP.SYNCS 0x989680 ;  /* 0x009896800000995d */ /* 0x004fea0003900000 */
[----:B------:R-:W2:Y:S02]  /*8440*/  @!P1 SYNCS.PHASECHK.TRANS64 P1, [R11+URZ+0x30820], R4 ;  /* 0x030820040b0095a7 */ /* 0x000ea4000802007f */
[----:B--2---:R-:W-:Y:S05]  /*8450*/  @!P1 BRA `(.L_x_213) ;  /* 0xfffffffc00f09947 */ /* 0x004fea000383ffff */
[----:B------:R-:W-:Y:S05]  /*8460*/  BRA `(.L_x_214) ;  /* 0xffffffec00bc7947 */ /* 0x000fea000383ffff */
.L_x_185:
[----:B---3--:R3:W4:Y:S02]  /*8470*/  SYNCS.PHASECHK.TRANS64.TRYWAIT P1, [R11+URZ+0x30840], R12 ;  /* 0x0308400c0b0075a7 */ /* 0x008724000802017f */
[----:B----4-:R-:W-:Y:S05]  /*8480*/  @!P1 NANOSLEEP.SYNCS 0x989680 ;  /* 0x009896800000995d */ /* 0x010fea0003900000 */
[----:B------:R-:W4:Y:S02]  /*8490*/  @!P1 SYNCS.PHASECHK.TRANS64 P1, [R11+URZ+0x30840], R12 ;  /* 0x0308400c0b0095a7 */ /* 0x000f24000802007f */
[----:B----4-:R-:W-:Y:S05]  /*84a0*/  @!P1 BRA `(.L_x_185) ;  /* 0xfffffffc00f09947 */ /* 0x010fea000383ffff */
[----:B------:R-:W-:Y:S05]  /*84b0*/  BRA `(.L_x_215) ;  /* 0xfffffff000487947 */ /* 0x000fea000383ffff */
.L_x_187:
[----:B-1----:R1:W2:Y:S02]  /*84c0*/  SYNCS.PHASECHK.TRANS64.TRYWAIT P1, [R11+URZ+0x30828], R12 ;  /* 0x0308280c0b0075a7 */ /* 0x0022a4000802017f */
[----:B--2---:R-:W-:Y:S05]  /*84d0*/  @!P1 NANOSLEEP.SYNCS 0x989680 ;  /* 0x009896800000995d */ /* 0x004fea0003900000 */
[----:B------:R-:W2:Y:S02]  /*84e0*/  @!P1 SYNCS.PHASECHK.TRANS64 P1, [R11+URZ+0x30828], R12 ;  /* 0x0308280c0b0095a7 */ /* 0x000ea4000802007f */
[----:B--2---:R-:W-:Y:S05]  /*84f0*/  @!P1 BRA `(.L_x_187) ;  /* 0xfffffffc00f09947 */ /* 0x004fea000383ffff */
[----:B------:R-:W-:Y:S05]  /*8500*/  BRA `(.L_x_216) ;  /* 0xfffffff000d07947 */ /* 0x000fea000383ffff */
.L_x_189:
[----:B-1----:R1:W2:Y:S02]  /*8510*/  SYNCS.PHASECHK.TRANS64.TRYWAIT P0, [R4+URZ+0x30840], R3 ;  /* 0x03084003040075a7 */ /* 0x0022a4000800017f */
[----:B--2---:R-:W-:Y:S05]  /*8520*/  @!P0 NANOSLEEP.SYNCS 0x989680 ;  /* 0x009896800000895d */ /* 0x004fea0003900000 */
[----:B------:R-:W2:Y:S02]  /*8530*/  @!P0 SYNCS.PHASECHK.TRANS64 P0, [R4+URZ+0x30840], R3 ;  /* 0x03084003040085a7 */ /* 0x000ea4000800007f */
[----:B--2---:R-:W-:Y:S05]  /*8540*/  @!P0 BRA `(.L_x_189) ;  /* 0xfffffffc00f08947 */ /* 0x004fea000383ffff */
[----:B------:R-:W-:Y:S05]  /*8550*/  BRA `(.L_x_217) ;  /* 0xfffffff400587947 */ /* 0x000fea000383ffff */
.L_x_191:
[----:B------:R-:W-:Y:S01]  /*8560*/  BSSY B0, `(.L_x_218) ;  /* 0x0000006000007945 */ /* 0x000fe20003800000 */
[----:B------:R-:W-:-:S07]  /*8570*/  IMAD.MOV.U32 R15, RZ, RZ, -0x1 ;  /* 0xffffffffff0f7424 */ /* 0x000fce00078e00ff */
[----:B------:R-:W-:Y:S05]  /*8580*/  WARPSYNC.COLLECTIVE R15, `(.L_x_219) ;  /* 0x000000000f0c7348 */ /* 0x000fea0003c00000 */
[----:B------:R-:W-:Y:S02]  /*8590*/  ELECT P6, UR62, PT ;  /* 0x00000000003e782f */ /* 0x000fe400038c0000 */
[----:B------:R-:W-:Y:S01]  /*85a0*/  MOV R14, UR62 ;  /* 0x0000003e000e7c02 */ /* 0x000fe20008000f00 */
[----:B------:R-:W-:Y:S10]  /*85b0*/  ENDCOLLECTIVE ;  /* 0x000000000000791b */ /* 0x000ff40003800000 */
.L_x_219:
[----:B------:R-:W-:Y:S05]  /*85c0*/  BSYNC B0 ;  /* 0x0000000000007941 */ /* 0x000fea0003800000 */
.L_x_218:
[----:B------:R-:W-:Y:S01]  /*85d0*/  PLOP3.LUT P0, PT, P6, PT, PT, 0x80, 0x0 ;  /* 0x000000000000781c */ /* 0x000fe2000370f070 */
[----:B------:R-:W-:-:S12]  /*85e0*/  BRA `(.L_x_220) ;  /* 0xfffffff800007947 */ /* 0x000fd8000383ffff */
.L_x_193:
[----:B-1----:R1:W2:Y:S02]  /*85f0*/  SYNCS.PHASECHK.TRANS64.TRYWAIT P1, [R6+URZ], R5 ;  /* 0x00000005060075a7 */ /* 0x0022a4000802017f */
[----:B--2---:R-:W-:Y:S05]  /*8600*/  @!P1 NANOSLEEP.SYNCS 0x989680 ;  /* 0x009896800000995d */ /* 0x004fea0003900000 */
[----:B------:R-:W2:Y:S02]  /*8610*/  @!P1 SYNCS.PHASECHK.TRANS64 P1, [R6+URZ], R5 ;  /* 0x00000005060095a7 */ /* 0x000ea4000802007f */
[----:B--2---:R-:W-:Y:S05]  /*8620*/  @!P1 BRA `(.L_x_193) ;  /* 0xfffffffc00f09947 */ /* 0x004fea000383ffff */
[----:B------:R-:W-:Y:S05]  /*8630*/  BRA `(.L_x_221) ;  /* 0xfffffff8003c7947 */ /* 0x000fea000383ffff */
.L_x_194:
[----:B--2---:R2:W3:Y:S02]  /*8640*/  SYNCS.PHASECHK.TRANS64.TRYWAIT P1, [R3+URZ], R2 ;  /* 0x00000002030075a7 */ /* 0x0044e4000802017f */
[----:B---3--:R-:W-:Y:S05]  /*8650*/  @!P1 NANOSLEEP.SYNCS 0x989680 ;  /* 0x009896800000995d */ /* 0x008fea0003900000 */
[----:B------:R-:W3:Y:S02]  /*8660*/  @!P1 SYNCS.PHASECHK.TRANS64 P1, [R3+URZ], R2 ;  /* 0x00000002030095a7 */ /* 0x000ee4000802007f */
[----:B---3--:R-:W-:Y:S05]  /*8670*/  @!P1 BRA `(.L_x_194) ;  /* 0xfffffffc00f09947 */ /* 0x008fea000383ffff */
[----:B------:R-:W-:Y:S05]  /*8680*/  BRA `(.L_x_222) ;  /* 0xfffffff800307947 */ /* 0x000fea000383ffff */
.L_x_196:
[----:B--2---:R2:W3:Y:S02]  /*8690*/  SYNCS.PHASECHK.TRANS64.TRYWAIT P0, [R0+URZ], R5 ;  /* 0x00000005000075a7 */ /* 0x0044e4000800017f */
[----:B---3--:R-:W-:Y:S05]  /*86a0*/  @!P0 NANOSLEEP.SYNCS 0x989680 ;  /* 0x009896800000895d */ /* 0x008fea0003900000 */
[----:B------:R-:W3:Y:S02]  /*86b0*/  @!P0 SYNCS.PHASECHK.TRANS64 P0, [R0+URZ], R5 ;  /* 0x00000005000085a7 */ /* 0x000ee4000800007f */
[----:B---3--:R-:W-:Y:S05]  /*86c0*/  @!P0 BRA `(.L_x_196) ;  /* 0xfffffffc00f08947 */ /* 0x008fea000383ffff */
[----:B------:R-:W-:Y:S05]  /*86d0*/  BRA `(.L_x_223) ;  /* 0xfffffff800347947 */ /* 0x000fea000383ffff */
.L_x_224:
        /* <DEDUP_REMOVED lines=10> */
.L_x_3654:


//--------------------- .text._ZN7cutlass13device_kernelIN5flash11enable_sm90INS1_16FlashAttnBwdSm90INS1_25CollectiveMainloopBwdSm90ILi2ELi2ELi2EN4cute5tupleIJNS5_1CILi1EEES8_S8_EEENS6_IJNS7_ILi64EEENS7_ILi128EEESB_EEENS_10bfloat16_tEfNS_4arch4Sm90ELb0ELb0ELb1ELb0ELb0ELb1ELb0ELb0ELi2ELi1ELi2ELi1ELb0EEENS1_24CollectiveEpilogueBwdGQAISC_fSF_Li256ELb0ELb0EEENS1_19SingleTileSchedulerILb0ELb0ELb0ELi128EEEEEEEEEvNT_6ParamsE --------------------------
	.section	.text._ZN7cutlass13device_kernelIN5flash11enable_sm90INS1_16FlashAttnBwdSm90INS1_25CollectiveMainloopBwdSm90ILi2ELi2ELi2EN4cute5tupleIJNS5_1CILi1EEES8_S8_EEENS6_IJNS7_ILi64EEENS7_ILi128EEESB_EEENS_10bfloat16_tEfNS_4arch4Sm90ELb0ELb0ELb1ELb0ELb0ELb1ELb0ELb0ELi2ELi1ELi2ELi1ELb0EEENS1_24CollectiveEpilogueBwdGQAISC_fSF_Li256ELb0ELb0EEENS1_19SingleTileSchedulerILb0ELb0ELb0ELi128EEEEEEEEEvNT_6ParamsE,"ax",@progbits
	.align	128
.text._ZN7cutlass13device_kernelIN5flash11enable_sm90INS1_16FlashAttnBwdSm90INS1_25CollectiveMainloopBwdSm90ILi2ELi2ELi2EN4cute5tupleIJNS5_1CILi1EEES8_S8_EEENS6_IJNS7_ILi64EEENS7_ILi128EEESB_EEENS_10bfloat16_tEfNS_4arch4Sm90ELb0ELb0ELb1ELb0ELb0ELb1ELb0ELb0ELi2ELi1ELi2ELi1ELb0EEENS1_24CollectiveEpilogueBwdGQAISC_fSF_Li256ELb0ELb0EEENS1_19SingleTileSchedulerILb0ELb0ELb0ELi128EEEEEEEEEvNT_6ParamsE:
        .type           _ZN7cutlass13device_kernelIN5flash11enable_sm90INS1_16FlashAttnBwdSm90INS1_25CollectiveMainloopBwdSm90ILi2ELi2ELi2EN4cute5tupleIJNS5_1CILi1EEES8_S8_EEENS6_IJNS7_ILi64EEENS7_ILi128EEESB_EEENS_10bfloat16_tEfNS_4arch4Sm90ELb0ELb0ELb1ELb0ELb0ELb1ELb0ELb0ELi2ELi1ELi2ELi1ELb0EEENS1_24CollectiveEpilogueBwdGQAISC_fSF_Li256ELb0ELb0EEENS1_19SingleTileSchedulerILb0ELb0ELb0ELi128EEEEEEEEEvNT_6ParamsE,@function
        .size           _ZN7cutlass13device_kernelIN5flash11enable_sm90INS1_16FlashAttnBwdSm90INS1_25CollectiveMainloopBwdSm90ILi2ELi2ELi2EN4cute5tupleIJNS5_1CILi1EEES8_S8_EEENS6_IJNS7_ILi64EEENS7_ILi128EEESB_EEENS_10bfloat16_tEfNS_4arch4Sm90ELb0ELb0ELb1ELb0ELb0ELb1ELb0ELb0ELi2ELi1ELi2ELi1ELb0EEENS1_24CollectiveEpilogueBwdGQAISC_fSF_Li256ELb0ELb0EEENS1_19SingleTileSchedulerILb0ELb0ELb0ELi128EEEEEEEEEvNT_6ParamsE,(.L_x_3655 - _ZN7cutlass13device_kernelIN5flash11enable_sm90INS1_16FlashAttnBwdSm90INS1_25CollectiveMainloopBwdSm90ILi2ELi2ELi2EN4cute5tupleIJNS5_1CILi1EEES8_S8_EEENS6_IJNS7_ILi64EEENS7_ILi128EEESB_EEENS_10bfloat16_tEfNS_4arch4Sm90ELb0ELb0ELb1ELb0ELb0ELb1ELb0ELb0ELi2ELi1ELi2ELi1ELb0EEENS1_24CollectiveEpilogueBwdGQAISC_fSF_Li256ELb0ELb0EEENS1_19SingleTileSchedulerILb0ELb0ELb0ELi128EEEEEEEEEvNT_6ParamsE)
        .other          _ZN7cutlass13device_kernelIN5flash11enable_sm90INS1_16FlashAttnBwdSm90INS1_25CollectiveMainloopBwdSm90ILi2ELi2ELi2EN4cute5tupleIJNS5_1CILi1EEES8_S8_EEENS6_IJNS7_ILi64EEENS7_ILi128EEESB_EEENS_10bfloat16_tEfNS_4arch4Sm90ELb0ELb0ELb1ELb0ELb0ELb1ELb0ELb0ELi2ELi1ELi2ELi1ELb0EEENS1_24CollectiveEpilogueBwdGQAISC_fSF_Li256ELb0ELb0EEENS1_19SingleTileSchedulerILb0ELb0ELb0ELi128EEEEEEEEEvNT_6ParamsE,@"STO_CUDA_ENTRY STV_DEFAULT"
_ZN7cutlass13device_kernelIN5flash11enable_sm90INS1_16FlashAttnBwdSm90INS1_25CollectiveMainloopBwdSm90ILi2ELi2ELi2EN4cute5tupleIJNS5_1CILi1EEES8_S8_EEENS6_IJNS7_ILi64EEENS7_ILi128EEESB_EEENS_10bfloat16_tEfNS_4arch4Sm90ELb0ELb0ELb1ELb0ELb0ELb1ELb0ELb0ELi2ELi1ELi2ELi1ELb0EEENS1_24CollectiveEpilogueBwdGQAISC_fSF_Li256ELb0ELb0EEENS1_19SingleTileSchedulerILb0ELb0ELb0ELi128EEEEEEEEEvNT_6ParamsE:
        /* <DEDUP_REMOVED lines=13> */
[----:B------:R-:W-:-:S02]  /*00d0*/  UIADD3.X UR7, URZ, UR5, URZ, UP0, !UPT ;  /* 0x000000053f077290 */ /* 0x000fc400087fe43f */
[----:B------:R-:W-:Y:S02]  /*00e0*/  UIADD3.X UR9, URZ, UR5, URZ, UP1, !UPT ;  /* 0x000000053f097290 */ /* 0x000fe40008ffe43f */
[----:B------:R-:W-:Y:S02]  /*00f0*/  UIADD3.X UR11, URZ, UR5, URZ, UP2, !UPT ;  /* 0x000000053f0b7290 */ /* 0x000fe400097fe43f */
[----:B------:R-:W-:-:S03]  /*0100*/  UIADD3.X UR5, URZ, UR5, URZ, UP3, !UPT ;  /* 0x000000053f057290 */ /* 0x000fc60009ffe43f */
[----:B------:R1:W-:Y:S02]  /*0110*/  UTMACCTL.PF [UR6] ;  /* 0x00000000060079b9 */ /* 0x0003e40008040000 */
[----:B------:R1:W-:Y:S02]  /*0120*/  UTMACCTL.PF [UR8] ;  /* 0x00000000080079b9 */ /* 0x0003e40008040000 */
[----:B------:R1:W-:Y:S02]  /*0130*/  UTMACCTL.PF [UR10] ;  /* 0x000000000a0079b9 */ /* 0x0003e40008040000 */
[----:B------:R1:W-:Y:S02]  /*0140*/  UTMACCTL.PF [UR4] ;  /* 0x00000000040079b9 */ /* 0x0003e40008040000 */
[----:B-1----:R-:W-:Y:S01]  /*0150*/  NOP ;  /* 0x0000000000007918 */ /* 0x002fe20000000000 */
.L_x_226:
[----:B------:R-:W-:Y:S05]  /*0160*/  BSYNC B0 ;  /* 0x0000000000007941 */ /* 0x000fea0003800000 */
.L_x_225:
        /* <DEDUP_REMOVED lines=34> */
.L_x_227:
        /* <DEDUP_REMOVED lines=22> */
.L_x_228:
[----:B------:R-:W-:Y:S01]  /*04f0*/  ISETP.NE.AND P0, PT, R2, RZ, PT ;  /* 0x000000ff0200720c */ /* 0x000fe20003f05270 */
[----:B------:R-:W-:Y:S01]  /*0500*/  IMAD.MOV.U32 R17, RZ, RZ, 0x1 ;  /* 0x00000001ff117424 */ /* 0x000fe200078e00ff */
[----:B------:R-:W-:Y:S01]  /*0510*/  NOP ;  /* 0x0000000000007918 */ /* 0x000fe20000000000 */
[----:B------:R-:W-:Y:S03]  /*0520*/  BSSY B6, `(.L_x_229) ;  /* 0x00006ff000067945 */ /* 0x000fe60003800000 */
[----:B------:R-:W-:Y:S01]  /*0530*/  SEL R17, R17, 0x2, !P0 ;  /* 0x0000000211117807 */ /* 0x000fe20004000000 */
[----:B-12-45:R-:W-:Y:S06]  /*0540*/  BAR.SYNC.DEFER_BLOCKING 0x0 ;  /* 0x0000000000007b1d */ /* 0x036fec0000010000 */
[----:B------:R-:W-:Y:S05]  /*0550*/  @!P0 BRA `(.L_x_230) ;  /* 0x0000004400d08947 */ /* 0x000fea0003800000 */
.L_x_231:
        /* <DEDUP_REMOVED lines=13> */
[----:B----4-:R-:W-:Y:S05]  /*0630*/  @!P0 BRA `(.L_x_232) ;  /* 0x0000006c00b48947 */ /* 0x010fea0003800000 */
        /* <DEDUP_REMOVED lines=19> */
.L_x_234:
        /* <DEDUP_REMOVED lines=15> */
.L_x_233:
        /* <DEDUP_REMOVED lines=22> */
.L_x_236:
        /* <DEDUP_REMOVED lines=15> */
.L_x_235:
        /* <DEDUP_REMOVED lines=8> */
.L_x_306:
[----:B------:R-:W-:Y:S01]  /*0b30*/  SHF.L.U32 R11, RZ, 0x1f, RZ ;  /* 0x0000001fff0b7819 */ /* 0x000fe200000006ff */
[----:B------:R-:W-:Y:S01]  /*0b40*/  IMAD.SHL.U32 R4, R0, 0x40, RZ ;  /* 0x0000004000047824 */ /* 0x000fe200078e00ff */
[-C--:B------:R-:W-:Y:S01]  /*0b50*/  LEA.HI R5, R3, R0.reuse, RZ, 0x5 ;  /* 0x0000000003057211 */ /* 0x080fe200078f28ff */
[----:B------:R-:W-:Y:S01]  /*0b60*/  IMAD.SHL.U32 R10, R13, 0x1000, RZ ;  /* 0x000010000d0a7824 */ /* 0x000fe200078e00ff */
[----:B------:R-:W3:Y:S01]  /*0b70*/  SYNCS.PHASECHK.TRANS64.TRYWAIT P0, [R16+URZ+0x30800], R11 ;  /* 0x0308000b100075a7 */ /* 0x000ee2000800017f */
[----:B------:R-:W-:Y:S02]  /*0b80*/  LEA.HI R6, R3, R0, RZ, 0x4 ;  /* 0x0000000003067211 */ /* 0x000fe400078f20ff */
[----:B------:R-:W-:Y:S02]  /*0b90*/  SHF.R.S32.HI R5, RZ, 0x5, R5 ;  /* 0x00000005ff057819 */ /* 0x000fe40000011405 */
[----:B------:R-:W-:Y:S02]  /*0ba0*/  SHF.R.S32.HI R9, RZ, 0x4, R6 ;  /* 0x00000004ff097819 */ /* 0x000fe40000011406 */
[----:B------:R-:W-:Y:S01]  /*0bb0*/  LOP3.LUT R4, R4, 0x1c0, RZ, 0xc0, !PT ;  /* 0x000001c004047812 */ /* 0x000fe200078ec0ff */
[----:B------:R-:W-:Y:S01]  /*0bc0*/  IMAD.SHL.U32 R5, R5, 0x10, RZ ;  /* 0x0000001005057824 */ /* 0x000fe200078e00ff */
[----:B------:R-:W-:-:S02]  /*0bd0*/  LEA.HI R7, R6, R9, RZ, 0x1 ;  /* 0x0000000906077211 */ /* 0x000fc400078f08ff */
[----:B------:R-:W-:Y:S02]  /*0be0*/  LEA.HI R6, R3, R0, RZ, 0x3 ;  /* 0x0000000003067211 */ /* 0x000fe400078f18ff */
[----:B------:R-:W-:Y:S02]  /*0bf0*/  LOP3.LUT R5, R4, 0x30, R5, 0xf8, !PT ;  /* 0x0000003004057812 */ /* 0x000fe400078ef805 */
[----:B------:R-:W-:Y:S02]  /*0c00*/  LOP3.LUT R8, R7, 0x7ffffe, RZ, 0xc0, !PT ;  /* 0x007ffffe07087812 */ /* 0x000fe400078ec0ff */
[----:B--2---:R-:W-:Y:S02]  /*0c10*/  LEA.HI R3, R14, R14, RZ, 0x1 ;  /* 0x0000000e0e037211 */ /* 0x004fe400078f08ff */
[----:B------:R-:W-:Y:S01]  /*0c20*/  LOP3.LUT R7, R5, 0x8, R6, 0xf8, !PT ;  /* 0x0000000805077812 */ /* 0x000fe200078ef806 */
[----:B------:R-:W-:Y:S01]  /*0c30*/  IMAD.IADD R9, R9, 0x1, -R8 ;  /* 0x0000000109097824 */ /* 0x000fe200078e0a08 */
[----:B------:R-:W-:-:S02]  /*0c40*/  LOP3.LUT R5, R2, 0xffffff80, RZ, 0xc0, !PT ;  /* 0xffffff8002057812 */ /* 0x000fc400078ec0ff */
[----:B------:R-:W-:Y:S01]  /*0c50*/  LOP3.LUT R3, R3, 0xfffffffe, RZ, 0xc0, !PT ;  /* 0xfffffffe03037812 */ /* 0x000fe200078ec0ff */
[----:B------:R-:W-:Y:S01]  /*0c60*/  IMAD R9, R9, 0x200, R10 ;  /* 0x0000020009097824 */ /* 0x000fe200078e020a */
[----:B------:R-:W-:Y:S01]  /*0c70*/  SHF.R.U32.HI R4, RZ, 0x3, R4 ;  /* 0x00000003ff047819 */ /* 0x000fe20000011604 */
[----:B------:R-:W-:Y:S02]  /*0c80*/  IMAD.IADD R5, R0, 0x1, -R5 ;  /* 0x0000000100057824 */ /* 0x000fe400078e0a05 */
[----:B------:R-:W-:Y:S01]  /*0c90*/  IMAD.IADD R8, R14, 0x1, -R3 ;  /* 0x000000010e087824 */ /* 0x000fe200078e0a03 */
[----:B------:R-:W-:Y:S01]  /*0ca0*/  LOP3.LUT R4, R7, R4, RZ, 0x3c, !PT ;  /* 0x0000000407047212 */ /* 0x000fe200078e3cff */
[----:B---3--:R-:W-:Y:S06]  /*0cb0*/  @P0 BRA `(.L_x_238) ;  /* 0x0000000000080947 */ /* 0x008fec0003800000 */
[----:B------:R-:W2:Y:S02]  /*0cc0*/  SYNCS.PHASECHK.TRANS64.TRYWAIT P0, [R16+URZ+0x30800], R11 ;  /* 0x0308000b100075a7 */ /* 0x000ea4000800017f */
[----:B--2---:R-:W-:Y:S05]  /*0cd0*/  @!P0 BRA `(.L_x_239) ;  /* 0x0000006800308947 */ /* 0x004fea0003800000 */
.L_x_238:
[----:B------:R-:W3:Y:S01]  /*0ce0*/  LDC R6, c[0x0][0x280] ;  /* 0x0000a000ff067b82 */ /* 0x000ee20000000800 */
[----:B------:R-:W-:Y:S01]  /*0cf0*/  SHF.R.S32.HI R0, RZ, 0x1f, R5 ;  /* 0x0000001fff007819 */ /* 0x000fe20000011405 */
[----:B------:R-:W-:Y:S01]  /*0d00*/  IMAD.IADD R12, R4, 0x1, R9 ;  /* 0x00000001040c7824 */ /* 0x000fe200078e0209 */
[----:B------:R-:W-:Y:S02]  /*0d10*/  CS2R R24, SRZ ;  /* 0x0000000000187805 */ /* 0x000fe4000001ff00 */
[----:B------:R-:W-:Y:S02]  /*0d20*/  CS2R R88, SRZ ;  /* 0x0000000000587805 */ /* 0x000fe4000001ff00 */
[----:B------:R-:W-:Y:S02]  /*0d30*/  LEA.HI R2, R0, R5, RZ, 0x2 ;  /* 0x0000000500027211 */ /* 0x000fe400078f10ff */
[----:B------:R-:W-:Y:S02]  /*0d40*/  CS2R R90, SRZ ;  /* 0x00000000005a7805 */ /* 0x000fe4000001ff00 */
[----:B------:R-:W-:-:S02]  /*0d50*/  CS2R R92, SRZ ;  /* 0x00000000005c7805 */ /* 0x000fc4000001ff00 */
[----:B------:R-:W-:Y:S02]  /*0d60*/  CS2R R94, SRZ ;  /* 0x00000000005e7805 */ /* 0x000fe4000001ff00 */
[----:B------:R-:W-:Y:S02]  /*0d70*/  LOP3.LUT R228, R2, 0x7ffffffc, RZ, 0xc0, !PT ;  /* 0x7ffffffc02e47812 */ /* 0x000fe400078ec0ff */
        /* <DEDUP_REMOVED lines=59> */
[----:B------:R-:W-:Y:S01]  /*1130*/  CS2R R86, SRZ ;  /* 0x0000000000567805 */ /* 0x000fe2000001ff00 */
[C---:B------:R-:W-:Y:S02]  /*1140*/  IMAD.SHL.U32 R9, R5.reuse, 0x4, RZ ;  /* 0x0000000405097824 */ /* 0x040fe400078e00ff */
[----:B------:R-:W-:Y:S01]  /*1150*/  IMAD.IADD R228, R5, 0x1, -R228 ;  /* 0x0000000105e47824 */ /* 0x000fe200078e0ae4 */
[----:B------:R-:W-:Y:S06]  /*1160*/  @!P0 BRA `(.L_x_240) ;  /* 0x0000002c00ac8947 */ /* 0x000fec0003800000 */
[----:B------:R-:W3:Y:S01]  /*1170*/  S2R R4, SR_CTAID.X ;  /* 0x0000000000047919 */ /* 0x000ee20000002500 */
[----:B------:R-:W3:Y:S01]  /*1180*/  LDC R7, c[0x0][0x290] ;  /* 0x0000a400ff077b82 */ /* 0x000ee20000000800 */
[----:B------:R-:W-:Y:S02]  /*1190*/  LEA.HI R5, R0, R5, RZ, 0x5 ;  /* 0x0000000500057211 */ /* 0x000fe400078f28ff */
[----:B------:R-:W-:Y:S02]  /*11a0*/  CS2R R150, SRZ ;  /* 0x0000000000967805 */ /* 0x000fe4000001ff00 */
[----:B------:R-:W-:Y:S02]  /*11b0*/  SHF.R.S32.HI R0, RZ, 0x2, R2 ;  /* 0x00000002ff007819 */ /* 0x000fe40000011402 */
[----:B------:R-:W-:Y:S02]  /*11c0*/  CS2R R148, SRZ ;  /* 0x0000000000947805 */ /* 0x000fe4000001ff00 */
[----:B------:R-:W-:-:S02]  /*11d0*/  SHF.R.S32.HI R5, RZ, 0x5, R5 ;  /* 0x00000005ff057819 */ /* 0x000fc40000011405 */
[----:B------:R-:W-:Y:S02]  /*11e0*/  CS2R R146, SRZ ;  /* 0x0000000000927805 */ /* 0x000fe4000001ff00 */
[----:B------:R-:W-:Y:S02]  /*11f0*/  SHF.R.S32.HI R3, RZ, 0x1f, R2 ;  /* 0x0000001fff037819 */ /* 0x000fe40000011402 */
[----:B------:R-:W-:Y:S02]  /*1200*/  CS2R R144, SRZ ;  /* 0x0000000000907805 */ /* 0x000fe4000001ff00 */
[----:B------:R-:W-:Y:S02]  /*1210*/  LEA.HI R2, R13, R13, RZ, 0x1 ;  /* 0x0000000d0d027211 */ /* 0x000fe400078f08ff */
[----:B------:R-:W-:Y:S02]  /*1220*/  CS2R R142, SRZ ;  /* 0x00000000008e7805 */ /* 0x000fe4000001ff00 */
[----:B------:R-:W-:-:S02]  /*1230*/  LEA.HI R3, R3, R0, RZ, 0x3 ;  /* 0x0000000003037211 */ /* 0x000fc400078f18ff */
[----:B------:R-:W-:Y:S02]  /*1240*/  CS2R R140, SRZ ;  /* 0x00000000008c7805 */ /* 0x000fe4000001ff00 */
[----:B------:R-:W-:Y:S02]  /*1250*/  LOP3.LUT R2, R2, 0xfffffffe, RZ, 0xc0, !PT ;  /* 0xfffffffe02027812 */ /* 0x000fe400078ec0ff */
[----:B------:R-:W-:Y:S02]  /*1260*/  CS2R R138, SRZ ;  /* 0x00000000008a7805 */ /* 0x000fe4000001ff00 */
[----:B------:R-:W-:Y:S02]  /*1270*/  LOP3.LUT R3, R3, 0xfffffff8, RZ, 0xc0, !PT ;  /* 0xfffffff803037812 */ /* 0x000fe400078ec0ff */
[----:B------:R-:W-:Y:S02]  /*1280*/  CS2R R136, SRZ ;  /* 0x0000000000887805 */ /* 0x000fe4000001ff00 */
[----:B------:R-:W-:Y:S01]  /*1290*/  CS2R R134, SRZ ;  /* 0x0000000000867805 */ /* 0x000fe2000001ff00 */
[----:B------:R-:W-:Y:S01]  /*12a0*/  IMAD.IADD R2, R13, 0x1, -R2 ;  /* 0x000000010d027824 */ /* 0x000fe200078e0a02 */
        /* <DEDUP_REMOVED lines=11> */
[----:B------:R-:W-:Y:S01]  /*1360*/  CS2R R110, SRZ ;  /* 0x00000000006e7805 */ /* 0x000fe2000001ff00 */
[----:B---3--:R-:W-:Y:S01]  /*1370*/  IMAD R4, R4, -0x80, R7 ;  /* 0xffffff8004047824 */ /* 0x008fe200078e0207 */
[----:B------:R-:W-:-:S02]  /*1380*/  LOP3.LUT R7, R17, 0x1, RZ, 0xfc, !PT ;  /* 0x0000000111077812 */ /* 0x000fc400078efcff */
[----:B------:R-:W-:Y:S02]  /*1390*/  CS2R R108, SRZ ;  /* 0x00000000006c7805 */ /* 0x000fe4000001ff00 */
[----:B------:R-:W-:Y:S01]  /*13a0*/  CS2R R106, SRZ ;  /* 0x00000000006a7805 */ /* 0x000fe2000001ff00 */
[----:B------:R-:W-:Y:S01]  /*13b0*/  IMAD R4, R5, -0x10, R4 ;  /* 0xfffffff005047824 */ /* 0x000fe200078e0204 */
[----:B------:R-:W-:Y:S01]  /*13c0*/  CS2R R104, SRZ ;  /* 0x0000000000687805 */ /* 0x000fe2000001ff00 */
[----:B------:R-:W-:Y:S01]  /*13d0*/  VIADD R5, R6, 0x3f ;  /* 0x0000003f06057836 */ /* 0x000fe20000000000 */
[----:B------:R-:W-:Y:S02]  /*13e0*/  CS2R R102, SRZ ;  /* 0x0000000000667805 */ /* 0x000fe4000001ff00 */
[----:B------:R-:W-:Y:S02]  /*13f0*/  CS2R R100, SRZ ;  /* 0x0000000000647805 */ /* 0x000fe4000001ff00 */
[----:B------:R-:W-:-:S02]  /*1400*/  IADD3 R3, R4, R3, -R0 ;  /* 0x0000000304037210 */ /* 0x000fc40007ffe800 */
[----:B------:R-:W-:Y:S02]  /*1410*/  CS2R R98, SRZ ;  /* 0x0000000000627805 */ /* 0x000fe4000001ff00 */
[----:B------:R-:W-:Y:S02]  /*1420*/  SHF.R.S32.HI R6, RZ, 0x1f, R5 ;  /* 0x0000001fff067819 */ /* 0x000fe40000011405 */
[----:B------:R-:W-:Y:S02]  /*1430*/  CS2R R96, SRZ ;  /* 0x0000000000607805 */ /* 0x000fe4000001ff00 */
[----:B------:R-:W-:Y:S02]  /*1440*/  CS2R R94, SRZ ;  /* 0x00000000005e7805 */ /* 0x000fe4000001ff00 */
[----:B------:R-:W-:Y:S02]  /*1450*/  CS2R R92, SRZ ;  /* 0x00000000005c7805 */ /* 0x000fe4000001ff00 */
[----:B--2---:R-:W-:Y:S01]  /*1460*/  LEA.HI R11, R6, R5, RZ, 0x6 ;  /* 0x00000005060b7211 */ /* 0x004fe200078f30ff */
[----:B------:R-:W-:Y:S01]  /*1470*/  IMAD R6, R2, -0x40, R3 ;  /* 0xffffffc002067824 */ /* 0x000fe200078e0203 */
[----:B------:R-:W-:Y:S01]  /*1480*/  CS2R R4, SRZ ;  /* 0x0000000000047805 */ /* 0x000fe2000001ff00 */
[----:B------:R-:W-:Y:S01]  /*1490*/  IMAD.MOV.U32 R3, RZ, RZ, RZ ;  /* 0x000000ffff037224 */ /* 0x000fe200078e00ff */
        /* <DEDUP_REMOVED lines=34> */
[----:B------:R-:W-:-:S07]  /*16c0*/  SHF.R.S32.HI R11, RZ, 0x6, R11 ;  /* 0x00000006ff0b7819 */ /* 0x000fce000001140b */
.L_x_251:
[----:B------:R-:W-:-:S13]  /*16d0*/  ISETP.NE.AND P0, PT, R7, 0x3, PT ;  /* 0x000000030700780c */ /* 0x000fda0003f05270 */
[----:B---3--:R-:W-:Y:S05]  /*16e0*/  @!P0 BRA `(.L_x_241) ;  /* 0x0000000000048947 */ /* 0x008fea0003800000 */
[----:B------:R-:W-:Y:S01]  /*16f0*/  BPT.TRAP 0x1 ;  /* 0x000000040000795c */ /* 0x000fe20000300000 */
.L_x_241:
[----:B------:R-:W-:Y:S01]  /*1700*/  IMAD R2, R3, 0x8, R16 ;  /* 0x0000000803027824 */ /* 0x000fe200078e0210 */
[----:B------:R-:W-:-:S04]  /*1710*/  SHF.L.U32 R153, R4, 0x1f, RZ ;  /* 0x0000001f04997819 */ /* 0x000fc800000006ff */
[----:B------:R2:W3:Y:S01]  /*1720*/  SYNCS.PHASECHK.TRANS64.TRYWAIT P1, [R2+URZ+0x30810], R153 ;  /* 0x03081099020075a7 */ /* 0x0004e2000802017f */
[----:B------:R-:W-:Y:S05]  /*1730*/  @!P0 BRA `(.L_x_242) ;  /* 0x0000000000048947 */ /* 0x000fea0003800000 */
[----:B------:R-:W-:Y:S01]  /*1740*/  BPT.TRAP 0x1 ;  /* 0x000000040000795c */ /* 0x000fe20000300000 */
.L_x_242:
[----:B---3--:R-:W-:Y:S05]  /*1750*/  @P1 BRA `(.L_x_243) ;  /* 0x0000000000081947 */ /* 0x008fea0003800000 */
[----:B------:R-:W3:Y:S02]  /*1760*/  SYNCS.PHASECHK.TRANS64.TRYWAIT P1, [R2+URZ+0x30810], R153 ;  /* 0x03081099020075a7 */ /* 0x000ee4000802017f */
[----:B---3--:R-:W-:Y:S05]  /*1770*/  @!P1 BRA `(.L_x_244) ;  /* 0x0000005c009c9947 */ /* 0x008fea0003800000 */
.L_x_243:
[----:B------:R-:W-:Y:S05]  /*1780*/  WARPSYNC.ALL ;  /* 0x0000000000007948 */ /* 0x000fea0003800000 */
[----:B------:R-:W-:Y:S01]  /*1790*/  VIADD R0, R16, 0x18000 ;  /* 0x0001800010007836 */ /* 0x000fe20000000000 */
[----:B------:R-:W-:Y:S01]  /*17a0*/  WARPGROUP.ARRIVE ;  /* 0x00000000000079c5 */ /* 0x000fe20000000000 */
[----:B-1----:R-:W-:Y:S01]  /*17b0*/  IMAD R13, R8, 0x2000, R16 ;  /* 0x00002000080d7824 */ /* 0x002fe200078e0210 */
[----:B------:R-:W-:Y:S01]  /*17c0*/  UMOV UR5, 0x40000040 ;  /* 0x4000004000057882 */ /* 0x000fe20000000000 */
[----:B------:R-:W-:Y:S01]  /*17d0*/  UMOV UR7, 0x40000040 ;  /* 0x4000004000077882 */ /* 0x000fe20000000000 */
[----:B------:R-:W-:-:S02]  /*17e0*/  SHF.R.U32.HI R0, RZ, 0x4, R0 ;  /* 0x00000004ff007819 */ /* 0x000fc40000011600 */
[----:B------:R-:W-:Y:S01]  /*17f0*/  R2UR UR9, R13 ;  /* 0x000000000d0972ca */ /* 0x000fe200000e0000 */
[----:B------:R-:W-:Y:S01]  /*1800*/  IMAD R13, R3, 0x20, R228 ;  /* 0x00000020030d7824 */ /* 0x000fe200078e02e4 */
[----:B------:R-:W-:-:S03]  /*1810*/  LOP3.LUT R0, R0, 0x3fff, RZ, 0xc0, !PT ;  /* 0x00003fff00007812 */ /* 0x000fc600078ec0ff */
[----:B------:R-:W-:Y:S01]  /*1820*/  IMAD.SHL.U32 R13, R13, 0x2, RZ ;  /* 0x000000020d0d7824 */ /* 0x000fe200078e00ff */
[----:B------:R-:W-:-:S03]  /*1830*/  LOP3.LUT R14, R0, 0x10000, RZ, 0xfc, !PT ;  /* 0x00010000000e7812 */ /* 0x000fc600078efcff */
[----:B------:R-:W-:Y:S02]  /*1840*/  IMAD R13, R13, 0x4, R16 ;  /* 0x000000040d0d7824 */ /* 0x000fe400078e0210 */
[----:B------:R-:W-:Y:S02]  /*1850*/  IMAD R14, R3, 0x400, R14 ;  /* 0x00000400030e7824 */ /* 0x000fe400078e020e */
[----:B------:R-:W-:-:S03]  /*1860*/  USHF.R.U32.HI UR4, URZ, 0x4, UR9 ;  /* 0x000000043f047899 */ /* 0x000fc60008011609 */
[----:B------:R-:W-:Y:S01]  /*1870*/  R2UR UR8, R14 ;  /* 0x000000000e0872ca */ /* 0x000fe200000e0000 */
[----:B------:R-:W-:-:S04]  /*1880*/  ULOP3.LUT UR4, UR4, 0x3fff, URZ, 0xc0, !UPT ;  /* 0x00003fff04047892 */ /* 0x000fc8000f8ec03f */
[----:B------:R-:W-:-:S07]  /*1890*/  ULOP3.LUT UR10, UR4, 0x10000, URZ, 0xfc, !UPT ;  /* 0x00010000040a7892 */ /* 0x000fce000f8efc3f */
[----:B------:R-:W-:Y:S01]  /*18a0*/  UMOV UR4, UR10 ;  /* 0x0000000a00047c82 */ /* 0x000fe20008000000 */
[----:B------:R-:W-:Y:S02]  /*18b0*/  UMOV UR6, UR8 ;  /* 0x0000000800067c82 */ /* 0x000fe40008000000 */
[----:B------:R-:W-:Y:S01]  /*18c0*/  HGMMA.64x64x16.F32.BF16 R184, gdesc[UR4], RZ, !UPT, gsb0 ;  /* 0x00e0000004b879f0 */ /* 0x000fe2000c0018ff */
        /* <DEDUP_REMOVED lines=60> */
.L_x_245:
[----:B------:R1:W1:Y:S01]  /*1c90*/  SYNCS.PHASECHK.TRANS64.TRYWAIT P1, [R2+URZ+0x30830], R153 ;  /* 0x03083099020075a7 */ /* 0x000262000802017f */
[----:B------:R-:W-:Y:S05]  /*1ca0*/  @!P0 BRA `(.L_x_246) ;  /* 0x0000000000048947 */ /* 0x000fea0003800000 */
[----:B------:R-:W-:Y:S01]  /*1cb0*/  BPT.TRAP 0x1 ;  /* 0x000000040000795c */ /* 0x000fe20000300000 */
.L_x_246:
[----:B------:R-:W-:-:S05]  /*1cc0*/  VIADD R17, R16, 0x20000 ;  /* 0x0002000010117836 */ /* 0x000fca0000000000 */
[----:B------:R-:W-:-:S04]  /*1cd0*/  SHF.R.U32.HI R17, RZ, 0x4, R17 ;  /* 0x00000004ff117819 */ /* 0x000fc80000011611 */
[----:B------:R-:W-:-:S04]  /*1ce0*/  LOP3.LUT R17, R17, 0x3fff, RZ, 0xc0, !PT ;  /* 0x00003fff11117812 */ /* 0x000fc800078ec0ff */
[----:B------:R-:W-:Y:S01]  /*1cf0*/  LOP3.LUT R152, R17, 0x10000, RZ, 0xfc, !PT ;  /* 0x0001000011987812 */ /* 0x000fe200078efcff */
[----:B-1----:R-:W-:Y:S06]  /*1d00*/  @P1 BRA `(.L_x_247) ;  /* 0x0000000000081947 */ /* 0x002fec0003800000 */
[----:B------:R-:W1:Y:S02]  /*1d10*/  SYNCS.PHASECHK.TRANS64.TRYWAIT P1, [R2+URZ+0x30830], R153 ;  /* 0x03083099020075a7 */ /* 0x000e64000802017f */
[----:B-1----:R-:W-:Y:S05]  /*1d20*/  @!P1 BRA `(.L_x_248) ;  /* 0x0000005800449947 */ /* 0x002fea0003800000 */
.L_x_247:
[----:B------:R-:W-:Y:S01]  /*1d30*/  UIADD3 UR9, UR9, 0x8000, URZ ;  /* 0x0000800009097890 */ /* 0x000fe2000fffe03f */
[----:B------:R-:W-:Y:S01]  /*1d40*/  IMAD R152, R3, 0x400, R152 ;  /* 0x0000040003987824 */ /* 0x000fe200078e0298 */
[----:B------:R-:W-:Y:S01]  /*1d50*/  UMOV UR7, 0x40000040 ;  /* 0x4000004000077882 */ /* 0x000fe20000000000 */
[----:B------:R-:W-:Y:S01]  /*1d60*/  UMOV UR5, 0x40000040 ;  /* 0x4000004000057882 */ /* 0x000fe20000000000 */
[----:B------:R-:W-:Y:S01]  /*1d70*/  USHF.R.U32.HI UR9, URZ, 0x4, UR9 ;  /* 0x000000043f097899 */ /* 0x000fe20008011609 */
[----:B------:R-:W-:Y:S01]  /*1d80*/  ISETP.GT.AND P1, PT, R6, 0x8, PT ;  /* 0x000000080600780c */ /* 0x000fe20003f24270 */
[----:B------:R-:W-:Y:S01]  /*1d90*/  ULDC UR10, c[0x0][0x75c] ;  /* 0x0001d700000a7ab9 */ /* 0x000fe20000000800 */
[----:B------:R-:W-:Y:S01]  /*1da0*/  R2UR UR8, R152 ;  /* 0x00000000980872ca */ /* 0x000fe200000e0000 */
[----:B------:R-:W-:Y:S01]  /*1db0*/  ULOP3.LUT UR9, UR9, 0x3fff, URZ, 0xc0, !UPT ;  /* 0x00003fff09097892 */ /* 0x000fe2000f8ec03f */
[----:B--23--:R-:W-:Y:S01]  /*1dc0*/  WARPGROUP.ARRIVE ;  /* 0x00000000000079c5 */ /* 0x00cfe20000000000 */
[----:B------:R-:W-:Y:S01]  /*1dd0*/  FMUL.FTZ R224, R188, UR10 ;  /* 0x0000000abce07c20 */ /* 0x000fe20008410000 */
[----:B------:R-:W-:Y:S01]  /*1de0*/  FMUL.FTZ R225, R189, UR10 ;  /* 0x0000000abde17c20 */ /* 0x000fe20008410000 */
[----:B------:R-:W-:Y:S01]  /*1df0*/  ULOP3.LUT UR9, UR9, 0x10000, URZ, 0xfc, !UPT ;  /* 0x0001000009097892 */ /* 0x000fe2000f8efc3f */
[----:B------:R-:W-:Y:S01]  /*1e00*/  FMUL.FTZ R186, R186, UR10 ;  /* 0x0000000ababa7c20 */ /* 0x000fe20008410000 */
[----:B------:R-:W-:Y:S01]  /*1e10*/  FMUL.FTZ R184, R184, UR10 ;  /* 0x0000000ab8b87c20 */ /* 0x000fe20008410000 */
[----:B------:R-:W-:Y:S01]  /*1e20*/  FMUL.FTZ R185, R185, UR10 ;  /* 0x0000000ab9b97c20 */ /* 0x000fe20008410000 */
[----:B------:R-:W-:Y:S01]  /*1e30*/  FMUL.FTZ R226, R200, UR10 ;  /* 0x0000000ac8e27c20 */ /* 0x000fe20008410000 */
[----:B------:R-:W-:Y:S01]  /*1e40*/  LOP3.LUT R200, R17, 0x2000000, RZ, 0xfc, !PT ;  /* 0x0200000011c87812 */ /* 0x000fe200078efcff */
[----:B------:R-:W-:Y:S01]  /*1e50*/  FMUL.FTZ R187, R187, UR10 ;  /* 0x0000000abbbb7c20 */ /* 0x000fe20008410000 */
[----:B------:R-:W-:Y:S01]  /*1e60*/  UMOV UR4, UR9 ;  /* 0x0000000900047c82 */ /* 0x000fe20008000000 */
[----:B------:R-:W-:Y:S01]  /*1e70*/  UMOV UR6, UR8 ;  /* 0x0000000800067c82 */ /* 0x000fe20008000000 */
[----:B------:R-:W1:Y:S01]  /*1e80*/  MUFU.TANH R186, R186 ;  /* 0x000000ba00ba7308 */ /* 0x000e620000002400 */
[----:B------:R-:W-:Y:S01]  /*1e90*/  HGMMA.64x64x16.F32.BF16 R152, gdesc[UR4], RZ, !UPT, gsb0 ;  /* 0x00e00000049879f0 */ /* 0x000fe2000c0018ff */
[----:B------:R-:W-:Y:S01]  /*1ea0*/  UIADD3 UR6, UR8, 0x2, URZ ;  /* 0x0000000208067890 */ /* 0x000fe2000fffe03f */
[----:B------:R-:W-:Y:S01]  /*1eb0*/  IMAD R200, R3, 0x400, R200 ;  /* 0x0000040003c87824 */ /* 0x000fe200078e02c8 */
[----:B------:R-:W-:Y:S01]  /*1ec0*/  UIADD3 UR4, UR9, 0x2, URZ ;  /* 0x0000000209047890 */ /* 0x000fe2000fffe03f */
[----:B------:R-:W-:Y:S01]  /*1ed0*/  ISETP.GT.AND P2, PT, R6, RZ, PT ;  /* 0x000000ff0600720c */ /* 0x000fe20003f44270 */
[----:B------:R-:W-:Y:S01]  /*1ee0*/  UMOV UR7, 0x40000040 ;  /* 0x4000004000077882 */ /* 0x000fe20000000000 */
[----:B------:R-:W-:Y:S01]  /*1ef0*/  UMOV UR5, 0x40000040 ;  /* 0x4000004000057882 */ /* 0x000fe20000000000 */
[----:B------:R-:W2:Y:S01]  /*1f00*/  MUFU.TANH R184, R184 ;  /* 0x000000b800b87308 */ /* 0x000ea20000002400 */
        /* <DEDUP_REMOVED lines=8> */
[----:B-1----:R-:W-:Y:S01]  /*1f90*/  FSEL R201, R186, -INF , P1 ;  /* 0xff800000bac97808 */ /* 0x002fe20000800000 */
[----:B------:R-:W-:Y:S01]  /*1fa0*/  FMUL.FTZ R197, R197, UR10 ;  /* 0x0000000ac5c57c20 */ /* 0x000fe20008410000 */
[----:B------:R-:W-:Y:S01]  /*1fb0*/  FMUL.FTZ R199, R199, UR10 ;  /* 0x0000000ac7c77c20 */ /* 0x000fe20008410000 */
[----:B------:R-:W-:Y:S01]  /*1fc0*/  FMUL.FTZ R196, R196, UR10 ;  /* 0x0000000ac4c47c20 */ /* 0x000fe20008410000 */
[----:B------:R-:W-:Y:S01]  /*1fd0*/  FMUL.FTZ R198, R198, UR10 ;  /* 0x0000000ac6c67c20 */ /* 0x000fe20008410000 */
[----:B------:R-:W-:Y:S01]  /*1fe0*/  FMUL.FTZ R202, R202, UR10 ;  /* 0x0000000acaca7c20 */ /* 0x000fe20008410000 */
[----:B------:R-:W-:Y:S01]  /*1ff0*/  FMUL.FTZ R210, R210, UR10 ;  /* 0x0000000ad2d27c20 */ /* 0x000fe20008410000 */
[----:B------:R-:W1:Y:S01]  /*2000*/  MUFU.TANH R187, R187 ;  /* 0x000000bb00bb7308 */ /* 0x000e620000002400 */
[C---:B--2---:R-:W-:Y:S01]  /*2010*/  FSEL R17, R184.reuse, -INF , P2 ;  /* 0xff800000b8117808 */ /* 0x044fe20001000000 */
[----:B------:R-:W-:Y:S01]  /*2020*/  FFMA.FTZ R184, -R184, R184, 1 ;  /* 0x3f800000b8b87423 */ /* 0x000fe200000101b8 */
[----:B------:R-:W-:Y:S01]  /*2030*/  FMUL.FTZ R209, R209, UR10 ;  /* 0x0000000ad1d17c20 */ /* 0x000fe20008410000 */
[----:B------:R-:W-:Y:S01]  /*2040*/  FMUL.FTZ R212, R212, UR10 ;  /* 0x0000000ad4d47c20 */ /* 0x000fe20008410000 */
[----:B------:R-:W-:-:S03]  /*2050*/  FFMA.FTZ R186, -R186, R186, 1 ;  /* 0x3f800000baba7423 */ /* 0x000fc600000101ba */
[----:B------:R-:W-:Y:S08]  /*2060*/  MUFU.TANH R225, R225 ;  /* 0x000000e100e17308 */ /* 0x000ff00000002400 */
[----:B------:R-:W-:Y:S01]  /*2070*/  MUFU.TANH R191, R191 ;  /* 0x000000bf00bf7308 */ /* 0x000fe20000002400 */
[C---:B-1----:R-:W-:Y:S01]  /*2080*/  FSEL R230, R187.reuse, -INF , P1 ;  /* 0xff800000bbe67808 */ /* 0x042fe20000800000 */
[----:B------:R-:W-:-:S06]  /*2090*/  FFMA.FTZ R187, -R187, R187, 1 ;  /* 0x3f800000bbbb7423 */ /* 0x000fcc00000101bb */
        /* <DEDUP_REMOVED lines=61> */
[----:B------:R-:W-:Y:S01]  /*2470*/  R2UR UR4, R200 ;  /* 0x00000000c80472ca */ /* 0x000fe200000e0000 */
[----:B------:R-:W-:Y:S01]  /*2480*/  ULDC UR5, c[0x0][0x744] ;  /* 0x0001d10000057ab9 */ /* 0x000fe20000000800 */
[----:B------:R-:W-:Y:S01]  /*2490*/  UMOV UR7, 0x40000040 ;  /* 0x4000004000077882 */ /* 0x000fe20000000000 */
[--C-:B----4-:R-:W-:Y:S01]  /*24a0*/  FFMA.FTZ R232, R201, UR5, -R222.reuse ;  /* 0x00000005c9e87c23 */ /* 0x110fe200080108de */
[----:B------:R-:W-:Y:S01]  /*24b0*/  FFMA.FTZ R17, R17, UR5, -R222 ;  /* 0x0000000511117c23 */ /* 0x000fe200080108de */
[----:B------:R-:W-:-:S05]  /*24c0*/  FFMA.FTZ R230, R230, UR5, -R223 ;  /* 0x00000005e6e67c23 */ /* 0x000fca00080108df */
[----:B------:R-:W1:Y:S03]  /*24d0*/  MUFU.EX2 R17, R17 ;  /* 0x0000001100117308 */ /* 0x000e660000000800 */
[----:B------:R-:W-:Y:S01]  /*24e0*/  UMOV UR6, UR4 ;  /* 0x0000000400067c82 */ /* 0x000fe20008000000 */
[----:B------:R-:W-:Y:S02]  /*24f0*/  WARPGROUP.DEPBAR.LE gsb0, 0x0 ;  /* 0x00008000000079c5 */ /* 0x000fe40000010000 */
[----:B------:R-:W2:Y:S02]  /*2500*/  LDS.64 R188, [R13+0x28200] ;  /* 0x028200000dbc7984 */ /* 0x000ea40000000a00 */
[--C-:B--2---:R-:W-:Y:S01]  /*2510*/  FADD.FTZ R200, R152, -R188.reuse ;  /* 0x800000bc98c87221 */ /* 0x104fe20000010000 */
[----:B------:R-:W-:Y:S01]  /*2520*/  FSEL R152, R185, -INF , P2 ;  /* 0xff800000b9987808 */ /* 0x000fe20001000000 */
[--C-:B------:R-:W-:Y:S01]  /*2530*/  FADD.FTZ R201, R155, -R189.reuse ;  /* 0x800000bd9bc97221 */ /* 0x100fe20000010000 */
[----:B------:R-:W-:Y:S01]  /*2540*/  FADD.FTZ R222, R153, -R189 ;  /* 0x800000bd99de7221 */ /* 0x000fe20000010000 */
[----:B-1----:R-:W-:Y:S01]  /*2550*/  FMUL.FTZ R189, R17, R200 ;  /* 0x000000c811bd7220 */ /* 0x002fe20000410000 */
[----:B------:R-:W-:Y:S01]  /*2560*/  FADD.FTZ R231, R154, -R188 ;  /* 0x800000bc9ae77221 */ /* 0x000fe20000010000 */
[----:B------:R-:W-:Y:S01]  /*2570*/  FFMA.FTZ R155, R152, UR5, -R223 ;  /* 0x00000005989b7c23 */ /* 0x000fe200080108df */
[----:B------:R-:W1:Y:S01]  /*2580*/  MUFU.EX2 R200, R230 ;  /* 0x000000e600c87308 */ /* 0x000e620000000800 */
[----:B------:R-:W2:Y:S01]  /*2590*/  LDS.64 R152, [R13+0x28220] ;  /* 0x028220000d987984 */ /* 0x000ea20000000a00 */
[----:B------:R-:W-:Y:S01]  /*25a0*/  FMUL.FTZ R184, R184, R189 ;  /* 0x000000bdb8b87220 */ /* 0x000fe20000410000 */
[----:B------:R-:W-:Y:S01]  /*25b0*/  FMUL.FTZ R189, R204, UR10 ;  /* 0x0000000accbd7c20 */ /* 0x000fe20008410000 */
[----:B------:R-:W-:Y:S01]  /*25c0*/  FMUL.FTZ R188, R203, UR10 ;  /* 0x0000000acbbc7c20 */ /* 0x000fe20008410000 */
[----:B------:R-:W-:Y:S01]  /*25d0*/  FFMA.FTZ R185, -R185, R185, 1 ;  /* 0x3f800000b9b97423 */ /* 0x000fe200000101b9 */
[----:B------:R-:W-:-:S02]  /*25e0*/  FSEL R203, R224, -INF , P2 ;  /* 0xff800000e0cb7808 */ /* 0x000fc40001000000 */
[----:B------:R-:W3:Y:S08]  /*25f0*/  MUFU.EX2 R155, R155 ;  /* 0x0000009b009b7308 */ /* 0x000ef00000000800 */
[----:B------:R-:W-:Y:S01]  /*2600*/  MUFU.TANH R188, R188 ;  /* 0x000000bc00bc7308 */ /* 0x000fe20000002400 */
[----:B-1----:R-:W-:-:S04]  /*2610*/  FMUL.FTZ R204, R200, R201 ;  /* 0x000000c9c8cc7220 */ /* 0x002fc80000410000 */
[----:B------:R-:W-:Y:S01]  /*2620*/  FMUL.FTZ R187, R187, R204 ;  /* 0x000000ccbbbb7220 */ /* 0x000fe20000410000 */
[----:B------:R-:W-:Y:S02]  /*2630*/  FMUL.FTZ R204, R206, UR10 ;  /* 0x0000000acecc7c20 */ /* 0x000fe40008410000 */
[----:B------:R-:W-:Y:S01]  /*2640*/  MUFU.TANH R189, R189 ;  /* 0x000000bd00bd7308 */ /* 0x000fe20000002400 */
[----:B---3--:R-:W-:-:S04]  /*2650*/  FMUL.FTZ R222, R155, R222 ;  /* 0x000000de9bde7220 */ /* 0x008fc80000410000 */
[----:B------:R-:W-:Y:S01]  /*2660*/  FMUL.FTZ R185, R185, R222 ;  /* 0x000000deb9b97220 */ /* 0x000fe20000410000 */
[----:B-----5:R-:W-:Y:S01]  /*2670*/  FFMA.FTZ R222, R203, UR5, -R220 ;  /* 0x00000005cbde7c23 */ /* 0x020fe200080108dc */
[----:B------:R-:W-:Y:S01]  /*2680*/  FMUL.FTZ R203, R205, UR10 ;  /* 0x0000000acdcb7c20 */ /* 0x000fe20008410000 */
[C---:B------:R-:W-:Y:S01]  /*2690*/  FSEL R205, R190.reuse, -INF , P1 ;  /* 0xff800000becd7808 */ /* 0x040fe20000800000 */
[----:B------:R-:W-:Y:S01]  /*26a0*/  FFMA.FTZ R190, -R190, R190, 1 ;  /* 0x3f800000bebe7423 */ /* 0x000fe200000101be */
[----:B------:R1:W3:Y:S01]  /*26b0*/  MUFU.EX2 R201, R222 ;  /* 0x000000de00c97308 */ /* 0x0002e20000000800 */
[----:B------:R-:W-:Y:S01]  /*26c0*/  F2FP.BF16.F32.PACK_AB R184, R185, R184 ;  /* 0x000000b8b9b8723e */ /* 0x000fe200000010ff */
[--C-:B--2---:R-:W-:Y:S01]  /*26d0*/  FADD.FTZ R230, R156, -R152.reuse ;  /* 0x800000989ce67221 */ /* 0x104fe20000010000 */
[----:B------:R-:W-:Y:S01]  /*26e0*/  FADD.FTZ R223, R158, -R152 ;  /* 0x800000989edf7221 */ /* 0x000fe20000010000 */
[----:B------:R-:W-:Y:S01]  /*26f0*/  FSEL R152, R225, -INF , P2 ;  /* 0xff800000e1987808 */ /* 0x000fe20001000000 */
[--C-:B------:R-:W-:Y:S01]  /*2700*/  FADD.FTZ R206, R157, -R153.reuse ;  /* 0x800000999dce7221 */ /* 0x100fe20000010000 */
[----:B------:R-:W-:Y:S01]  /*2710*/  FADD.FTZ R159, R159, -R153 ;  /* 0x800000999f9f7221 */ /* 0x000fe20000010000 */
[----:B------:R-:W-:Y:S01]  /*2720*/  FFMA.FTZ R225, -R225, R225, 1 ;  /* 0x3f800000e1e17423 */ /* 0x000fe200000101e1 */
[----:B------:R-:W-:Y:S01]  /*2730*/  FFMA.FTZ R156, R205, UR5, -R220 ;  /* 0x00000005cd9c7c23 */ /* 0x000fe200080108dc */
[--C-:B------:R-:W-:Y:S01]  /*2740*/  FFMA.FTZ R157, R152, UR5, -R221.reuse ;  /* 0x00000005989d7c23 */ /* 0x100fe200080108dd */
[----:B------:R-:W-:Y:S01]  /*2750*/  FSEL R152, R191, -INF , P1 ;  /* 0xff800000bf987808 */ /* 0x000fe20000800000 */
[----:B------:R-:W-:Y:S01]  /*2760*/  FMUL.FTZ R220, R207, UR10 ;  /* 0x0000000acfdc7c20 */ /* 0x000fe20008410000 */
[----:B------:R-:W-:Y:S01]  /*2770*/  FSEL R207, R194, -INF , P1 ;  /* 0xff800000c2cf7808 */ /* 0x000fe20000800000 */
[----:B------:R-:W-:Y:S01]  /*2780*/  FFMA.FTZ R191, -R191, R191, 1 ;  /* 0x3f800000bfbf7423 */ /* 0x000fe200000101bf */
[----:B------:R-:W2:Y:S01]  /*2790*/  MUFU.EX2 R156, R156 ;  /* 0x0000009c009c7308 */ /* 0x000ea20000000800 */
[----:B------:R-:W-:Y:S01]  /*27a0*/  FFMA.FTZ R158, R152, UR5, -R221 ;  /* 0x00000005989e7c23 */ /* 0x000fe200080108dd */
[----:B------:R-:W-:Y:S01]  /*27b0*/  FMUL.FTZ R221, R208, UR10 ;  /* 0x0000000ad0dd7c20 */ /* 0x000fe20008410000 */
[----:B------:R-:W4:Y:S01]  /*27c0*/  LDS.64 R152, [R13+0x28240] ;  /* 0x028240000d987984 */ /* 0x000f220000000a00 */
[----:B-1----:R-:W-:Y:S01]  /*27d0*/  FFMA.FTZ R222, R207, UR5, -R218 ;  /* 0x00000005cfde7c23 */ /* 0x002fe200080108da */
[----:B------:R-:W-:Y:S01]  /*27e0*/  FFMA.FTZ R205, -R224, R224, 1 ;  /* 0x3f800000e0cd7423 */ /* 0x000fe200000101e0 */
[----:B---3--:R-:W-:-:S02]  /*27f0*/  FMUL.FTZ R230, R201, R230 ;  /* 0x000000e6c9e67220 */ /* 0x008fc40000410000 */
[----:B------:R-:W1:Y:S02]  /*2800*/  MUFU.EX2 R157, R157 ;  /* 0x0000009d009d7308 */ /* 0x000e640000000800 */
[----:B------:R-:W-:-:S06]  /*2810*/  FMUL.FTZ R205, R205, R230 ;  /* 0x000000e6cdcd7220 */ /* 0x000fcc0000410000 */
[----:B------:R-:W3:Y:S01]  /*2820*/  MUFU.EX2 R158, R158 ;  /* 0x0000009e009e7308 */ /* 0x000ee20000000800 */
[----:B--2---:R-:W-:-:S04]  /*2830*/  FMUL.FTZ R223, R156, R223 ;  /* 0x000000df9cdf7220 */ /* 0x004fc80000410000 */
[----:B------:R-:W-:-:S03]  /*2840*/  FMUL.FTZ R190, R190, R223 ;  /* 0x000000dfbebe7220 */ /* 0x000fc60000410000 */
[----:B------:R-:W-:Y:S01]  /*2850*/  MUFU.TANH R204, R204 ;  /* 0x000000cc00cc7308 */ /* 0x000fe20000002400 */
[----:B-1----:R-:W-:-:S04]  /*2860*/  FMUL.FTZ R206, R157, R206 ;  /* 0x000000ce9dce7220 */ /* 0x002fc80000410000 */
[----:B------:R-:W-:-:S03]  /*2870*/  FMUL.FTZ R208, R225, R206 ;  /* 0x000000cee1d07220 */ /* 0x000fc60000410000 */
[----:B------:R-:W-:Y:S01]  /*2880*/  MUFU.TANH R203, R203 ;  /* 0x000000cb00cb7308 */ /* 0x000fe20000002400 */
[----:B---3--:R-:W-:Y:S01]  /*2890*/  FMUL.FTZ R206, R158, R159 ;  /* 0x0000009f9ece7220 */ /* 0x008fe20000410000 */
[C---:B------:R-:W-:Y:S01]  /*28a0*/  FSEL R159, R192.reuse, -INF , P2 ;  /* 0xff800000c09f7808 */ /* 0x040fe20001000000 */
[----:B------:R-:W-:Y:S02]  /*28b0*/  FFMA.FTZ R192, -R192, R192, 1 ;  /* 0x3f800000c0c07423 */ /* 0x000fe400000101c0 */
[----:B------:R-:W-:Y:S02]  /*28c0*/  FMUL.FTZ R191, R191, R206 ;  /* 0x000000cebfbf7220 */ /* 0x000fe40000410000 */
[----:B------:R-:W-:Y:S01]  /*28d0*/  FFMA.FTZ R159, R159, UR5, -R218 ;  /* 0x000000059f9f7c23 */ /* 0x000fe200080108da */
[C---:B------:R-:W-:Y:S01]  /*28e0*/  FSEL R218, R195.reuse, -INF , P1 ;  /* 0xff800000c3da7808 */ /* 0x040fe20000800000 */
[----:B------:R-:W-:Y:S01]  /*28f0*/  FFMA.FTZ R195, -R195, R195, 1 ;  /* 0x3f800000c3c37423 */ /* 0x000fe200000101c3 */
[----:B------:R-:W-:Y:S01]  /*2900*/  MUFU.TANH R220, R220 ;  /* 0x000000dc00dc7308 */ /* 0x000fe20000002400 */
[--C-:B----4-:R-:W-:Y:S01]  /*2910*/  FADD.FTZ R206, R160, -R152.reuse ;  /* 0x80000098a0ce7221 */ /* 0x110fe20000010000 */
[----:B------:R-:W-:Y:S01]  /*2920*/  FADD.FTZ R207, R162, -R152 ;  /* 0x80000098a2cf7221 */ /* 0x000fe20000010000 */
[----:B------:R-:W-:Y:S01]  /*2930*/  FSEL R152, R193, -INF , P2 ;  /* 0xff800000c1987808 */ /* 0x000fe20001000000 */
[--C-:B------:R-:W-:Y:S01]  /*2940*/  FADD.FTZ R160, R161, -R153.reuse ;  /* 0x80000099a1a07221 */ /* 0x100fe20000010000 */
[----:B------:R-:W-:Y:S01]  /*2950*/  FADD.FTZ R161, R163, -R153 ;  /* 0x80000099a3a17221 */ /* 0x000fe20000010000 */
[----:B------:R-:W-:-:S02]  /*2960*/  FFMA.FTZ R193, -R193, R193, 1 ;  /* 0x3f800000c1c17423 */ /* 0x000fc400000101c1 */
[----:B------:R-:W1:Y:S01]  /*2970*/  MUFU.EX2 R159, R159 ;  /* 0x0000009f009f7308 */ /* 0x000e620000000800 */
[--C-:B------:R-:W-:Y:S01]  /*2980*/  FFMA.FTZ R163, R152, UR5, -R219.reuse ;  /* 0x0000000598a37c23 */ /* 0x100fe200080108db */
[----:B------:R-:W-:Y:S01]  /*2990*/  FFMA.FTZ R219, R218, UR5, -R219 ;  /* 0x00000005dadb7c23 */ /* 0x000fe200080108db */
[----:B------:R-:W2:Y:S01]  /*29a0*/  LDS.64 R152, [R13+0x28260] ;  /* 0x028260000d987984 */ /* 0x000ea20000000a00 */
[----:B------:R-:W-:Y:S01]  /*29b0*/  FMUL.FTZ R218, R211, UR10 ;  /* 0x0000000ad3da7c20 */ /* 0x000fe20008410000 */
[----:B------:R-:W-:-:S03]  /*29c0*/  FFMA.FTZ R211, -R194, R194, 1 ;  /* 0x3f800000c2d37423 */ /* 0x000fc600000101c2 */
[----:B------:R-:W3:Y:S08]  /*29d0*/  MUFU.EX2 R162, R222 ;  /* 0x000000de00a27308 */ /* 0x000ef00000000800 */
[----:B------:R-:W4:Y:S01]  /*29e0*/  MUFU.EX2 R163, R163 ;  /* 0x000000a300a37308 */ /* 0x000f220000000800 */
[----:B-1----:R-:W-:-:S04]  /*29f0*/  FMUL.FTZ R223, R159, R206 ;  /* 0x000000ce9fdf7220 */ /* 0x002fc80000410000 */
[----:B------:R-:W-:-:S03]  /*2a00*/  FMUL.FTZ R194, R192, R223 ;  /* 0x000000dfc0c27220 */ /* 0x000fc60000410000 */
[----:B------:R-:W-:Y:S01]  /*2a10*/  MUFU.TANH R221, R221 ;  /* 0x000000dd00dd7308 */ /* 0x000fe20000002400 */
[----:B---3--:R-:W-:Y:S01]  /*2a20*/  FMUL.FTZ R206, R162, R207 ;  /* 0x000000cfa2ce7220 */ /* 0x008fe20000410000 */
[----:B------:R-:W-:-:S03]  /*2a30*/  FSEL R207, R196, -INF , P2 ;  /* 0xff800000c4cf7808 */ /* 0x000fc60001000000 */
[----:B------:R-:W-:Y:S01]  /*2a40*/  FMUL.FTZ R192, R211, R206 ;  /* 0x000000ced3c07220 */ /* 0x000fe20000410000 */
[----:B------:R-:W-:Y:S01]  /*2a50*/  FSEL R211, R198, -INF , P1 ;  /* 0xff800000c6d37808 */ /* 0x000fe20000800000 */
[--C-:B------:R-:W-:Y:S01]  /*2a60*/  FFMA.FTZ R207, R207, UR5, -R216.reuse ;  /* 0x00000005cfcf7c23 */ /* 0x100fe200080108d8 */
[----:B------:R-:W1:Y:S01]  /*2a70*/  MUFU.EX2 R206, R219 ;  /* 0x000000db00ce7308 */ /* 0x000e620000000800 */
[----:B----4-:R-:W-:Y:S02]  /*2a80*/  FMUL.FTZ R160, R163, R160 ;  /* 0x000000a0a3a07220 */ /* 0x010fe40000410000 */
[----:B------:R-:W-:Y:S02]  /*2a90*/  FFMA.FTZ R216, R211, UR5, -R216 ;  /* 0x00000005d3d87c23 */ /* 0x000fe400080108d8 */
[----:B------:R-:W-:-:S03]  /*2aa0*/  FMUL.FTZ R193, R193, R160 ;  /* 0x000000a0c1c17220 */ /* 0x000fc60000410000 */
[----:B------:R-:W3:Y:S01]  /*2ab0*/  MUFU.EX2 R207, R207 ;  /* 0x000000cf00cf7308 */ /* 0x000ee20000000800 */
[--C-:B--2---:R-:W-:Y:S01]  /*2ac0*/  FADD.FTZ R222, R164, -R152.reuse ;  /* 0x80000098a4de7221 */ /* 0x104fe20000010000 */
[----:B------:R-:W-:Y:S01]  /*2ad0*/  FADD.FTZ R223, R166, -R152 ;  /* 0x80000098a6df7221 */ /* 0x000fe20000010000 */
[----:B------:R-:W-:Y:S01]  /*2ae0*/  FSEL R152, R197, -INF , P2 ;  /* 0xff800000c5987808 */ /* 0x000fe20001000000 */
[----:B------:R-:W-:Y:S01]  /*2af0*/  FADD.FTZ R211, R165, -R153 ;  /* 0x80000099a5d37221 */ /* 0x000fe20000010000 */
[----:B------:R-:W-:-:S03]  /*2b00*/  FFMA.FTZ R197, -R197, R197, 1 ;  /* 0x3f800000c5c57423 */ /* 0x000fc600000101c5 */
[----:B------:R-:W2:Y:S01]  /*2b10*/  MUFU.EX2 R164, R216 ;  /* 0x000000d800a47308 */ /* 0x000ea20000000800 */
[----:B-1----:R-:W-:Y:S01]  /*2b20*/  FMUL.FTZ R160, R206, R161 ;  /* 0x000000a1cea07220 */ /* 0x002fe20000410000 */
[----:B------:R-:W-:Y:S01]  /*2b30*/  FFMA.FTZ R166, R152, UR5, -R217 ;  /* 0x0000000598a67c23 */ /* 0x000fe200080108d9 */
[----:B------:R-:W-:Y:S01]  /*2b40*/  FFMA.FTZ R152, -R196, R196, 1 ;  /* 0x3f800000c4987423 */ /* 0x000fe200000101c4 */
[----:B------:R-:W-:Y:S01]  /*2b50*/  FADD.FTZ R196, R167, -R153 ;  /* 0x80000099a7c47221 */ /* 0x000fe20000010000 */
[----:B------:R-:W-:Y:S01]  /*2b60*/  FMUL.FTZ R195, R195, R160 ;  /* 0x000000a0c3c37220 */ /* 0x000fe20000410000 */
[----:B------:R-:W-:Y:S01]  /*2b70*/  FSEL R160, R199, -INF , P1 ;  /* 0xff800000c7a07808 */ /* 0x000fe20000800000 */
[----:B------:R-:W-:Y:S01]  /*2b80*/  FFMA.FTZ R153, -R198, R198, 1 ;  /* 0x3f800000c6997423 */ /* 0x000fe200000101c6 */
[----:B------:R-:W1:Y:S01]  /*2b90*/  MUFU.EX2 R166, R166 ;  /* 0x000000a600a67308 */ /* 0x000e620000000800 */
[----:B------:R-:W-:Y:S01]  /*2ba0*/  FMUL.FTZ R198, R213, UR10 ;  /* 0x0000000ad5c67c20 */ /* 0x000fe20008410000 */
[----:B------:R-:W-:Y:S01]  /*2bb0*/  FSEL R167, R226, -INF , P2 ;  /* 0xff800000e2a77808 */ /* 0x000fe20001000000 */
[----:B------:R-:W-:Y:S01]  /*2bc0*/  FFMA.FTZ R217, R160, UR5, -R217 ;  /* 0x00000005a0d97c23 */ /* 0x000fe200080108d9 */
[----:B------:R-:W-:Y:S01]  /*2bd0*/  FSEL R213, R202, -INF , P1 ;  /* 0xff800000cad57808 */ /* 0x000fe20000800000 */
[----:B------:R-:W4:Y:S01]  /*2be0*/  LDS.64 R160, [R13+0x28280] ;  /* 0x028280000da07984 */ /* 0x000f220000000a00 */
[----:B---3--:R-:W-:Y:S01]  /*2bf0*/  FMUL.FTZ R219, R207, R222 ;  /* 0x000000decfdb7220 */ /* 0x008fe20000410000 */
[--C-:B------:R-:W-:Y:S01]  /*2c00*/  FFMA.FTZ R167, R167, UR5, -R22.reuse ;  /* 0x00000005a7a77c23 */ /* 0x100fe20008010816 */
[----:B------:R3:W5:Y:S01]  /*2c10*/  MUFU.EX2 R165, R217 ;  /* 0x000000d900a57308 */ /* 0x0007620000000800 */
[----:B------:R-:W-:Y:S01]  /*2c20*/  FFMA.FTZ R213, R213, UR5, -R22 ;  /* 0x00000005d5d57c23 */ /* 0x000fe20008010816 */
[----:B------:R-:W-:Y:S01]  /*2c30*/  FMUL.FTZ R152, R152, R219 ;  /* 0x000000db98987220 */ /* 0x000fe20000410000 */
[----:B------:R-:W-:Y:S01]  /*2c40*/  FFMA.FTZ R199, -R199, R199, 1 ;  /* 0x3f800000c7c77423 */ /* 0x000fe200000101c7 */
[----:B------:R-:W-:Y:S01]  /*2c50*/  FFMA.FTZ R226, -R226, R226, 1 ;  /* 0x3f800000e2e27423 */ /* 0x000fe200000101e2 */
[----:B--2---:R-:W-:-:S03]  /*2c60*/  FMUL.FTZ R216, R164, R223 ;  /* 0x000000dfa4d87220 */ /* 0x004fc60000410000 */
[----:B------:R-:W2:Y:S01]  /*2c70*/  MUFU.EX2 R167, R167 ;  /* 0x000000a700a77308 */ /* 0x000ea20000000800 */
[----:B-1----:R-:W-:Y:S01]  /*2c80*/  FMUL.FTZ R22, R166, R211 ;  /* 0x000000d3a6167220 */ /* 0x002fe20000410000 */
[----:B------:R-:W-:Y:S01]  /*2c90*/  FMUL.FTZ R153, R153, R216 ;  /* 0x000000d899997220 */ /* 0x000fe20000410000 */
[----:B------:R-:W-:Y:S01]  /*2ca0*/  FMUL.FTZ R216, R214, UR10 ;  /* 0x0000000ad6d87c20 */ /* 0x000fe20008410000 */
[----:B------:R-:W-:Y:S01]  /*2cb0*/  FFMA.FTZ R214, -R188, R188, 1 ;  /* 0x3f800000bcd67423 */ /* 0x000fe200000101bc */
[----:B------:R-:W-:Y:S01]  /*2cc0*/  FMUL.FTZ R197, R197, R22 ;  /* 0x00000016c5c57220 */ /* 0x000fe20000410000 */
[----:B------:R-:W-:Y:S01]  /*2cd0*/  FSEL R22, R227, -INF , P2 ;  /* 0xff800000e3167808 */ /* 0x000fe20001000000 */
[----:B---3--:R-:W-:Y:S01]  /*2ce0*/  FMUL.FTZ R217, R215, UR10 ;  /* 0x0000000ad7d97c20 */ /* 0x008fe20008410000 */
[----:B------:R1:W3:Y:S01]  /*2cf0*/  MUFU.EX2 R211, R213 ;  /* 0x000000d500d37308 */ /* 0x0002e20000000800 */
[----:B-----5:R-:W-:Y:S01]  /*2d00*/  FMUL.FTZ R196, R165, R196 ;  /* 0x000000c4a5c47220 */ /* 0x020fe20000410000 */
[----:B------:R-:W-:-:S03]  /*2d10*/  FFMA.FTZ R215, -R189, R189, 1 ;  /* 0x3f800000bdd77423 */ /* 0x000fc600000101bd */
[----:B------:R-:W-:Y:S01]  /*2d20*/  FMUL.FTZ R196, R199, R196 ;  /* 0x000000c4c7c47220 */ /* 0x000fe20000410000 */
[----:B------:R-:W-:Y:S02]  /*2d30*/  FFMA.FTZ R199, -R202, R202, 1 ;  /* 0x3f800000cac77423 */ /* 0x000fe400000101ca */
[----:B------:R-:W-:Y:S01]  /*2d40*/  MUFU.TANH R218, R218 ;  /* 0x000000da00da7308 */ /* 0x000fe20000002400 */
[----:B-1----:R-:W-:-:S07]  /*2d50*/  FFMA.FTZ R213, -R227, R227, 1 ;  /* 0x3f800000e3d57423 */ /* 0x002fce00000101e3 */
[----:B------:R-:W-:Y:S01]  /*2d60*/  MUFU.TANH R216, R216 ;  /* 0x000000d800d87308 */ /* 0x000fe20000002400 */
[--C-:B----4-:R-:W-:Y:S01]  /*2d70*/  FADD.FTZ R168, R168, -R160.reuse ;  /* 0x800000a0a8a87221 */ /* 0x110fe20000010000 */
[----:B------:R-:W-:Y:S01]  /*2d80*/  FADD.FTZ R222, R170, -R160 ;  /* 0x800000a0aade7221 */ /* 0x000fe20000010000 */
[----:B------:R-:W-:Y:S01]  /*2d90*/  FFMA.FTZ R160, R22, UR5, -R23 ;  /* 0x0000000516a07c23 */ /* 0x000fe20008010817 */
[----:B------:R-:W-:Y:S01]  /*2da0*/  FSEL R22, R188, -INF , P1 ;  /* 0xff800000bc167808 */ /* 0x000fe20000800000 */
[--C-:B------:R-:W-:Y:S01]  /*2db0*/  FADD.FTZ R219, R169, -R161.reuse ;  /* 0x800000a1a9db7221 */ /* 0x100fe20000010000 */
[----:B------:R-:W-:Y:S01]  /*2dc0*/  FADD.FTZ R170, R171, -R161 ;  /* 0x800000a1abaa7221 */ /* 0x000fe20000010000 */
[----:B--2---:R-:W-:Y:S01]  /*2dd0*/  FMUL.FTZ R169, R167, R168 ;  /* 0x000000a8a7a97220 */ /* 0x004fe20000410000 */
[----:B---3--:R-:W-:Y:S01]  /*2de0*/  FMUL.FTZ R222, R211, R222 ;  /* 0x000000ded3de7220 */ /* 0x008fe20000410000 */
[----:B------:R-:W1:Y:S01]  /*2df0*/  MUFU.EX2 R160, R160 ;  /* 0x000000a000a07308 */ /* 0x000e620000000800 */
[----:B------:R-:W-:Y:S01]  /*2e00*/  FFMA.FTZ R161, R22, UR5, -R23 ;  /* 0x0000000516a17c23 */ /* 0x000fe20008010817 */
[----:B------:R-:W-:Y:S01]  /*2e10*/  FMUL.FTZ R202, R226, R169 ;  /* 0x000000a9e2ca7220 */ /* 0x000fe20000410000 */
[----:B------:R-:W2:Y:S01]  /*2e20*/  LDS.64 R22, [R13+0x282a0] ;  /* 0x0282a0000d167984 */ /* 0x000ea20000000a00 */
[----:B------:R-:W-:Y:S01]  /*2e30*/  FSEL R169, R189, -INF , P2 ;  /* 0xff800000bda97808 */ /* 0x000fe20001000000 */
[----:B------:R-:W-:Y:S01]  /*2e40*/  FMUL.FTZ R199, R199, R222 ;  /* 0x000000dec7c77220 */ /* 0x000fe20000410000 */
[----:B------:R-:W-:-:S02]  /*2e50*/  FFMA.FTZ R222, -R203, R203, 1 ;  /* 0x3f800000cbde7423 */ /* 0x000fc400000101cb */
[----:B------:R-:W3:Y:S08]  /*2e60*/  MUFU.EX2 R161, R161 ;  /* 0x000000a100a17308 */ /* 0x000ef00000000800 */
[----:B------:R-:W-:Y:S01]  /*2e70*/  MUFU.TANH R198, R198 ;  /* 0x000000c600c67308 */ /* 0x000fe20000002400 */
[C---:B-1----:R-:W-:Y:S01]  /*2e80*/  FMUL.FTZ R168, R160.reuse, R219 ;  /* 0x000000dba0a87220 */ /* 0x042fe20000410000 */
[----:B------:R-:W-:-:S03]  /*2e90*/  F2FP.BF16.F32.PACK_AB R160, R160, R167 ;  /* 0x000000a7a0a0723e */ /* 0x000fc600000010ff */
[----:B------:R-:W-:Y:S01]  /*2ea0*/  FMUL.FTZ R213, R213, R168 ;  /* 0x000000a8d5d57220 */ /* 0x000fe20000410000 */
[--C-:B------:R-:W-:Y:S01]  /*2eb0*/  FFMA.FTZ R168, R169, UR5, -R20.reuse ;  /* 0x00000005a9a87c23 */ /* 0x100fe20008010814 */
[C---:B------:R-:W-:Y:S01]  /*2ec0*/  FSEL R169, R204.reuse, -INF , P1 ;  /* 0xff800000cca97808 */ /* 0x040fe20000800000 */
[----:B------:R-:W-:Y:S01]  /*2ed0*/  FFMA.FTZ R204, -R204, R204, 1 ;  /* 0x3f800000cccc7423 */ /* 0x000fe200000101cc */
[C---:B---3--:R-:W-:Y:S01]  /*2ee0*/  FMUL.FTZ R171, R161.reuse, R170 ;  /* 0x000000aaa1ab7220 */ /* 0x048fe20000410000 */
[----:B------:R-:W-:Y:S01]  /*2ef0*/  MUFU.TANH R217, R217 ;  /* 0x000000d900d97308 */ /* 0x000fe20000002400 */
[----:B------:R-:W-:Y:S01]  /*2f00*/  F2FP.BF16.F32.PACK_AB R161, R161, R211 ;  /* 0x000000d3a1a1723e */ /* 0x000fe200000010ff */
[----:B------:R-:W-:Y:S01]  /*2f10*/  FFMA.FTZ R169, R169, UR5, -R20 ;  /* 0x00000005a9a97c23 */ /* 0x000fe20008010814 */
[----:B------:R-:W-:Y:S01]  /*2f20*/  FSEL R20, R203, -INF , P2 ;  /* 0xff800000cb147808 */ /* 0x000fe20001000000 */
[----:B------:R-:W-:Y:S01]  /*2f30*/  FMUL.FTZ R214, R214, R171 ;  /* 0x000000abd6d67220 */ /* 0x000fe20000410000 */
[----:B------:R-:W-:-:S03]  /*2f40*/  FFMA.FTZ R203, -R220, R220, 1 ;  /* 0x3f800000dccb7423 */ /* 0x000fc600000101dc */
[----:B------:R-:W1:Y:S01]  /*2f50*/  MUFU.EX2 R168, R168 ;  /* 0x000000a800a87308 */ /* 0x000e620000000800 */
[----:B------:R-:W-:Y:S01]  /*2f60*/  FFMA.FTZ R170, R20, UR5, -R21 ;  /* 0x0000000514aa7c23 */ /* 0x000fe20008010815 */
[----:B------:R-:W-:-:S05]  /*2f70*/  FSEL R20, R220, -INF , P1 ;  /* 0xff800000dc147808 */ /* 0x000fca0000800000 */
[----:B------:R-:W-:Y:S01]  /*2f80*/  FFMA.FTZ R188, R20, UR5, -R21 ;  /* 0x0000000514bc7c23 */ /* 0x000fe20008010815 */
[----:B------:R-:W-:Y:S01]  /*2f90*/  FSEL R21, R221, -INF , P2 ;  /* 0xff800000dd157808 */ /* 0x000fe20001000000 */
[----:B--2---:R-:W-:Y:S01]  /*2fa0*/  FADD.FTZ R171, R172, -R22 ;  /* 0x80000016acab7221 */ /* 0x004fe20000010000 */
[----:B------:R-:W2:Y:S01]  /*2fb0*/  MUFU.EX2 R170, R170 ;  /* 0x000000aa00aa7308 */ /* 0x000ea20000000800 */
[--C-:B------:R-:W-:Y:S01]  /*2fc0*/  FADD.FTZ R173, R173, -R23.reuse ;  /* 0x80000017adad7221 */ /* 0x100fe20000010000 */
[----:B------:R-:W-:Y:S01]  /*2fd0*/  FADD.FTZ R175, R175, -R23 ;  /* 0x80000017afaf7221 */ /* 0x000fe20000010000 */
[----:B------:R-:W-:Y:S01]  /*2fe0*/  FFMA.FTZ R23, R21, UR5, -R18 ;  /* 0x0000000515177c23 */ /* 0x000fe20008010812 */
[----:B------:R-:W-:Y:S01]  /*2ff0*/  FADD.FTZ R174, R174, -R22 ;  /* 0x80000016aeae7221 */ /* 0x000fe20000010000 */
[----:B-1----:R-:W-:Y:S01]  /*3000*/  FMUL.FTZ R20, R168, R171 ;  /* 0x000000aba8147220 */ /* 0x002fe20000410000 */
[----:B------:R-:W-:Y:S02]  /*3010*/  FSEL R171, R210, -INF , P1 ;  /* 0xff800000d2ab7808 */ /* 0x000fe40000800000 */
[----:B------:R-:W1:Y:S01]  /*3020*/  MUFU.EX2 R169, R169 ;  /* 0x000000a900a97308 */ /* 0x000e620000000800 */
[----:B------:R-:W-:-:S02]  /*3030*/  FMUL.FTZ R215, R215, R20 ;  /* 0x00000014d7d77220 */ /* 0x000fc40000410000 */
[----:B------:R-:W-:Y:S01]  /*3040*/  FFMA.FTZ R171, R171, UR5, -R18 ;  /* 0x00000005abab7c23 */ /* 0x000fe20008010812 */
[----:B------:R-:W-:Y:S01]  /*3050*/  FSEL R18, R209, -INF , P2 ;  /* 0xff800000d1127808 */ /* 0x000fe20001000000 */
[----:B------:R-:W3:Y:S03]  /*3060*/  LDS.64 R20, [R13+0x282c0] ;  /* 0x0282c0000d147984 */ /* 0x000ee60000000a00 */
[----:B------:R4:W5:Y:S01]  /*3070*/  MUFU.EX2 R22, R188 ;  /* 0x000000bc00167308 */ /* 0x0009620000000800 */
[----:B------:R-:W-:Y:S01]  /*3080*/  FFMA.FTZ R172, R18, UR5, -R19 ;  /* 0x0000000512ac7c23 */ /* 0x000fe20008010813 */
[----:B------:R-:W-:-:S06]  /*3090*/  FSEL R18, R218, -INF , P1 ;  /* 0xff800000da127808 */ /* 0x000fcc0000800000 */
[----:B------:R-:W-:Y:S01]  /*30a0*/  MUFU.EX2 R171, R171 ;  /* 0x000000ab00ab7308 */ /* 0x000fe20000000800 */
[----:B----4-:R-:W-:Y:S01]  /*30b0*/  FFMA.FTZ R188, R18, UR5, -R19 ;  /* 0x0000000512bc7c23 */ /* 0x010fe20008010813 */
[----:B--2---:R-:W-:Y:S01]  /*30c0*/  FMUL.FTZ R19, R170, R173 ;  /* 0x000000adaa137220 */ /* 0x004fe20000410000 */
[----:B-1----:R-:W-:-:S03]  /*30d0*/  FMUL.FTZ R189, R169, R174 ;  /* 0x000000aea9bd7220 */ /* 0x002fc60000410000 */
[----:B------:R-:W-:Y:S01]  /*30e0*/  FMUL.FTZ R222, R222, R19 ;  /* 0x00000013dede7220 */ /* 0x000fe20000410000 */
[----:B------:R-:W-:Y:S01]  /*30f0*/  FMUL.FTZ R204, R204, R189 ;  /* 0x000000bdcccc7220 */ /* 0x000fe20000410000 */
[----:B------:R-:W-:Y:S01]  /*3100*/  FSEL R189, R212, -INF , P2 ;  /* 0xff800000d4bd7808 */ /* 0x000fe20001000000 */
[----:B------:R1:W2:Y:S01]  /*3110*/  LDS.64 R18, [R13+0x282e0] ;  /* 0x0282e0000d127984 */ /* 0x0002a20000000a00 */
[----:B-----5:R-:W-:Y:S01]  /*3120*/  FMUL.FTZ R220, R22, R175 ;  /* 0x000000af16dc7220 */ /* 0x020fe20000410000 */
[----:B------:R-:W4:Y:S01]  /*3130*/  MUFU.EX2 R154, R232 ;  /* 0x000000e8009a7308 */ /* 0x000f220000000800 */
[----:B------:R-:W-:Y:S01]  /*3140*/  FFMA.FTZ R212, -R212, R212, 1 ;  /* 0x3f800000d4d47423 */ /* 0x000fe200000101d4 */
[----:B------:R-:W-:Y:S01]  /*3150*/  FFMA.FTZ R174, R189, UR5, -R14 ;  /* 0x00000005bdae7c23 */ /* 0x000fe2000801080e */
[C---:B------:R-:W-:Y:S01]  /*3160*/  FSEL R189, R216.reuse, -INF , P1 ;  /* 0xff800000d8bd7808 */ /* 0x040fe20000800000 */
[----:B------:R-:W-:Y:S01]  /*3170*/  FMUL.FTZ R203, R203, R220 ;  /* 0x000000dccbcb7220 */ /* 0x000fe20000410000 */
[----:B------:R-:W-:-:S03]  /*3180*/  FFMA.FTZ R216, -R216, R216, 1 ;  /* 0x3f800000d8d87423 */ /* 0x000fc600000101d8 */
[----:B------:R-:W-:Y:S01]  /*3190*/  FFMA.FTZ R175, R189, UR5, -R14 ;  /* 0x00000005bdaf7c23 */ /* 0x000fe2000801080e */
[C---:B------:R-:W-:Y:S01]  /*31a0*/  FSEL R14, R198.reuse, -INF , P2 ;  /* 0xff800000c60e7808 */ /* 0x040fe20001000000 */
[----:B------:R-:W-:Y:S01]  /*31b0*/  MUFU.EX2 R23, R23 ;  /* 0x0000001700177308 */ /* 0x000fe20000000800 */
[----:B------:R-:W-:-:S03]  /*31c0*/  FFMA.FTZ R198, -R198, R198, 1 ;  /* 0x3f800000c6c67423 */ /* 0x000fc600000101c6 */
[--C-:B-1----:R-:W-:Y:S01]  /*31d0*/  FFMA.FTZ R13, R14, UR5, -R15.reuse ;  /* 0x000000050e0d7c23 */ /* 0x102fe2000801080f */
[C---:B------:R-:W-:Y:S01]  /*31e0*/  FSEL R14, R217.reuse, -INF , P1 ;  /* 0xff800000d90e7808 */ /* 0x040fe20000800000 */
[----:B------:R-:W-:Y:S01]  /*31f0*/  FFMA.FTZ R217, -R217, R217, 1 ;  /* 0x3f800000d9d97423 */ /* 0x000fe200000101d9 */
[----:B----4-:R-:W-:Y:S01]  /*3200*/  FMUL.FTZ R231, R154, R231 ;  /* 0x000000e79ae77220 */ /* 0x010fe20000410000 */
[----:B------:R-:W1:Y:S01]  /*3210*/  MUFU.EX2 R172, R172 ;  /* 0x000000ac00ac7308 */ /* 0x000e620000000800 */
[----:B---3--:R-:W-:Y:S01]  /*3220*/  FADD.FTZ R178, R178, -R20 ;  /* 0x80000014b2b27221 */ /* 0x008fe20000010000 */
[----:B------:R-:W-:Y:S01]  /*3230*/  FFMA.FTZ R14, R14, UR5, -R15 ;  /* 0x000000050e0e7c23 */ /* 0x000fe2000801080f */
[--C-:B------:R-:W-:Y:S01]  /*3240*/  FADD.FTZ R189, R177, -R21.reuse ;  /* 0x80000015b1bd7221 */ /* 0x100fe20000010000 */
[----:B------:R-:W-:Y:S01]  /*3250*/  FMUL.FTZ R186, R186, R231 ;  /* 0x000000e7baba7220 */ /* 0x000fe20000410000 */
[----:B------:R-:W-:Y:S01]  /*3260*/  FMUL.FTZ R177, R171, R178 ;  /* 0x000000b2abb17220 */ /* 0x000fe20000410000 */
[----:B------:R-:W-:Y:S01]  /*3270*/  FADD.FTZ R220, R179, -R21 ;  /* 0x80000015b3dc7221 */ /* 0x000fe20000010000 */
[----:B------:R-:W-:Y:S01]  /*3280*/  FFMA.FTZ R15, -R221, R221, 1 ;  /* 0x3f800000dd0f7423 */ /* 0x000fe200000101dd */
[----:B------:R-:W-:Y:S01]  /*3290*/  MUFU.EX2 R175, R175 ;  /* 0x000000af00af7308 */ /* 0x000fe20000000800 */
[----:B------:R-:W-:Y:S01]  /*32a0*/  F2FP.BF16.F32.PACK_AB R185, R187, R186 ;  /* 0x000000babbb9723e */ /* 0x000fe200000010ff */
[----:B------:R-:W-:Y:S01]  /*32b0*/  FFMA.FTZ R21, -R218, R218, 1 ;  /* 0x3f800000da157423 */ /* 0x000fe200000101da */
[----:B------:R-:W-:-:S02]  /*32c0*/  F2FP.BF16.F32.PACK_AB R187, R191, R190 ;  /* 0x000000bebfbb723e */ /* 0x000fc400000010ff */
[----:B------:R-:W-:Y:S01]  /*32d0*/  F2FP.BF16.F32.PACK_AB R191, R196, R153 ;  /* 0x00000099c4bf723e */ /* 0x000fe200000010ff */
[----:B------:R-:W-:Y:S01]  /*32e0*/  IMAD R153, R3, 0x2000, R12 ;  /* 0x0000200003997824 */ /* 0x000fe200078e020c */
[----:B------:R-:W-:Y:S01]  /*32f0*/  F2FP.BF16.F32.PACK_AB R186, R208, R205 ;  /* 0x000000cdd0ba723e */ /* 0x000fe200000010ff */
[----:B------:R3:W4:Y:S01]  /*3300*/  MUFU.EX2 R173, R188 ;  /* 0x000000bc00ad7308 */ /* 0x0007220000000800 */
[----:B-1----:R-:W-:Y:S01]  /*3310*/  FMUL.FTZ R189, R172, R189 ;  /* 0x000000bdacbd7220 */ /* 0x002fe20000410000 */
[----:B------:R-:W-:Y:S01]  /*3320*/  F2FP.BF16.F32.PACK_AB R190, R197, R152 ;  /* 0x00000098c5be723e */ /* 0x000fe200000010ff */
[--C-:B--2---:R-:W-:Y:S01]  /*3330*/  FADD.FTZ R178, R181, -R19.reuse ;  /* 0x80000013b5b27221 */ /* 0x104fe20000010000 */
[----:B------:R-:W-:Y:S01]  /*3340*/  FADD.FTZ R183, R183, -R19 ;  /* 0x80000013b7b77221 */ /* 0x000fe20000010000 */
[----:B------:R-:W-:Y:S01]  /*3350*/  F2FP.BF16.F32.PACK_AB R152, R155, R17 ;  /* 0x000000119b98723e */ /* 0x000fe200000010ff */
[----:B------:R-:W-:Y:S02]  /*3360*/  IMAD R17, R8, 0x4000, R16 ;  /* 0x0000400008117824 */ /* 0x000fe400078e0210 */
[----:B------:R-:W1:Y:S01]  /*3370*/  MUFU.EX2 R174, R174 ;  /* 0x000000ae00ae7308 */ /* 0x000e620000000800 */
[----:B---3--:R-:W-:Y:S01]  /*3380*/  FADD.FTZ R188, R176, -R20 ;  /* 0x80000014b0bc7221 */ /* 0x008fe20000010000 */
[----:B------:R-:W-:Y:S01]  /*3390*/  FFMA.FTZ R20, -R210, R210, 1 ;  /* 0x3f800000d2147423 */ /* 0x000fe200000101d2 */
[----:B------:R-:W-:Y:S01]  /*33a0*/  FFMA.FTZ R176, -R209, R209, 1 ;  /* 0x3f800000d1b07423 */ /* 0x000fe200000101d1 */
[----:B------:R-:W-:Y:S01]  /*33b0*/  F2FP.BF16.F32.PACK_AB R155, R158, R156 ;  /* 0x0000009c9e9b723e */ /* 0x000fe200000010ff */
[----:B------:R-:W-:Y:S01]  /*33c0*/  FMUL.FTZ R188, R23, R188 ;  /* 0x000000bc17bc7220 */ /* 0x000fe20000410000 */
[----:B------:R-:W-:Y:S01]  /*33d0*/  FMUL.FTZ R20, R20, R177 ;  /* 0x000000b114147220 */ /* 0x000fe20000410000 */
[--C-:B------:R-:W-:Y:S01]  /*33e0*/  FADD.FTZ R177, R180, -R18.reuse ;  /* 0x80000012b4b17221 */ /* 0x100fe20000010000 */
[----:B------:R-:W2:Y:S01]  /*33f0*/  MUFU.EX2 R13, R13 ;  /* 0x0000000d000d7308 */ /* 0x000ea20000000800 */
[----:B------:R-:W-:Y:S01]  /*3400*/  FADD.FTZ R18, R182, -R18 ;  /* 0x80000012b6127221 */ /* 0x000fe20000010000 */
[----:B----4-:R-:W-:Y:S01]  /*3410*/  FMUL.FTZ R220, R173, R220 ;  /* 0x000000dcaddc7220 */ /* 0x010fe20000410000 */
[----:B------:R-:W-:Y:S01]  /*3420*/  FMUL.FTZ R15, R15, R188 ;  /* 0x000000bc0f0f7220 */ /* 0x000fe20000410000 */
[----:B------:R-:W-:Y:S01]  /*3430*/  FMUL.FTZ R176, R176, R189 ;  /* 0x000000bdb0b07220 */ /* 0x000fe20000410000 */
[----:B------:R-:W-:Y:S01]  /*3440*/  FMUL.FTZ R19, R175, R18 ;  /* 0x00000012af137220 */ /* 0x000fe20000410000 */
[----:B------:R-:W-:Y:S01]  /*3450*/  FMUL.FTZ R21, R21, R220 ;  /* 0x000000dc15157220 */ /* 0x000fe20000410000 */
[----:B------:R-:W-:Y:S01]  /*3460*/  F2FP.BF16.F32.PACK_AB R188, R193, R194 ;  /* 0x000000c2c1bc723e */ /* 0x000fe200000010ff */
[----:B------:R-:W3:Y:S01]  /*3470*/  MUFU.EX2 R14, R14 ;  /* 0x0000000e000e7308 */ /* 0x000ee20000000800 */
[----:B-1----:R-:W-:Y:S01]  /*3480*/  FMUL.FTZ R177, R174, R177 ;  /* 0x000000b1aeb17220 */ /* 0x002fe20000410000 */
[----:B------:R-:W-:Y:S01]  /*3490*/  FMUL.FTZ R19, R216, R19 ;  /* 0x00000013d8137220 */ /* 0x000fe20000410000 */
[----:B------:R-:W-:Y:S01]  /*34a0*/  F2FP.BF16.F32.PACK_AB R196, R176, R15 ;  /* 0x0000000fb0c4723e */ /* 0x000fe200000010ff */
[----:B------:R-:W-:-:S02]  /*34b0*/  IMAD R15, R153, 0x2, R16 ;  /* 0x00000002990f7824 */ /* 0x000fc400078e0210 */
[----:B------:R-:W-:Y:S01]  /*34c0*/  FMUL.FTZ R177, R212, R177 ;  /* 0x000000b1d4b17220 */ /* 0x000fe20000410000 */
[----:B------:R-:W-:Y:S02]  /*34d0*/  F2FP.BF16.F32.PACK_AB R189, R195, R192 ;  /* 0x000000c0c3bd723e */ /* 0x000fe400000010ff */
[----:B------:R-:W-:Y:S01]  /*34e0*/  F2FP.BF16.F32.PACK_AB R192, R213, R202 ;  /* 0x000000cad5c0723e */ /* 0x000fe200000010ff */
[----:B--2---:R-:W-:Y:S01]  /*34f0*/  FMUL.FTZ R179, R13, R178 ;  /* 0x000000b20db37220 */ /* 0x004fe20000410000 */
[----:B------:R-:W-:Y:S01]  /*3500*/  F2FP.BF16.F32.PACK_AB R193, R214, R199 ;  /* 0x000000c7d6c1723e */ /* 0x000fe200000010ff */
[----:B------:R-:W-:Y:S01]  /*3510*/  STSM.16.MT88.4 [R15+0x28800], R184 ;  /* 0x028800b80f007844 */ /* 0x000fe20000004200 */
[----:B------:R-:W-:Y:S01]  /*3520*/  F2FP.BF16.F32.PACK_AB R194, R222, R215 ;  /* 0x000000d7dec2723e */ /* 0x000fe200000010ff */
[----:B------:R-:W-:Y:S01]  /*3530*/  FMUL.FTZ R198, R198, R179 ;  /* 0x000000b3c6c67220 */ /* 0x000fe20000410000 */
[----:B------:R-:W-:Y:S01]  /*3540*/  F2FP.BF16.F32.PACK_AB R195, R203, R204 ;  /* 0x000000cccbc3723e */ /* 0x000fe200000010ff */
[----:B------:R-:W-:Y:S01]  /*3550*/  STSM.16.MT88.4 [R15+0x29000], R188 ;  /* 0x029000bc0f007844 */ /* 0x000fe20000004200 */
[----:B------:R-:W-:Y:S01]  /*3560*/  F2FP.BF16.F32.PACK_AB R197, R21, R20 ;  /* 0x0000001415c5723e */ /* 0x000fe200000010ff */
[----:B---3--:R-:W-:Y:S01]  /*3570*/  FMUL.FTZ R18, R14, R183 ;  /* 0x000000b70e127220 */ /* 0x008fe20000410000 */
[----:B------:R-:W-:Y:S01]  /*3580*/  F2FP.BF16.F32.PACK_AB R198, R198, R177 ;  /* 0x000000b1c6c6723e */ /* 0x000fe200000010ff */
[----:B------:R-:W-:Y:S01]  /*3590*/  STSM.16.MT88.4 [R15+0x29800], R192 ;  /* 0x029800c00f007844 */ /* 0x000fe20000004200 */
[----:B------:R-:W-:Y:S01]  /*35a0*/  F2FP.BF16.F32.PACK_AB R153, R200, R154 ;  /* 0x0000009ac899723e */ /* 0x000fe200000010ff */
[----:B------:R-:W-:Y:S01]  /*35b0*/  FMUL.FTZ R18, R217, R18 ;  /* 0x00000012d9127220 */ /* 0x000fe20000410000 */
[----:B------:R-:W-:-:S02]  /*35c0*/  F2FP.BF16.F32.PACK_AB R154, R157, R201 ;  /* 0x000000c99d9a723e */ /* 0x000fc400000010ff */
[----:B------:R-:W-:Y:S02]  /*35d0*/  F2FP.BF16.F32.PACK_AB R172, R172, R23 ;  /* 0x00000017acac723e */ /* 0x000fe400000010ff */
[----:B------:R-:W-:Y:S02]  /*35e0*/  F2FP.BF16.F32.PACK_AB R199, R18, R19 ;  /* 0x0000001312c7723e */ /* 0x000fe400000010ff */
[----:B------:R-:W-:Y:S02]  /*35f0*/  F2FP.BF16.F32.PACK_AB R173, R173, R171 ;  /* 0x000000abadad723e */ /* 0x000fe400000010ff */
[----:B------:R-:W-:Y:S01]  /*3600*/  F2FP.BF16.F32.PACK_AB R174, R13, R174 ;  /* 0x000000ae0dae723e */ /* 0x000fe200000010ff */
[----:B------:R1:W-:Y:S01]  /*3610*/  STSM.16.MT88.4 [R15+0x2a000], R196 ;  /* 0x02a000c40f007844 */ /* 0x0003e20000004200 */
[----:B------:R-:W-:Y:S01]  /*3620*/  WARPGROUP.ARRIVE ;  /* 0x00000000000079c5 */ /* 0x000fe20000000000 */
[----:B------:R-:W-:Y:S02]  /*3630*/  F2FP.BF16.F32.PACK_AB R175, R14, R175 ;  /* 0x000000af0eaf723e */ /* 0x000fe400000010ff */
[----:B------:R-:W-:-:S13]  /*3640*/  R2UR UR5, R17 ;  /* 0x00000000110572ca */ /* 0x000fda00000e0000 */
[----:B------:R-:W-:Y:S01]  /*3650*/  HGMMA.64x128x16.F32.BF16 R24, R152, gdesc[UR4].tnspB, R24, gsb0 ;  /* 0x41e0000498187df0 */ /* 0x000fe20008001818 */
[----:B------:R-:W-:Y:S01]  /*3660*/  UIADD3 UR6, UR4, 0x80, URZ ;  /* 0x0000008004067890 */ /* 0x000fe2000fffe03f */
[----:B------:R-:W-:Y:S01]  /*3670*/  UMOV UR7, 0x40000040 ;  /* 0x4000004000077882 */ /* 0x000fe20000000000 */
[----:B-1----:R-:W-:Y:S01]  /*3680*/  SHF.R.U32.HI R15, RZ, 0x4, R229 ;  /* 0x00000004ff0f7819 */ /* 0x002fe200000116e5 */
[----:B------:R-:W-:-:S03]  /*3690*/  USHF.R.U32.HI UR5, URZ, 0x4, UR5 ;  /* 0x000000043f057899 */ /* 0x000fc60008011605 */
[----:B------:R-:W-:Y:S01]  /*36a0*/  LOP3.LUT R15, R15, 0x3fff, RZ, 0xc0, !PT ;  /* 0x00003fff0f0f7812 */ /* 0x000fe200078ec0ff */
[----:B------:R-:W-:-:S03]  /*36b0*/  ULOP3.LUT UR9, UR5, 0x3fff, URZ, 0xc0, !UPT ;  /* 0x00003fff05097892 */ /* 0x000fc6000f8ec03f */
[----:B------:R-:W-:Y:S01]  /*36c0*/  LOP3.LUT R18, R15, 0x10000, RZ, 0xfc, !PT ;  /* 0x000100000f127812 */ /* 0x000fe200078efcff */
[----:B------:R-:W-:-:S04]  /*36d0*/  UMOV UR5, 0x40000040 ;  /* 0x4000004000057882 */ /* 0x000fc80000000000 */
[----:B------:R-:W-:-:S05]  /*36e0*/  IMAD R18, R3, 0x400, R18 ;  /* 0x0000040003127824 */ /* 0x000fca00078e0212 */
[----:B------:R-:W-:Y:S01]  /*36f0*/  R2UR UR8, R18 ;  /* 0x00000000120872ca */ /* 0x000fe200000e0000 */
[----:B------:R-:W-:Y:S02]  /*3700*/  WARPGROUP.DEPBAR.LE gsb0, 0x0 ;  /* 0x00008000000079c5 */ /* 0x000fe40000010000 */
[----:B------:R-:W-:Y:S02]  /*3710*/  F2FP.BF16.F32.PACK_AB R152, R163, R159 ;  /* 0x0000009fa398723e */ /* 0x000fe400000010ff */
[----:B------:R-:W-:Y:S02]  /*3720*/  F2FP.BF16.F32.PACK_AB R153, R206, R162 ;  /* 0x000000a2ce99723e */ /* 0x000fe400000010ff */
[----:B------:R-:W-:Y:S02]  /*3730*/  F2FP.BF16.F32.PACK_AB R154, R166, R207 ;  /* 0x000000cfa69a723e */ /* 0x000fe400000010ff */
[----:B------:R-:W-:Y:S02]  /*3740*/  F2FP.BF16.F32.PACK_AB R155, R165, R164 ;  /* 0x000000a4a59b723e */ /* 0x000fe400000010ff */
[----:B------:R-:W-:-:S02]  /*3750*/  F2FP.BF16.F32.PACK_AB R162, R170, R168 ;  /* 0x000000a8aaa2723e */ /* 0x000fc400000010ff */
[----:B------:R-:W-:Y:S01]  /*3760*/  WARPGROUP.ARRIVE ;  /* 0x00000000000079c5 */ /* 0x000fe20000000000 */
[----:B------:R-:W-:-:S05]  /*3770*/  F2FP.BF16.F32.PACK_AB R163, R22, R169 ;  /* 0x000000a916a3723e */ /* 0x000fca00000010ff */
[----:B------:R-:W-:Y:S01]  /*3780*/  HGMMA.64x128x16.F32.BF16 R24, R152, gdesc[UR4].tnspB, R24, gsb0 ;  /* 0x41e0000498187df0 */ /* 0x000fe20008001818 */
[----:B------:R-:W-:Y:S01]  /*3790*/  UIADD3 UR6, UR4, 0x100, URZ ;  /* 0x0000010004067890 */ /* 0x000fe2000fffe03f */
[----:B------:R-:W-:Y:S01]  /*37a0*/  UMOV UR7, 0x40000040 ;  /* 0x4000004000077882 */ /* 0x000fe20000000000 */
[----:B------:R-:W-:Y:S02]  /*37b0*/  WARPGROUP.DEPBAR.LE gsb0, 0x0 ;  /* 0x00008000000079c5 */ /* 0x000fe40000010000 */
[----:B------:R-:W-:-:S07]  /*37c0*/  WARPGROUP.ARRIVE ;  /* 0x00000000000079c5 */ /* 0x000fce0000000000 */
[----:B------:R-:W-:Y:S01]  /*37d0*/  HGMMA.64x128x16.F32.BF16 R24, R160, gdesc[UR4].tnspB, R24, gsb0 ;  /* 0x41e00004a0187df0 */ /* 0x000fe20008001818 */
        /* <DEDUP_REMOVED lines=70> */
.L_x_249:
[----:B------:R-:W-:Y:S01]  /*3c40*/  LOP3.LUT R0, R0, 0x2000000, RZ, 0xfc, !PT ;  /* 0x0200000000007812 */ /* 0x000fe200078efcff */
[----:B------:R-:W-:Y:S01]  /*3c50*/  UMOV UR7, 0x40000040 ;  /* 0x4000004000077882 */ /* 0x000fe20000000000 */
[----:B------:R-:W1:Y:S03]  /*3c60*/  S2R R13, SR_TID.X ;  /* 0x00000000000d7919 */ /* 0x000e660000002100 */
[----:B------:R-:W-:-:S05]  /*3c70*/  IMAD R0, R3, 0x400, R0 ;  /* 0x0000040003007824 */ /* 0x000fca00078e0200 */
[----:B------:R-:W-:Y:S01]  /*3c80*/  R2UR UR4, R0 ;  /* 0x00000000000472ca */ /* 0x000fe200000e0000 */
[----:B------:R-:W-:-:S05]  /*3c90*/  VIADD R0, R2, 0x30840 ;  /* 0x0003084002007836 */ /* 0x000fca0000000000 */
[----:B------:R-:W-:-:S04]  /*3ca0*/  PRMT R0, RZ, 0x654, R0 ;  /* 0x00000654ff007816 */ /* 0x000fc80000000000 */
[----:B------:R2:W-:Y:S01]  /*3cb0*/  SYNCS.ARRIVE.TRANS64.RED.A1T0 RZ, [R0+URZ], RZ ;  /* 0x000000ff00ff79a7 */ /* 0x0005e2000810043f */
[----:B------:R-:W-:Y:S02]  /*3cc0*/  WARPGROUP.ARRIVE ;  /* 0x00000000000079c5 */ /* 0x000fe40000000000 */
[----:B------:R-:W-:-:S04]  /*3cd0*/  UMOV UR6, UR4 ;  /* 0x0000000400067c82 */ /* 0x000fc80008000000 */
[----:B------:R-:W-:Y:S01]  /*3ce0*/  HGMMA.64x128x16.F32.BF16 R88, R184, gdesc[UR4].tnspB, R88, gsb0 ;  /* 0x41e00004b8587df0 */ /* 0x000fe20008001858 */
[----:B------:R-:W-:Y:S01]  /*3cf0*/  UIADD3 UR6, UR4, 0x80, URZ ;  /* 0x0000008004067890 */ /* 0x000fe2000fffe03f */
[----:B------:R-:W-:Y:S01]  /*3d00*/  UMOV UR7, 0x40000040 ;  /* 0x4000004000077882 */ /* 0x000fe20000000000 */
[----:B-1----:R-:W-:Y:S01]  /*3d10*/  SHF.R.U32.HI R15, RZ, 0x7, R13 ;  /* 0x00000007ff0f7819 */ /* 0x002fe2000001160d */
[----:B------:R-:W-:-:S04]  /*3d20*/  IMAD.IADD R13, R9, 0x1, R10 ;  /* 0x00000001090d7824 */ /* 0x000fc800078e020a */
[----:B------:R-:W-:Y:S02]  /*3d30*/  VIADD R14, R15, 0x9 ;  /* 0x000000090f0e7836 */ /* 0x000fe40000000000 */
[----:B------:R-:W-:Y:S02]  /*3d40*/  IMAD R13, R13, 0x4, R16 ;  /* 0x000000040d0d7824 */ /* 0x000fe400078e0210 */
        /* <DEDUP_REMOVED lines=34> */
.L_x_250:
        /* <DEDUP_REMOVED lines=11> */
.L_x_240:
[----:B------:R-:W4:Y:S01]  /*4020*/  S2UR UR8, SR_CTAID.Y ;  /* 0x00000000000879c3 */ /* 0x000f220000002600 */
[----:B------:R-:W5:Y:S01]  /*4030*/  S2R R8, SR_TID.X ;  /* 0x0000000000087919 */ /* 0x000f620000002100 */
[----:B------:R-:W-:Y:S01]  /*4040*/  ULDC UR4, c[0x0][0x850] ;  /* 0x0002140000047ab9 */ /* 0x000fe20000000800 */
[----:B------:R-:W-:Y:S01]  /*4050*/  ULDC.64 UR12, c[0x0][0x818] ;  /* 0x00020600000c7ab9 */ /* 0x000fe20000000a00 */
[----:B------:R-:W-:-:S04]  /*4060*/  UISETP.NE.AND UP0, UPT, UR4, 0x1, UPT ;  /* 0x000000010400788c */ /* 0x000fc8000bf05270 */
[----:B------:R-:W1:Y:S07]  /*4070*/  S2UR UR6, SR_CTAID.X ;  /* 0x00000000000679c3 */ /* 0x000e6e0000002500 */
[----:B------:R-:W-:Y:S01]  /*4080*/  @UP0 ULDC UR4, c[0x0][0x854] ;  /* 0x0002150000040ab9 */ /* 0x000fe20000000800 */
[----:B------:R-:W-:Y:S01]  /*4090*/  @UP0 ULDC UR7, c[0x0][0x858] ;  /* 0x0002160000070ab9 */ /* 0x000fe20000000800 */
[----:B------:R-:W3:Y:S01]  /*40a0*/  S2UR UR11, SR_CTAID.Z ;  /* 0x00000000000b79c3 */ /* 0x000ee20000002700 */
[----:B----4-:R-:W-:-:S07]  /*40b0*/  UIMAD.WIDE.U32 UR4, UR8, UR4, URZ ;  /* 0x00000004080472a5 */ /* 0x010fce000f8e003f */
[----:B--2---:R-:W2:Y:S01]  /*40c0*/  LDC.64 R10, c[0x0][0x820] ;  /* 0x00020800ff0a7b82 */ /* 0x004ea20000000a00 */
[----:B------:R-:W-:Y:S02]  /*40d0*/  @UP0 USHF.R.U32.HI UR8, URZ, UR7, UR5 ;  /* 0x000000073f080299 */ /* 0x000fe40008011605 */
[----:B-1----:R-:W-:-:S05]  /*40e0*/  USHF.L.U32 UR6, UR6, 0xe, URZ ;  /* 0x0000000e06067899 */ /* 0x002fca000800063f */
[----:B------:R-:W1:Y:S01]  /*40f0*/  LDC.64 R12, c[0x0][0x848] ;  /* 0x00021200ff0c7b82 */ /* 0x000e620000000a00 */
[----:B------:R-:W-:Y:S01]  /*4100*/  USHF.R.S32.HI UR9, URZ, 0x1f, UR8 ;  /* 0x0000001f3f097899 */ /* 0x000fe20008011408 */
[----:B-----5:R-:W-:Y:S01]  /*4110*/  VIADD R0, R8, 0xffffff80 ;  /* 0xffffff8008007836 */ /* 0x020fe20000000000 */
[----:B------:R-:W-:Y:S02]  /*4120*/  USHF.R.S32.HI UR7, URZ, 0x1f, UR6 ;  /* 0x0000001f3f077899 */ /* 0x000fe40008011406 */
[----:B------:R-:W-:Y:S02]  /*4130*/  UIMAD UR10, UR9, UR12, URZ ;  /* 0x0000000c090a72a4 */ /* 0x000fe4000f8e023f */
[----:B------:R-:W-:Y:S01]  /*4140*/  UIMAD.WIDE.U32 UR4, UR8, UR12, UR6 ;  /* 0x0000000c080472a5 */ /* 0x000fe2000f8e0006 */
[----:B------:R-:W-:Y:S01]  /*4150*/  SHF.R.S32.HI R3, RZ, 0x1f, R0 ;  /* 0x0000001fff037819 */ /* 0x000fe20000011400 */
[----:B------:R-:W-:-:S03]  /*4160*/  UIMAD UR10, UR8, UR13, UR10 ;  /* 0x0000000d080a72a4 */ /* 0x000fc6000f8e020a */
[----:B------:R-:W-:Y:S01]  /*4170*/  ULDC.64 UR12, c[0x0][0x840] ;  /* 0x00021000000c7ab9 */ /* 0x000fe20000000a00 */
[----:B------:R-:W-:Y:S01]  /*4180*/  LEA.HI R3, R3, R0, RZ, 0x7 ;  /* 0x0000000003037211 */ /* 0x000fe200078f38ff */
[----:B------:R-:W-:Y:S01]  /*4190*/  UIMAD UR9, UR9, UR12, URZ ;  /* 0x0000000c090972a4 */ /* 0x000fe2000f8e023f */
[----:B---3--:R-:W-:Y:S01]  /*41a0*/  IMAD.U32 R2, RZ, RZ, UR4 ;  /* 0x00000004ff027e24 */ /* 0x008fe2000f8e00ff */
[----:B------:R-:W-:Y:S01]  /*41b0*/  UIMAD.WIDE.U32 UR6, UR8, UR12, UR6 ;  /* 0x0000000c080672a5 */ /* 0x000fe2000f8e0006 */
[----:B------:R-:W-:Y:S01]  /*41c0*/  SHF.R.S32.HI R0, RZ, 0x7, R3 ;  /* 0x00000007ff007819 */ /* 0x000fe20000011403 */
[----:B------:R-:W-:Y:S01]  /*41d0*/  UIMAD UR8, UR8, UR13, UR9 ;  /* 0x0000000d080872a4 */ /* 0x000fe2000f8e0209 */
[----:B------:R-:W-:Y:S01]  /*41e0*/  IMAD.U32 R3, RZ, RZ, UR5 ;  /* 0x00000005ff037e24 */ /* 0x000fe2000f8e00ff */
[----:B------:R-:W-:Y:S02]  /*41f0*/  UIADD3 UR9, UR5, UR10, URZ ;  /* 0x0000000a05097290 */ /* 0x000fe4000fffe03f */
[----:B------:R-:W-:Y:S01]  /*4200*/  USHF.R.S32.HI UR10, URZ, 0x1f, UR11 ;  /* 0x0000001f3f0a7899 */ /* 0x000fe2000801140b */
[----:B------:R-:W-:Y:S01]  /*4210*/  IMAD R9, R0, 0x2000, R9 ;  /* 0x0000200000097824 */ /* 0x000fe200078e0209 */
[----:B------:R-:W-:-:S02]  /*4220*/  UIADD3 UR8, UR7, UR8, URZ ;  /* 0x0000000807087290 */ /* 0x000fc4000fffe03f */
[----:B------:R-:W-:Y:S01]  /*4230*/  IMAD.U32 R5, RZ, RZ, UR7 ;  /* 0x00000007ff057e24 */ /* 0x000fe2000f8e00ff */
[----:B------:R-:W-:Y:S01]  /*4240*/  ULDC UR4, c[0x0][0x740] ;  /* 0x0001d00000047ab9 */ /* 0x000fe20000000800 */
[----:B------:R-:W-:Y:S02]  /*4250*/  IMAD.U32 R3, RZ, RZ, UR9 ;  /* 0x00000009ff037e24 */ /* 0x000fe4000f8e00ff */
[----:B------:R-:W-:Y:S01]  /*4260*/  FMUL.FTZ R88, R88, UR4 ;  /* 0x0000000458587c20 */ /* 0x000fe20008410000 */
[----:B--2---:R-:W-:Y:S02]  /*4270*/  IMAD R0, R10, UR10, RZ ;  /* 0x0000000a0a007c24 */ /* 0x004fe4000f8e02ff */
[----:B------:R-:W-:Y:S01]  /*4280*/  FMUL.FTZ R89, R89, UR4 ;  /* 0x0000000459597c20 */ /* 0x000fe20008410000 */
[----:B------:R-:W-:Y:S02]  /*4290*/  IMAD.U32 R4, RZ, RZ, UR6 ;  /* 0x00000006ff047e24 */ /* 0x000fe4000f8e00ff */
[----:B------:R-:W-:Y:S01]  /*42a0*/  FMUL.FTZ R90, R90, UR4 ;  /* 0x000000045a5a7c20 */ /* 0x000fe20008410000 */
[----:B------:R-:W-:-:S02]  /*42b0*/  IMAD.U32 R5, RZ, RZ, UR8 ;  /* 0x00000008ff057e24 */ /* 0x000fc4000f8e00ff */
[----:B------:R-:W-:Y:S01]  /*42c0*/  FMUL.FTZ R91, R91, UR4 ;  /* 0x000000045b5b7c20 */ /* 0x000fe20008410000 */
[----:B-1----:R-:W-:Y:S02]  /*42d0*/  IMAD R6, R12, UR10, RZ ;  /* 0x0000000a0c067c24 */ /* 0x002fe4000f8e02ff */
[----:B------:R-:W-:Y:S01]  /*42e0*/  FMUL.FTZ R92, R92, UR4 ;  /* 0x000000045c5c7c20 */ /* 0x000fe20008410000 */
[----:B------:R-:W-:Y:S02]  /*42f0*/  IMAD R7, R11, UR11, R0 ;  /* 0x0000000b0b077c24 */ /* 0x000fe4000f8e0200 */
[----:B------:R-:W-:Y:S01]  /*4300*/  FMUL.FTZ R93, R93, UR4 ;  /* 0x000000045d5d7c20 */ /* 0x000fe20008410000 */
[----:B------:R-:W-:-:S04]  /*4310*/  IMAD.WIDE.U32 R2, R10, UR11, R2 ;  /* 0x0000000b0a027c25 */ /* 0x000fc8000f8e0002 */
[----:B------:R-:W-:Y:S01]  /*4320*/  FMUL.FTZ R94, R94, UR4 ;  /* 0x000000045e5e7c20 */ /* 0x000fe20008410000 */
[----:B------:R-:W-:Y:S01]  /*4330*/  FMUL.FTZ R95, R95, UR4 ;  /* 0x000000045f5f7c20 */ /* 0x000fe20008410000 */
[----:B------:R-:W-:Y:S01]  /*4340*/  FMUL.FTZ R96, R96, UR4 ;  /* 0x0000000460607c20 */ /* 0x000fe20008410000 */
[----:B------:R-:W-:Y:S02]  /*4350*/  IMAD R11, R13, UR11, R6 ;  /* 0x0000000b0d0b7c24 */ /* 0x000fe4000f8e0206 */
[----:B------:R-:W-:Y:S01]  /*4360*/  FMUL.FTZ R97, R97, UR4 ;  /* 0x0000000461617c20 */ /* 0x000fe20008410000 */
[----:B------:R-:W-:-:S04]  /*4370*/  IMAD.WIDE.U32 R4, R12, UR11, R4 ;  /* 0x0000000b0c047c25 */ /* 0x000fc8000f8e0004 */
        /* <DEDUP_REMOVED lines=54> */
[----:B------:R-:W-:Y:S05]  /*46e0*/  WARPSYNC.ALL ;  /* 0x0000000000007948 */ /* 0x000fea0003800000 */
[----:B------:R-:W-:-:S02]  /*46f0*/  IMAD R9, R9, 0x4, R16 ;  /* 0x0000000409097824 */ /* 0x000fc400078e0210 */
[----:B------:R-:W-:Y:S02]  /*4700*/  IMAD.IADD R6, R3, 0x1, R7 ;  /* 0x0000000103067824 */ /* 0x000fe400078e0207 */
[----:B------:R-:W-:Y:S01]  /*4710*/  IMAD.IADD R0, R5, 0x1, R11 ;  /* 0x0000000105007824 */ /* 0x000fe200078e020b */
[----:B------:R-:W-:Y:S01]  /*4720*/  BAR.SYNC.DEFER_BLOCKING 0x1, 0x100 ;  /* 0x0044000000007b1d */ /* 0x000fe20000010000 */
[----:B------:R-:W-:-:S07]  /*4730*/  ISETP.NE.AND P1, PT, R8, 0x80, PT ;  /* 0x000000800800780c */ /* 0x000fce0003f25270 */
[----:B------:R-:W1:Y:S01]  /*4740*/  LDC.64 R10, c[0x0][0x800] ;  /* 0x00020000ff0a7b82 */ /* 0x000e620000000a00 */
[----:B------:R-:W-:Y:S07]  /*4750*/  BSSY B0, `(.L_x_252) ;  /* 0x000002c000007945 */ /* 0x000fee0003800000 */
[----:B------:R-:W2:Y:S01]  /*4760*/  LDC.64 R12, c[0x0][0x828] ;  /* 0x00020a00ff0c7b82 */ /* 0x000ea20000000a00 */
[----:B------:R3:W-:Y:S04]  /*4770*/  STS.128 [R9], R24 ;  /* 0x0000001809007388 */ /* 0x0007e80000000c00 */
[----:B------:R3:W-:Y:S01]  /*4780*/  STS.128 [R9+0x800], R28 ;  /* 0x0008001c09007388 */ /* 0x0007e20000000c00 */
[----:B-1----:R-:W-:-:S03]  /*4790*/  LEA R10, P0, R2, R10, 0x2 ;  /* 0x0000000a020a7211 */ /* 0x002fc600078010ff */
[----:B------:R3:W-:Y:S01]  /*47a0*/  STS.128 [R9+0x1000], R32 ;  /* 0x0010002009007388 */ /* 0x0007e20000000c00 */
[----:B------:R-:W-:-:S03]  /*47b0*/  LEA.HI.X R6, R2, R11, R6, 0x2, P0 ;  /* 0x0000000b02067211 */ /* 0x000fc600000f1406 */
[----:B------:R3:W-:Y:S01]  /*47c0*/  STS.128 [R9+0x1800], R36 ;  /* 0x0018002409007388 */ /* 0x0007e20000000c00 */
[----:B--2---:R-:W-:-:S03]  /*47d0*/  LEA R12, P2, R4, R12, 0x2 ;  /* 0x0000000c040c7211 */ /* 0x004fc600078410ff */
[----:B------:R3:W-:Y:S01]  /*47e0*/  STS.128 [R9+0x2000], R40 ;  /* 0x0020002809007388 */ /* 0x0007e20000000c00 */
[----:B------:R-:W-:-:S03]  /*47f0*/  LEA.HI.X R0, R4, R13, R0, 0x2, P2 ;  /* 0x0000000d04007211 */ /* 0x000fc600010f1400 */
[----:B------:R3:W-:Y:S04]  /*4800*/  STS.128 [R9+0x2800], R44 ;  /* 0x0028002c09007388 */ /* 0x0007e80000000c00 */
        /* <DEDUP_REMOVED lines=15> */
[----:B-1----:R-:W1:Y:S02]  /*4900*/  FENCE.VIEW.ASYNC.S ;  /* 0x00000000000073c6 */ /* 0x002e640000000000 */
[----:B-1----:R-:W-:Y:S06]  /*4910*/  BAR.SYNC.DEFER_BLOCKING 0x1, 0x100 ;  /* 0x0044000000007b1d */ /* 0x002fec0000010000 */
[----:B------:R-:W-:Y:S05]  /*4920*/  @P1 BRA `(.L_x_253) ;  /* 0x0000000000381947 */ /* 0x000fea0003800000 */
[----:B------:R-:W-:Y:S01]  /*4930*/  R2UR UR4, R12 ;  /* 0x000000000c0472ca */ /* 0x000fe200000e0000 */
[----:B------:R-:W-:Y:S01]  /*4940*/  UMOV UR7, 0x1000 ;  /* 0x0000100000077882 */ /* 0x000fe20000000000 */
[----:B------:R-:W-:Y:S01]  /*4950*/  R2UR UR5, R0 ;  /* 0x00000000000572ca */ /* 0x000fe200000e0000 */
[----:B------:R-:W-:Y:S01]  /*4960*/  UMOV UR8, 0x0 ;  /* 0x0000000000087882 */ /* 0x000fe20000000000 */
[----:B------:R-:W-:Y:S01]  /*4970*/  R2UR UR6, R16 ;  /* 0x00000000100672ca */ /* 0x000fe200000e0000 */
[----:B------:R-:W-:Y:S01]  /*4980*/  UMOV UR9, 0x14f00000 ;  /* 0x14f0000000097882 */ /* 0x000fe20000000000 */
[----:B------:R-:W-:-:S13]  /*4990*/  PLOP3.LUT P0, PT, PT, PT, PT, 0x80, 0x0 ;  /* 0x000000000000781c */ /* 0x000fda0003f0f070 */
.L_x_254:
[----:B------:R-:W-:Y:S01]  /*49a0*/  @P0 ELECT P2, URZ, PT ;  /* 0x00000000003f082f */ /* 0x000fe20003840000 */
[----:B------:R1:W-:-:S12]  /*49b0*/  UBLKRED.G.S.ADD.F32.RN [UR4], [UR6], UR7, desc[UR8] ;  /* 0x00000804060073bb */ /* 0x0003d800080a1407 */
[----:B------:R-:W-:Y:S02]  /*49c0*/  @P2 PLOP3.LUT P0, PT, P2, PT, PT, 0x8, 0x0 ;  /* 0x000000000000281c */ /* 0x000fe4000170e170 */
[----:B------:R-:W-:-:S11]  /*49d0*/  PLOP3.LUT P2, PT, PT, PT, PT, 0x8, 0x0 ;  /* 0x000000000000781c */ /* 0x000fd60003f4e170 */
[----:B-1----:R-:W-:Y:S05]  /*49e0*/  @P0 BRA.U.ANY `(.L_x_254) ;  /* 0xfffffffd00ec0947 */ /* 0x002fea000393ffff */
[----:B------:R0:W-:Y:S01]  /*49f0*/  UTMACMDFLUSH ;  /* 0x00000000000079b7 */ /* 0x0001e20000000000 */
[----:B------:R-:W-:-:S04]  /*4a00*/  DEPBAR.LE SB0, 0x0 ;  /* 0x000080000000791a */ /* 0x000fc80000000000 */
.L_x_253:
[----:B------:R-:W-:Y:S05]  /*4a10*/  BSYNC B0 ;  /* 0x0000000000007941 */ /* 0x000fea0003800000 */
.L_x_252:
[----:B------:R-:W-:Y:S06]  /*4a20*/  BAR.SYNC.DEFER_BLOCKING 0x1, 0x100 ;  /* 0x0044000000007b1d */ /* 0x000fec0000010000 */
[----:B------:R4:W-:Y:S04]  /*4a30*/  STS.128 [R9], R88 ;  /* 0x0000005809007388 */ /* 0x0009e80000000c00 */
        /* <DEDUP_REMOVED lines=30> */
.L_x_255:
[----:B------:R-:W-:Y:S01]  /*4c20*/  @P0 ELECT P1, URZ, PT ;  /* 0x00000000003f082f */ /* 0x000fe20003820000 */
[----:B------:R1:W-:-:S12]  /*4c30*/  UBLKRED.G.S.ADD.F32.RN [UR4], [UR6], UR7, desc[UR8] ;  /* 0x00000804060073bb */ /* 0x0003d800080a1407 */
[----:B------:R-:W-:Y:S02]  /*4c40*/  @P1 PLOP3.LUT P0, PT, P1, PT, PT, 0x8, 0x0 ;  /* 0x000000000000181c */ /* 0x000fe40000f0e170 */
[----:B------:R-:W-:-:S11]  /*4c50*/  PLOP3.LUT P1, PT, PT, PT, PT, 0x8, 0x0 ;  /* 0x000000000000781c */ /* 0x000fd60003f2e170 */
[----:B-1----:R-:W-:Y:S05]  /*4c60*/  @P0 BRA.U.ANY `(.L_x_255) ;  /* 0xfffffffd00ec0947 */ /* 0x002fea000393ffff */
[----:B------:R0:W-:Y:S01]  /*4c70*/  UTMACMDFLUSH ;  /* 0x00000000000079b7 */ /* 0x0001e20000000000 */
[----:B------:R-:W-:-:S04]  /*4c80*/  DEPBAR.LE SB0, 0x0 ;  /* 0x000080000000791a */ /* 0x000fc80000000000 */
[----:B------:R-:W-:Y:S05]  /*4c90*/  BRA `(.L_x_232) ;  /* 0x00000028001c7947 */ /* 0x000fea0003800000 */
.L_x_230:
        /* <DEDUP_REMOVED lines=51> */
.L_x_270:
        /* <DEDUP_REMOVED lines=21> */
.L_x_259:
[----:B------:R-:W-:Y:S05]  /*5120*/  BSYNC B0 ;  /* 0x0000000000007941 */ /* 0x000fea0003800000 */
.L_x_258:
        /* <DEDUP_REMOVED lines=13> */
.L_x_261:
[----:B------:R-:W-:Y:S05]  /*5200*/  BSYNC B0 ;  /* 0x0000000000007941 */ /* 0x000fea0003800000 */
.L_x_260:
[----:B------:R-:W-:Y:S06]  /*5210*/  BAR.ARV 0xa, 0xa0 ;  /* 0x0282800000007b1d */ /* 0x000fec0000002000 */
[----:B------:R-:W-:Y:S04]  /*5220*/  BSSY B0, `(.L_x_262) ;  /* 0x0000003000007945 */ /* 0x000fe80003800000 */
[----:B------:R-:W-:Y:S05]  /*5230*/  @!P0 BRA `(.L_x_263) ;  /* 0x0000000000048947 */ /* 0x000fea0003800000 */
[----:B------:R-:W-:-:S04]  /*5240*/  DEPBAR.LE SB0, 0x0 ;  /* 0x000080000000791a */ /* 0x000fc80000000000 */
.L_x_263:
[----:B------:R-:W-:Y:S05]  /*5250*/  BSYNC B0 ;  /* 0x0000000000007941 */ /* 0x000fea0003800000 */
.L_x_262:
        /* <DEDUP_REMOVED lines=13> */
.L_x_265:
[----:B------:R-:W-:Y:S05]  /*5330*/  BSYNC B0 ;  /* 0x0000000000007941 */ /* 0x000fea0003800000 */
.L_x_264:
        /* <DEDUP_REMOVED lines=13> */
.L_x_267:
[----:B------:R-:W-:Y:S05]  /*5410*/  BSYNC B0 ;  /* 0x0000000000007941 */ /* 0x000fea0003800000 */
.L_x_266:
[----:B------:R-:W-:Y:S01]  /*5420*/  VIADD R0, R0, 0xfffffffe ;  /* 0xfffffffe00007836 */ /* 0x000fe20000000000 */
[----:B------:R-:W-:Y:S06]  /*5430*/  BAR.ARV 0xa, 0xa0 ;  /* 0x0282800000007b1d */ /* 0x000fec0000002000 */
[----:B------:R-:W-:Y:S01]  /*5440*/  BSSY B0, `(.L_x_268) ;  /* 0x0000004000007945 */ /* 0x000fe20003800000 */
[----:B------:R-:W-:-:S03]  /*5450*/  ISETP.NE.AND P1, PT, R0, RZ, PT ;  /* 0x000000ff0000720c */ /* 0x000fc60003f25270 */
[----:B------:R-:W-:Y:S10]  /*5460*/  @!P0 BRA `(.L_x_269) ;  /* 0x0000000000048947 */ /* 0x000ff40003800000 */
[----:B------:R-:W-:-:S04]  /*5470*/  DEPBAR.LE SB0, 0x0 ;  /* 0x000080000000791a */ /* 0x000fc80000000000 */
.L_x_269:
[----:B------:R-:W-:Y:S05]  /*5480*/  BSYNC B0 ;  /* 0x0000000000007941 */ /* 0x000fea0003800000 */
.L_x_268:
[----:B------:R-:W-:Y:S06]  /*5490*/  BAR.ARV 0xb, 0xa0 ;  /* 0x02c2800000007b1d */ /* 0x000fec0000002000 */
[----:B------:R-:W-:Y:S02]  /*54a0*/  UIADD3 UR5, UR5, 0x2, URZ ;  /* 0x0000000205057890 */ /* 0x000fe4000fffe03f */
[----:B------:R-:W-:Y:S01]  /*54b0*/  UIADD3 UR4, UR4, 0x1, URZ ;  /* 0x0000000104047890 */ /* 0x000fe2000fffe03f */
[----:B------:R-:W-:Y:S11]  /*54c0*/  @P1 BRA `(.L_x_270) ;  /* 0xfffffff800c01947 */ /* 0x000ff6000383ffff */
[----:B------:R-:W-:-:S12]  /*54d0*/  USHF.L.U32 UR5, UR5, 0xd, URZ ;  /* 0x0000000d05057899 */ /* 0x000fd8000800063f */
.L_x_257:
        /* <DEDUP_REMOVED lines=19> */
.L_x_272:
[----:B------:R-:W-:Y:S05]  /*5610*/  BSYNC B0 ;  /* 0x0000000000007941 */ /* 0x000fea0003800000 */
.L_x_271:
        /* <DEDUP_REMOVED lines=19> */
.L_x_274:
[----:B------:R-:W-:Y:S05]  /*5750*/  BSYNC B0 ;  /* 0x0000000000007941 */ /* 0x000fea0003800000 */
.L_x_273:
[----:B------:R-:W-:Y:S06]  /*5760*/  BAR.ARV 0xa, 0xa0 ;  /* 0x0282800000007b1d */ /* 0x000fec0000002000 */
[----:B------:R-:W-:Y:S04]  /*5770*/  BSSY B0, `(.L_x_275) ;  /* 0x0000003000007945 */ /* 0x000fe80003800000 */
[----:B------:R-:W-:Y:S05]  /*5780*/  @!P0 BRA `(.L_x_276) ;  /* 0x0000000000048947 */ /* 0x000fea0003800000 */
[----:B------:R-:W-:-:S04]  /*5790*/  DEPBAR.LE SB0, 0x0 ;  /* 0x000080000000791a */ /* 0x000fc80000000000 */
.L_x_276:
[----:B------:R-:W-:Y:S05]  /*57a0*/  BSYNC B0 ;  /* 0x0000000000007941 */ /* 0x000fea0003800000 */
.L_x_275:
[----:B------:R-:W-:Y:S06]  /*57b0*/  BAR.ARV 0xb, 0xa0 ;  /* 0x02c2800000007b1d */ /* 0x000fec0000002000 */
[----:B------:R-:W-:Y:S05]  /*57c0*/  BRA `(.L_x_232) ;  /* 0x0000001c00507947 */ /* 0x000fea0003800000 */
.L_x_256:
        /* <DEDUP_REMOVED lines=55> */
.L_x_307:
[----:B------:R-:W-:Y:S02]  /*5b40*/  IMAD.IADD R10, R7, 0x1, R3 ;  /* 0x00000001070a7824 */ /* 0x000fe400078e0203 */
[----:B-1----:R-:W-:Y:S02]  /*5b50*/  IMAD.SHL.U32 R0, R2, 0x80, RZ ;  /* 0x0000008002007824 */ /* 0x002fe400078e00ff */
[----:B------:R-:W-:Y:S01]  /*5b60*/  IMAD.MOV.U32 R9, RZ, RZ, 0x1 ;  /* 0x00000001ff097424 */ /* 0x000fe200078e00ff */
[----:B------:R-:W-:Y:S06]  /*5b70*/  @P0 BRA `(.L_x_280) ;  /* 0x0000000000180947 */ /* 0x000fec0003800000 */
[----:B------:R-:W1:Y:S01]  /*5b80*/  S2R R4, SR_TID.X ;  /* 0x0000000000047919 */ /* 0x000e620000002100 */
[----:B------:R-:W-:-:S04]  /*5b90*/  IMAD.MOV.U32 R2, RZ, RZ, 0x4100 ;  /* 0x00004100ff027424 */ /* 0x000fc800078e00ff */
[----:B------:R2:W-:Y:S01]  /*5ba0*/  SYNCS.ARRIVE.TRANS64 RZ, [R11+URZ+0x30810], R2 ;  /* 0x030810020bff79a7 */ /* 0x0005e2000800003f */
[----:B-1----:R-:W-:-:S13]  /*5bb0*/  LOP3.LUT P1, RZ, R4, 0x1f, RZ, 0xc0, !PT ;  /* 0x0000001f04ff7812 */ /* 0x002fda000782c0ff */
[----:B--2---:R-:W-:Y:S05]  /*5bc0*/  @!P1 BRA `(.L_x_280) ;  /* 0x0000000000049947 */ /* 0x004fea0003800000 */
[----:B------:R-:W-:Y:S01]  /*5bd0*/  BPT.TRAP 0x1 ;  /* 0x000000040000795c */ /* 0x000fe20000300000 */
.L_x_280:
[----:B------:R-:W1:Y:S01]  /*5be0*/  LDC.64 R2, c[0x0][0x198] ;  /* 0x00006600ff027b82 */ /* 0x000e620000000a00 */
[----:B------:R-:W-:Y:S01]  /*5bf0*/  R2UR UR11, R0 ;  /* 0x00000000000b72ca */ /* 0x000fe200000e0000 */
[----:B------:R-:W-:Y:S01]  /*5c00*/  UMOV UR19, URZ ;  /* 0x0000003f00137c82 */ /* 0x000fe20008000000 */
[----:B------:R-:W-:Y:S01]  /*5c10*/  R2UR UR8, R11 ;  /* 0x000000000b0872ca */ /* 0x000fe200000e0000 */
[----:B------:R-:W-:Y:S01]  /*5c20*/  UMOV UR22, 0x0 ;  /* 0x0000000000167882 */ /* 0x000fe20000000000 */
[----:B------:R-:W-:Y:S01]  /*5c30*/  UMOV UR23, 0x14f00000 ;  /* 0x14f0000000177882 */ /* 0x000fe20000000000 */
[----:B------:R-:W-:Y:S01]  /*5c40*/  UMOV UR18, URZ ;  /* 0x0000003f00127c82 */ /* 0x000fe20008000000 */
[----:B------:R-:W-:Y:S01]  /*5c50*/  UMOV UR26, 0x40 ;  /* 0x00000040001a7882 */ /* 0x000fe20000000000 */
[----:B------:R-:W2:Y:S01]  /*5c60*/  LDC R12, c[0x0][0x280] ;  /* 0x0000a000ff0c7b82 */ /* 0x000ea20000000800 */
[----:B------:R-:W-:Y:S01]  /*5c70*/  UMOV UR28, UR20 ;  /* 0x00000014001c7c82 */ /* 0x000fe20008000000 */
[----:B------:R-:W-:Y:S01]  /*5c80*/  UMOV UR29, UR21 ;  /* 0x00000015001d7c82 */ /* 0x000fe20008000000 */
[----:B------:R-:W-:Y:S01]  /*5c90*/  UMOV UR27, UR19 ;  /* 0x00000013001b7c82 */ /* 0x000fe20008000000 */
[----:B------:R-:W-:Y:S01]  /*5ca0*/  UMOV UR10, 0x10 ;  /* 0x00000010000a7882 */ /* 0x000fe20000000000 */
[----:B------:R-:W-:Y:S01]  /*5cb0*/  IMAD.MOV.U32 R4, RZ, RZ, 0x10000 ;  /* 0x00010000ff047424 */ /* 0x000fe200078e00ff */
[----:B------:R-:W-:Y:S01]  /*5cc0*/  UMOV UR30, 0x0 ;  /* 0x00000000001e7882 */ /* 0x000fe20000000000 */
[----:B------:R-:W-:Y:S01]  /*5cd0*/  UMOV UR31, 0x10000000 ;  /* 0x10000000001f7882 */ /* 0x000fe20000000000 */
[----:B------:R-:W-:Y:S01]  /*5ce0*/  UIADD3 UR16, UR8, 0x18000, URZ ;  /* 0x0001800008107890 */ /* 0x000fe2000fffe03f */
[----:B------:R-:W-:Y:S01]  /*5cf0*/  IMAD.MOV.U32 R20, RZ, RZ, RZ ;  /* 0x000000ffff147224 */ /* 0x000fe200078e00ff */
[----:B------:R-:W-:Y:S01]  /*5d00*/  UIADD3 UR17, UR8, 0x30810, URZ ;  /* 0x0003081008117890 */ /* 0x000fe2000fffe03f */
[----:B------:R-:W-:Y:S01]  /*5d10*/  IMAD.MOV.U32 R5, RZ, RZ, RZ ;  /* 0x000000ffff057224 */ /* 0x000fe200078e00ff */
[----:B------:R-:W-:-:S02]  /*5d20*/  UIADD3 UR24, UR8, 0x1a000, URZ ;  /* 0x0001a00008187890 */ /* 0x000fc4000fffe03f */
[----:B------:R-:W-:Y:S01]  /*5d30*/  UIADD3 UR32, UR8, 0x28000, URZ ;  /* 0x0002800008207890 */ /* 0x000fe2000fffe03f */
[----:B-1----:R-:W-:Y:S02]  /*5d40*/  IMAD.MOV.U32 R8, RZ, RZ, R2 ;  /* 0x000000ffff087224 */ /* 0x002fe400078e0002 */
[----:B------:R-:W-:Y:S01]  /*5d50*/  UMOV UR25, UR17 ;  /* 0x0000001100197c82 */ /* 0x000fe20008000000 */
[----:B------:R-:W-:Y:S01]  /*5d60*/  UMOV UR33, UR17 ;  /* 0x0000001100217c82 */ /* 0x000fe20008000000 */
[----:B------:R-:W-:Y:S01]  /*5d70*/  UIADD3 UR9, UR8, 0x30800, URZ ;  /* 0x0003080008097890 */ /* 0x000fe2000fffe03f */
[----:B------:R-:W-:Y:S01]  /*5d80*/  IADD3 R0, P1, R8, 0x2f0, RZ ;  /* 0x000002f008007810 */ /* 0x000fe20007f3e0ff */
[----:B------:R-:W-:Y:S01]  /*5d90*/  UIADD3 UR40, UR8, 0x4000, URZ ;  /* 0x0000400008287890 */ /* 0x000fe2000fffe03f */
[----:B------:R-:W-:Y:S02]  /*5da0*/  UMOV UR13, UR21 ;  /* 0x00000015000d7c82 */ /* 0x000fe40008000000 */
[----:B------:R-:W-:Y:S01]  /*5db0*/  R2UR UR6, R0 ;  /* 0x00000000000672ca */ /* 0x000fe200000e0000 */
[----:B------:R-:W-:Y:S01]  /*5dc0*/  UMOV UR42, 0x40 ;  /* 0x00000040002a7882 */ /* 0x000fe20000000000 */
        /* <DEDUP_REMOVED lines=11> */
[----:B------:R-:W-:-:S03]  /*5e80*/  UMOV UR34, UR18 ;  /* 0x0000001200227c82 */ /* 0x000fc60008000000 */
[----:B------:R-:W-:Y:S01]  /*5e90*/  R2UR UR7, R2 ;  /* 0x00000000020772ca */ /* 0x000fe200000e0000 */
[----:B------:R-:W-:-:S05]  /*5ea0*/  IMAD.X R2, RZ, RZ, R0, P2 ;  /* 0x000000ffff027224 */ /* 0x000fca00010e0600 */
[----:B------:R-:W-:Y:S02]  /*5eb0*/  R2UR UR39, R2 ;  /* 0x00000000022772ca */ /* 0x000fe400000e0000 */
[----:B------:R-:W-:-:S04]  /*5ec0*/  IADD3 R2, P1, R8, 0xf0, RZ ;  /* 0x000000f008027810 */ /* 0x000fc80007f3e0ff */
[----:B------:R-:W-:Y:S01]  /*5ed0*/  R2UR UR14, R2 ;  /* 0x00000000020e72ca */ /* 0x000fe200000e0000 */
[----:B------:R-:W-:Y:S01]  /*5ee0*/  IMAD.X R3, RZ, RZ, R0, P1 ;  /* 0x000000ffff037224 */ /* 0x000fe200008e0600 */
[----:B--2---:R-:W-:-:S04]  /*5ef0*/  ISETP.GE.AND P1, PT, R12, 0x41, PT ;  /* 0x000000410c00780c */ /* 0x004fc80003f26270 */
        /* <DEDUP_REMOVED lines=33> */
.L_x_291:
[----:B------:R-:W-:-:S04]  /*6110*/  SHF.L.U32 R21, R9, 0x1f, RZ ;  /* 0x0000001f09157819 */ /* 0x000fc800000006ff */
[----:B-1----:R-:W1:Y:S02]  /*6120*/  SYNCS.PHASECHK.TRANS64.TRYWAIT P1, [R11+URZ+0x30840], R21 ;  /* 0x030840150b0075a7 */ /* 0x002e64000802017f */
[----:B-12---:R-:W-:Y:S05]  /*6130*/  @!P1 BRA `(.L_x_283) ;  /* 0x0000001400689947 */ /* 0x006fea0003800000 */
.L_x_308:
[----:B------:R-:W-:Y:S05]  /*6140*/  @P0 BRA `(.L_x_284) ;  /* 0x0000000000140947 */ /* 0x000fea0003800000 */
[----:B------:R-:W-:Y:S01]  /*6150*/  ISETP.NE.AND P1, PT, R14, RZ, PT ;  /* 0x000000ff0e00720c */ /* 0x000fe20003f25270 */
[----:B------:R-:W-:-:S04]  /*6160*/  IMAD.MOV.U32 R0, RZ, RZ, 0x4100 ;  /* 0x00004100ff007424 */ /* 0x000fc800078e00ff */
[----:B------:R2:W-:Y:S08]  /*6170*/  SYNCS.ARRIVE.TRANS64 RZ, [R11+URZ+0x30830], R0 ;  /* 0x030830000bff79a7 */ /* 0x0005f0000800003f */
[----:B------:R-:W-:Y:S05]  /*6180*/  @!P1 BRA `(.L_x_284) ;  /* 0x0000000000049947 */ /* 0x000fea0003800000 */
[----:B------:R-:W-:Y:S01]  /*6190*/  BPT.TRAP 0x1 ;  /* 0x000000040000795c */ /* 0x000fe20000300000 */
.L_x_284:
        /* <DEDUP_REMOVED lines=36> */
.L_x_309:
[----:B------:R-:W-:Y:S05]  /*63e0*/  @P0 BRA `(.L_x_286) ;  /* 0x0000000000140947 */ /* 0x000fea0003800000 */
[----:B------:R-:W-:Y:S01]  /*63f0*/  ISETP.NE.AND P1, PT, R14, RZ, PT ;  /* 0x000000ff0e00720c */ /* 0x000fe20003f25270 */
[----:B------:R-:W-:-:S04]  /*6400*/  IMAD.MOV.U32 R2, RZ, RZ, 0x4100 ;  /* 0x00004100ff027424 */ /* 0x000fc800078e00ff */
[----:B------:R3:W-:Y:S08]  /*6410*/  SYNCS.ARRIVE.TRANS64 RZ, [R11+URZ+0x30818], R2 ;  /* 0x030818020bff79a7 */ /* 0x0007f0000800003f */
[----:B------:R-:W-:Y:S05]  /*6420*/  @!P1 BRA `(.L_x_286) ;  /* 0x0000000000049947 */ /* 0x000fea0003800000 */
[----:B------:R-:W-:Y:S01]  /*6430*/  BPT.TRAP 0x1 ;  /* 0x000000040000795c */ /* 0x000fe20000300000 */
.L_x_286:
        /* <DEDUP_REMOVED lines=27> */
.L_x_310:
        /* <DEDUP_REMOVED lines=9> */
.L_x_288:
        /* <DEDUP_REMOVED lines=31> */
.L_x_312:
[----:B------:R-:W-:Y:S05]  /*6870*/  @P0 BRA `(.L_x_290) ;  /* 0x0000000000140947 */ /* 0x000fea0003800000 */
[----:B------:R-:W-:Y:S01]  /*6880*/  ISETP.NE.AND P1, PT, R14, RZ, PT ;  /* 0x000000ff0e00720c */ /* 0x000fe20003f25270 */
[----:B-1----:R-:W-:-:S04]  /*6890*/  IMAD.MOV.U32 R4, RZ, RZ, 0x4100 ;  /* 0x00004100ff047424 */ /* 0x002fc800078e00ff */
[----:B------:R2:W-:Y:S08]  /*68a0*/  SYNCS.ARRIVE.TRANS64 RZ, [R11+URZ+0x30810], R4 ;  /* 0x030810040bff79a7 */ /* 0x0005f0000800003f */
[----:B------:R-:W-:Y:S05]  /*68b0*/  @!P1 BRA `(.L_x_290) ;  /* 0x0000000000049947 */ /* 0x000fea0003800000 */
[----:B------:R-:W-:Y:S01]  /*68c0*/  BPT.TRAP 0x1 ;  /* 0x000000040000795c */ /* 0x000fe20000300000 */
.L_x_290:
        /* <DEDUP_REMOVED lines=29> */
.L_x_282:
[----:B------:R-:W-:-:S13]  /*6aa0*/  ISETP.NE.AND P1, PT, R19, RZ, PT ;  /* 0x000000ff1300720c */ /* 0x000fda0003f25270 */
[----:B------:R-:W-:Y:S05]  /*6ab0*/  @!P1 BRA `(.L_x_281) ;  /* 0x0000000400289947 */ /* 0x000fea0003800000 */
[----:B------:R-:W-:-:S04]  /*6ac0*/  SHF.L.U32 R12, R9, 0x1f, RZ ;  /* 0x0000001f090c7819 */ /* 0x000fc800000006ff */
[----:B------:R-:W3:Y:S02]  /*6ad0*/  SYNCS.PHASECHK.TRANS64.TRYWAIT P1, [R11+URZ+0x30840], R12 ;  /* 0x0308400c0b0075a7 */ /* 0x000ee4000802017f */
[----:B---3--:R-:W-:Y:S05]  /*6ae0*/  @!P1 BRA `(.L_x_292) ;  /* 0x0000000c00509947 */ /* 0x008fea0003800000 */
.L_x_313:
[----:B------:R-:W-:Y:S05]  /*6af0*/  @P0 BRA `(.L_x_293) ;  /* 0x0000000000140947 */ /* 0x000fea0003800000 */
[----:B------:R-:W-:Y:S01]  /*6b00*/  ISETP.NE.AND P1, PT, R14, RZ, PT ;  /* 0x000000ff0e00720c */ /* 0x000fe20003f25270 */
[----:B-12---:R-:W-:-:S04]  /*6b10*/  IMAD.MOV.U32 R4, RZ, RZ, 0x4100 ;  /* 0x00004100ff047424 */ /* 0x006fc800078e00ff */
[----:B------:R4:W-:Y:S08]  /*6b20*/  SYNCS.ARRIVE.TRANS64 RZ, [R11+URZ+0x30830], R4 ;  /* 0x030830040bff79a7 */ /* 0x0009f0000800003f */
[----:B------:R-:W-:Y:S05]  /*6b30*/  @!P1 BRA `(.L_x_293) ;  /* 0x0000000000049947 */ /* 0x000fea0003800000 */
[----:B------:R-:W-:Y:S01]  /*6b40*/  BPT.TRAP 0x1 ;  /* 0x000000040000795c */ /* 0x000fe20000300000 */
.L_x_293:
        /* <DEDUP_REMOVED lines=33> */
.L_x_314:
[----:B------:R-:W-:Y:S05]  /*6d60*/  @P0 BRA `(.L_x_295) ;  /* 0x0000000000140947 */ /* 0x000fea0003800000 */
[----:B------:R-:W-:Y:S01]  /*6d70*/  ISETP.NE.AND P0, PT, R14, RZ, PT ;  /* 0x000000ff0e00720c */ /* 0x000fe20003f05270 */
[----:B------:R-:W-:-:S04]  /*6d80*/  IMAD.MOV.U32 R4, RZ, RZ, 0x4100 ;  /* 0x00004100ff047424 */ /* 0x000fc800078e00ff */
[----:B------:R2:W-:Y:S08]  /*6d90*/  SYNCS.ARRIVE.TRANS64 RZ, [R11+URZ+0x30818], R4 ;  /* 0x030818040bff79a7 */ /* 0x0005f0000800003f */
[----:B------:R-:W-:Y:S05]  /*6da0*/  @!P0 BRA `(.L_x_295) ;  /* 0x0000000000048947 */ /* 0x000fea0003800000 */
[----:B------:R-:W-:Y:S01]  /*6db0*/  BPT.TRAP 0x1 ;  /* 0x000000040000795c */ /* 0x000fe20000300000 */
.L_x_295:
        /* <DEDUP_REMOVED lines=26> */
.L_x_281:
[----:B-12---:R-:W-:Y:S01]  /*6f60*/  IMAD R4, R20, 0x8, R11 ;  /* 0x0000000814047824 */ /* 0x006fe200078e020b */
[----:B------:R-:W-:Y:S01]  /*6f70*/  SHF.L.U32 R3, R9, 0x1f, RZ ;  /* 0x0000001f09037819 */ /* 0x000fe200000006ff */
[----:B------:R-:W1:Y:S03]  /*6f80*/  S2R R2, SR_TID.X ;  /* 0x0000000000027919 */ /* 0x000e660000002100 */
[----:B------:R-:W2:Y:S01]  /*6f90*/  SYNCS.PHASECHK.TRANS64.TRYWAIT P0, [R4+URZ+0x30840], R3 ;  /* 0x03084003040075a7 */ /* 0x000ea2000800017f */
[----:B-1----:R-:W-:-:S04]  /*6fa0*/  LOP3.LUT R2, R2, 0x7f, RZ, 0xc0, !PT ;  /* 0x0000007f02027812 */ /* 0x002fc800078ec0ff */
[----:B------:R-:W-:Y:S01]  /*6fb0*/  ISETP.NE.AND P1, PT, R2, RZ, PT ;  /* 0x000000ff0200720c */ /* 0x000fe20003f25270 */
[----:B--2---:R-:W-:-:S12]  /*6fc0*/  @!P0 BRA `(.L_x_296) ;  /* 0x0000000800408947 */ /* 0x004fd80003800000 */
.L_x_315:
[----:B------:R-:W-:Y:S05]  /*6fd0*/  @P1 BRA `(.L_x_297) ;  /* 0x0000000000181947 */ /* 0x000fea0003800000 */
[----:B------:R-:W2:Y:S01]  /*6fe0*/  S2R R2, SR_TID.X ;  /* 0x0000000000027919 */ /* 0x000ea20000002100 */
[----:B-1----:R-:W-:-:S04]  /*6ff0*/  IMAD.MOV.U32 R3, RZ, RZ, 0x4100 ;  /* 0x00004100ff037424 */ /* 0x002fc800078e00ff */
[----:B------:R4:W-:Y:S01]  /*7000*/  SYNCS.ARRIVE.TRANS64 RZ, [R4+URZ+0x30830], R3 ;  /* 0x0308300304ff79a7 */ /* 0x0009e2000800003f */
[----:B--2---:R-:W-:-:S13]  /*7010*/  LOP3.LUT P0, RZ, R2, 0x1f, RZ, 0xc0, !PT ;  /* 0x0000001f02ff7812 */ /* 0x004fda000780c0ff */
[----:B----4-:R-:W-:Y:S05]  /*7020*/  @!P0 BRA `(.L_x_297) ;  /* 0x0000000000048947 */ /* 0x010fea0003800000 */
[----:B------:R-:W-:Y:S01]  /*7030*/  BPT.TRAP 0x1 ;  /* 0x000000040000795c */ /* 0x000fe20000300000 */
.L_x_297:
        /* <DEDUP_REMOVED lines=40> */
.L_x_278:
[----:B------:R-:W-:Y:S05]  /*72c0*/  BSYNC B0 ;  /* 0x0000000000007941 */ /* 0x000fea0003800000 */
.L_x_277:
[----:B------:R-:W-:-:S03]  /*72d0*/  UMOV UR6, 0xffffffff ;  /* 0xffffffff00067882 */ /* 0x000fc60000000000 */
[----:B------:R-:W-:Y:S05]  /*72e0*/  BRA.DIV UR6, `(.L_x_298) ;  /* 0x00000006068c7947 */ /* 0x000fea000b800000 */
[----:B------:R-:W-:-:S13]  /*72f0*/  ELECT P0, URZ, PT ;  /* 0x00000000003f782f */ /* 0x000fda0003800000 */
.L_x_318:
[----:B------:R-:W-:Y:S05]  /*7300*/  @!P0 BRA `(.L_x_232) ;  /* 0x0000000000808947 */ /* 0x000fea0003800000 */
[----:B------:R-:W-:-:S04]  /*7310*/  LOP3.LUT R17, R17, 0x2, RZ, 0xfc, !PT ;  /* 0x0000000211117812 */ /* 0x000fc800078efcff */
[----:B------:R-:W-:-:S13]  /*7320*/  ISETP.NE.AND P0, PT, R17, 0x3, PT ;  /* 0x000000031100780c */ /* 0x000fda0003f05270 */
[----:B------:R-:W-:Y:S05]  /*7330*/  @!P0 BRA `(.L_x_299) ;  /* 0x0000000000048947 */ /* 0x000fea0003800000 */
[----:B------:R-:W-:Y:S01]  /*7340*/  BPT.TRAP 0x1 ;  /* 0x000000040000795c */ /* 0x000fe20000300000 */
.L_x_299:
        /* <DEDUP_REMOVED lines=15> */
.L_x_319:
[----:B------:R-:W2:Y:S02]  /*7440*/  SYNCS.PHASECHK.TRANS64.TRYWAIT P1, [R3+URZ], R2 ;  /* 0x00000002030075a7 */ /* 0x000ea4000802017f */
[----:B--2---:R-:W-:Y:S05]  /*7450*/  @!P1 BRA `(.L_x_301) ;  /* 0x0000000400689947 */ /* 0x004fea0003800000 */
.L_x_320:
[----:B------:R-:W-:Y:S05]  /*7460*/  @!P0 BRA `(.L_x_302) ;  /* 0x0000000000048947 */ /* 0x000fea0003800000 */
[----:B------:R-:W-:Y:S01]  /*7470*/  BPT.TRAP 0x1 ;  /* 0x000000040000795c */ /* 0x000fe20000300000 */
.L_x_302:
[----:B--2---:R-:W-:-:S04]  /*7480*/  VIADD R3, R7, 0x30840 ;  /* 0x0003084007037836 */ /* 0x004fc80000000000 */
[----:B------:R-:W-:-:S04]  /*7490*/  IMAD R0, R0, 0x8, R3 ;  /* 0x0000000800007824 */ /* 0x000fc800078e0203 */
[----:B------:R-:W2:Y:S02]  /*74a0*/  SYNCS.PHASECHK.TRANS64.TRYWAIT P0, [R0+URZ], R5 ;  /* 0x00000005000075a7 */ /* 0x000ea4000800017f */
[----:B--2---:R-:W-:Y:S05]  /*74b0*/  @!P0 BRA `(.L_x_303) ;  /* 0x0000000400648947 */ /* 0x004fea0003800000 */
.L_x_321:
[----:B------:R-:W-:-:S07]  /*74c0*/  IMAD R3, R4, 0x8, R3 ;  /* 0x0000000804037824 */ /* 0x000fce00078e0203 */
.L_x_304:
[----:B---3--:R3:W4:Y:S02]  /*74d0*/  SYNCS.PHASECHK.TRANS64.TRYWAIT P0, [R3+URZ], R2 ;  /* 0x00000002030075a7 */ /* 0x008724000800017f */
[----:B----4-:R-:W-:Y:S05]  /*74e0*/  @!P0 NANOSLEEP.SYNCS 0x989680 ;  /* 0x009896800000895d */ /* 0x010fea0003900000 */
[----:B------:R-:W4:Y:S02]  /*74f0*/  @!P0 SYNCS.PHASECHK.TRANS64 P0, [R3+URZ], R2 ;  /* 0x00000002030085a7 */ /* 0x000f24000800007f */
[----:B----4-:R-:W-:Y:S05]  /*7500*/  @!P0 BRA `(.L_x_304) ;  /* 0xfffffffc00f08947 */ /* 0x010fea000383ffff */
.L_x_232:
[----:B------:R-:W-:Y:S05]  /*7510*/  BSYNC B6 ;  /* 0x0000000000067941 */ /* 0x000fea0003800000 */
.L_x_229:
[----:B------:R-:W-:Y:S05]  /*7520*/  EXIT ;  /* 0x000000000000794d */ /* 0x000fea0003800000 */
.L_x_237:
[----:B------:R-:W-:Y:S02]  /*7530*/  IMAD.MOV.U32 R12, RZ, RZ, RZ ;  /* 0x000000ffff0c7224 */ /* 0x000fe400078e00ff */
[----:B------:R-:W-:Y:S02]  /*7540*/  IMAD.MOV.U32 R11, RZ, RZ, 0x1f ;  /* 0x0000001fff0b7424 */ /* 0x000fe400078e00ff */
[----:B------:R-:W-:-:S07]  /*7550*/  IMAD.MOV.U32 R15, RZ, RZ, -0x1 ;  /* 0xffffffffff0f7424 */ /* 0x000fce00078e00ff */
[----:B------:R-:W-:Y:S05]  /*7560*/  WARPSYNC.COLLECTIVE R15, `(.L_x_305) ;  /* 0x000000000f087348 */ /* 0x000fea0003c00000 */
[----:B------:R1:W2:Y:S02]  /*7570*/  SHFL.IDX P6, R14, R13, R12, R11 ;  /* 0x0000000c0d0e7389 */ /* 0x0002a400000c000b */
[----:B-12---:R-:W-:Y:S01]  /*7580*/  ENDCOLLECTIVE ;  /* 0x000000000000791b */ /* 0x006fe20003800000 */
.L_x_305:
[----:B------:R-:W-:Y:S05]  /*7590*/  BRA `(.L_x_306) ;  /* 0xffffff9400647947 */ /* 0x000fea000383ffff */
.L_x_239:
[----:B--2---:R2:W3:Y:S02]  /*75a0*/  SYNCS.PHASECHK.TRANS64.TRYWAIT P0, [R16+URZ+0x30800], R11 ;  /* 0x0308000b100075a7 */ /* 0x0044e4000800017f */
[----:B---3--:R-:W-:Y:S05]  /*75b0*/  @!P0 NANOSLEEP.SYNCS 0x989680 ;  /* 0x009896800000895d */ /* 0x008fea0003900000 */
[----:B------:R-:W3:Y:S02]  /*75c0*/  @!P0 SYNCS.PHASECHK.TRANS64 P0, [R16+URZ+0x30800], R11 ;  /* 0x0308000b100085a7 */ /* 0x000ee4000800007f */
[----:B---3--:R-:W-:Y:S05]  /*75d0*/  @!P0 BRA `(.L_x_239) ;  /* 0xfffffffc00f08947 */ /* 0x008fea000383ffff */
[----:B------:R-:W-:Y:S05]  /*75e0*/  BRA `(.L_x_238) ;  /* 0xffffff9400bc7947 */ /* 0x000fea000383ffff */
.L_x_244:
[----:B---3--:R3:W4:Y:S02]  /*75f0*/  SYNCS.PHASECHK.TRANS64.TRYWAIT P1, [R2+URZ+0x30810], R153 ;  /* 0x03081099020075a7 */ /* 0x008724000802017f */
[----:B----4-:R-:W-:Y:S05]  /*7600*/  @!P1 NANOSLEEP.SYNCS 0x989680 ;  /* 0x009896800000995d */ /* 0x010fea0003900000 */
[----:B------:R-:W4:Y:S02]  /*7610*/  @!P1 SYNCS.PHASECHK.TRANS64 P1, [R2+URZ+0x30810], R153 ;  /* 0x03081099020095a7 */ /* 0x000f24000802007f */
[----:B----4-:R-:W-:Y:S05]  /*7620*/  @!P1 BRA `(.L_x_244) ;  /* 0xfffffffc00f09947 */ /* 0x010fea000383ffff */
[----:B------:R-:W-:Y:S05]  /*7630*/  BRA `(.L_x_243) ;  /* 0xffffffa000507947 */ /* 0x000fea000383ffff */
.L_x_248:
[----:B------:R1:W1:Y:S02]  /*7640*/  SYNCS.PHASECHK.TRANS64.TRYWAIT P1, [R2+URZ+0x30830], R153 ;  /* 0x03083099020075a7 */ /* 0x000264000802017f */
[----:B-1----:R-:W-:Y:S05]  /*7650*/  @!P1 NANOSLEEP.SYNCS 0x989680 ;  /* 0x009896800000995d */ /* 0x002fea0003900000 */
[----:B------:R-:W1:Y:S02]  /*7660*/  @!P1 SYNCS.PHASECHK.TRANS64 P1, [R2+URZ+0x30830], R153 ;  /* 0x03083099020095a7 */ /* 0x000e64000802007f */
[----:B-1----:R-:W-:Y:S05]  /*7670*/  @!P1 BRA `(.L_x_248) ;  /* 0xfffffffc00f09947 */ /* 0x002fea000383ffff */
[----:B------:R-:W-:Y:S05]  /*7680*/  BRA `(.L_x_247) ;  /* 0xffffffa400a87947 */ /* 0x000fea000383ffff */
.L_x_279:
[----:B-1----:R1:W2:Y:S02]  /*7690*/  SYNCS.PHASECHK.TRANS64.TRYWAIT P1, [R11+URZ+0x30820], R0 ;  /* 0x030820000b0075a7 */ /* 0x0022a4000802017f */
[----:B--2---:R-:W-:Y:S05]  /*76a0*/  @!P1 NANOSLEEP.SYNCS 0x989680 ;  /* 0x009896800000995d */ /* 0x004fea0003900000 */
[----:B------:R-:W2:Y:S02]  /*76b0*/  @!P1 SYNCS.PHASECHK.TRANS64 P1, [R11+URZ+0x30820], R0 ;  /* 0x030820000b0095a7 */ /* 0x000ea4000802007f */
[----:B--2---:R-:W-:Y:S05]  /*76c0*/  @!P1 BRA `(.L_x_279) ;  /* 0xfffffffc00f09947 */ /* 0x004fea000383ffff */
[----:B------:R-:W-:Y:S05]  /*76d0*/  BRA `(.L_x_307) ;  /* 0xffffffe400187947 */ /* 0x000fea000383ffff */
.L_x_283:
[----:B-1----:R1:W2:Y:S02]  /*76e0*/  SYNCS.PHASECHK.TRANS64.TRYWAIT P1, [R11+URZ+0x30840], R21 ;  /* 0x030840150b0075a7 */ /* 0x0022a4000802017f */
[----:B--2---:R-:W-:Y:S05]  /*76f0*/  @!P1 NANOSLEEP.SYNCS 0x989680 ;  /* 0x009896800000995d */ /* 0x004fea0003900000 */
[----:B------:R-:W2:Y:S02]  /*7700*/  @!P1 SYNCS.PHASECHK.TRANS64 P1, [R11+URZ+0x30840], R21 ;  /* 0x030840150b0095a7 */ /* 0x000ea4000802007f */
[----:B--2---:R-:W-:Y:S05]  /*7710*/  @!P1 BRA `(.L_x_283) ;  /* 0xfffffffc00f09947 */ /* 0x004fea000383ffff */
[----:B------:R-:W-:Y:S05]  /*7720*/  BRA `(.L_x_308) ;  /* 0xffffffe800847947 */ /* 0x000fea000383ffff */
.L_x_285:
[----:B--2---:R2:W3:Y:S02]  /*7730*/  SYNCS.PHASECHK.TRANS64.TRYWAIT P1, [R11+URZ+0x30828], R21 ;  /* 0x030828150b0075a7 */ /* 0x0044e4000802017f */
[----:B---3--:R-:W-:Y:S05]  /*7740*/  @!P1 NANOSLEEP.SYNCS 0x989680 ;  /* 0x009896800000995d */ /* 0x008fea0003900000 */
[----:B------:R-:W3:Y:S02]  /*7750*/  @!P1 SYNCS.PHASECHK.TRANS64 P1, [R11+URZ+0x30828], R21 ;  /* 0x030828150b0095a7 */ /* 0x000ee4000802007f */
[----:B---3--:R-:W-:Y:S05]  /*7760*/  @!P1 BRA `(.L_x_285) ;  /* 0xfffffffc00f09947 */ /* 0x008fea000383ffff */
[----:B------:R-:W-:Y:S05]  /*7770*/  BRA `(.L_x_309) ;  /* 0xffffffec00187947 */ /* 0x000fea000383ffff */
.L_x_287:
[----:B---3--:R3:W4:Y:S02]  /*7780*/  SYNCS.PHASECHK.TRANS64.TRYWAIT P1, [R11+URZ+0x30848], R21 ;  /* 0x030848150b0075a7 */ /* 0x008724000802017f */
[----:B----4-:R-:W-:Y:S05]  /*7790*/  @!P1 NANOSLEEP.SYNCS 0x989680 ;  /* 0x009896800000995d */ /* 0x010fea0003900000 */
[----:B------:R-:W4:Y:S02]  /*77a0*/  @!P1 SYNCS.PHASECHK.TRANS64 P1, [R11+URZ+0x30848], R21 ;  /* 0x030848150b0095a7 */ /* 0x000f24000802007f */
[----:B----4-:R-:W-:Y:S05]  /*77b0*/  @!P1 BRA `(.L_x_287) ;  /* 0xfffffffc00f09947 */ /* 0x010fea000383ffff */
[----:B------:R-:W-:Y:S05]  /*77c0*/  BRA `(.L_x_310) ;  /* 0xffffffec00887947 */ /* 0x000fea000383ffff */
.L_x_289:
[----:B------:R-:W-:-:S07]  /*77d0*/  SHF.L.U32 R4, R9, 0x1f, RZ ;  /* 0x0000001f09047819 */ /* 0x000fce00000006ff */
.L_x_311:
[----:B-1----:R1:W2:Y:S02]  /*77e0*/  SYNCS.PHASECHK.TRANS64.TRYWAIT P1, [R11+URZ+0x30820], R4 ;  /* 0x030820040b0075a7 */ /* 0x0022a4000802017f */
[----:B--2---:R-:W-:Y:S05]  /*77f0*/  @!P1 NANOSLEEP.SYNCS 0x989680 ;  /* 0x009896800000995d */ /* 0x004fea0003900000 */
[----:B------:R-:W2:Y:S02]  /*7800*/  @!P1 SYNCS.PHASECHK.TRANS64 P1, [R11+URZ+0x30820], R4 ;  /* 0x030820040b0095a7 */ /* 0x000ea4000802007f */
[----:B--2---:R-:W-:Y:S05]  /*7810*/  @!P1 BRA `(.L_x_311) ;  /* 0xfffffffc00f09947 */ /* 0x004fea000383ffff */
[----:B------:R-:W-:Y:S05]  /*7820*/  BRA `(.L_x_312) ;  /* 0xfffffff000107947 */ /* 0x000fea000383ffff */
.L_x_292:
[----:B---3--:R3:W4:Y:S02]  /*7830*/  SYNCS.PHASECHK.TRANS64.TRYWAIT P1, [R11+URZ+0x30840], R12 ;  /* 0x0308400c0b0075a7 */ /* 0x008724000802017f */
[----:B----4-:R-:W-:Y:S05]  /*7840*/  @!P1 NANOSLEEP.SYNCS 0x989680 ;  /* 0x009896800000995d */ /* 0x010fea0003900000 */
[----:B------:R-:W4:Y:S02]  /*7850*/  @!P1 SYNCS.PHASECHK.TRANS64 P1, [R11+URZ+0x30840], R12 ;  /* 0x0308400c0b0095a7 */ /* 0x000f24000802007f */
[----:B----4-:R-:W-:Y:S05]  /*7860*/  @!P1 BRA `(.L_x_292) ;  /* 0xfffffffc00f09947 */ /* 0x010fea000383ffff */
[----:B------:R-:W-:Y:S05]  /*7870*/  BRA `(.L_x_313) ;  /* 0xfffffff0009c7947 */ /* 0x000fea000383ffff */
.L_x_294:
[----:B-1----:R1:W2:Y:S02]  /*7880*/  SYNCS.PHASECHK.TRANS64.TRYWAIT P1, [R11+URZ+0x30828], R12 ;  /* 0x0308280c0b0075a7 */ /* 0x0022a4000802017f */
[----:B--2---:R-:W-:Y:S05]  /*7890*/  @!P1 NANOSLEEP.SYNCS 0x989680 ;  /* 0x009896800000995d */ /* 0x004fea0003900000 */
[----:B------:R-:W2:Y:S02]  /*78a0*/  @!P1 SYNCS.PHASECHK.TRANS64 P1, [R11+URZ+0x30828], R12 ;  /* 0x0308280c0b0095a7 */ /* 0x000ea4000802007f */
[----:B--2---:R-:W-:Y:S05]  /*78b0*/  @!P1 BRA `(.L_x_294) ;  /* 0xfffffffc00f09947 */ /* 0x004fea000383ffff */
[----:B------:R-:W-:Y:S05]  /*78c0*/  BRA `(.L_x_314) ;  /* 0xfffffff400247947 */ /* 0x000fea000383ffff */
.L_x_296:
[----:B-1----:R1:W2:Y:S02]  /*78d0*/  SYNCS.PHASECHK.TRANS64.TRYWAIT P0, [R4+URZ+0x30840], R3 ;  /* 0x03084003040075a7 */ /* 0x0022a4000800017f */
[----:B--2---:R-:W-:Y:S05]  /*78e0*/  @!P0 NANOSLEEP.SYNCS 0x989680 ;  /* 0x009896800000895d */ /* 0x004fea0003900000 */
[----:B------:R-:W2:Y:S02]  /*78f0*/  @!P0 SYNCS.PHASECHK.TRANS64 P0, [R4+URZ+0x30840], R3 ;  /* 0x03084003040085a7 */ /* 0x000ea4000800007f */
[----:B--2---:R-:W-:Y:S05]  /*7900*/  @!P0 BRA `(.L_x_296) ;  /* 0xfffffffc00f08947 */ /* 0x004fea000383ffff */
[----:B------:R-:W-:Y:S05]  /*7910*/  BRA `(.L_x_315) ;  /* 0xfffffff400ac7947 */ /* 0x000fea000383ffff */
.L_x_298:
[----:B------:R-:W-:Y:S01]  /*7920*/  BSSY B0, `(.L_x_316) ;  /* 0x0000006000007945 */ /* 0x000fe20003800000 */
[----:B------:R-:W-:-:S07]  /*7930*/  IMAD.MOV.U32 R15, RZ, RZ, -0x1 ;  /* 0xffffffffff0f7424 */ /* 0x000fce00078e00ff */
[----:B------:R-:W-:Y:S05]  /*7940*/  WARPSYNC.COLLECTIVE R15, `(.L_x_317) ;  /* 0x000000000f0c7348 */ /* 0x000fea0003c00000 */
[----:B------:R-:W-:Y:S02]  /*7950*/  ELECT P6, UR62, PT ;  /* 0x00000000003e782f */ /* 0x000fe400038c0000 */
[----:B------:R-:W-:Y:S01]  /*7960*/  MOV R14, UR62 ;  /* 0x0000003e000e7c02 */ /* 0x000fe20008000f00 */
[----:B------:R-:W-:Y:S10]  /*7970*/  ENDCOLLECTIVE ;  /* 0x000000000000791b */ /* 0x000ff40003800000 */
.L_x_317:
[----:B------:R-:W-:Y:S05]  /*7980*/  BSYNC B0 ;  /* 0x0000000000007941 */ /* 0x000fea0003800000 */
.L_x_316:
[----:B------:R-:W-:Y:S01]  /*7990*/  PLOP3.LUT P0, PT, P6, PT, PT, 0x80, 0x0 ;  /* 0x000000000000781c */ /* 0x000fe2000370f070 */
[----:B------:R-:W-:-:S12]  /*79a0*/  BRA `(.L_x_318) ;  /* 0xfffffff800547947 */ /* 0x000fd8000383ffff */
.L_x_300:
[----:B-1----:R1:W2:Y:S02]  /*79b0*/  SYNCS.PHASECHK.TRANS64.TRYWAIT P1, [R6+URZ], R5 ;  /* 0x00000005060075a7 */ /* 0x0022a4000802017f */
[----:B--2---:R-:W-:Y:S05]  /*79c0*/  @!P1 NANOSLEEP.SYNCS 0x989680 ;  /* 0x009896800000995d */ /* 0x004fea0003900000 */
[----:B------:R-:W2:Y:S02]  /*79d0*/  @!P1 SYNCS.PHASECHK.TRANS64 P1, [R6+URZ], R5 ;  /* 0x00000005060095a7 */ /* 0x000ea4000802007f */
[----:B--2---:R-:W-:Y:S05]  /*79e0*/  @!P1 BRA `(.L_x_300) ;  /* 0xfffffffc00f09947 */ /* 0x004fea000383ffff */
[----:B------:R-:W-:Y:S05]  /*79f0*/  BRA `(.L_x_319) ;  /* 0xfffffff800907947 */ /* 0x000fea000383ffff */
.L_x_301:
[----:B--2---:R2:W3:Y:S02]  /*7a00*/  SYNCS.PHASECHK.TRANS64.TRYWAIT P1, [R3+URZ], R2 ;  /* 0x00000002030075a7 */ /* 0x0044e4000802017f */
[----:B---3--:R-:W-:Y:S05]  /*7a10*/  @!P1 NANOSLEEP.SYNCS 0x989680 ;  /* 0x009896800000995d */ /* 0x008fea0003900000 */
[----:B------:R-:W3:Y:S02]  /*7a20*/  @!P1 SYNCS.PHASECHK.TRANS64 P1, [R3+URZ], R2 ;  /* 0x00000002030095a7 */ /* 0x000ee4000802007f */
[----:B---3--:R-:W-:Y:S05]  /*7a30*/  @!P1 BRA `(.L_x_301) ;  /* 0xfffffffc00f09947 */ /* 0x008fea000383ffff */
[----:B------:R-:W-:Y:S05]  /*7a40*/  BRA `(.L_x_320) ;  /* 0xfffffff800847947 */ /* 0x000fea000383ffff */
.L_x_303:
[----:B--2---:R2:W3:Y:S02]  /*7a50*/  SYNCS.PHASECHK.TRANS64.TRYWAIT P0, [R0+URZ], R5 ;  /* 0x00000005000075a7 */ /* 0x0044e4000800017f */
[----:B---3--:R-:W-:Y:S05]  /*7a60*/  @!P0 NANOSLEEP.SYNCS 0x989680 ;  /* 0x009896800000895d */ /* 0x008fea0003900000 */
[----:B------:R-:W3:Y:S02]  /*7a70*/  @!P0 SYNCS.PHASECHK.TRANS64 P0, [R0+URZ], R5 ;  /* 0x00000005000085a7 */ /* 0x000ee4000800007f */
[----:B---3--:R-:W-:Y:S05]  /*7a80*/  @!P0 BRA `(.L_x_303) ;  /* 0xfffffffc00f08947 */ /* 0x008fea000383ffff */
[----:B------:R-:W-:Y:S05]  /*7a90*/  BRA `(.L_x_321) ;  /* 0xfffffff800887947 */ /* 0x000fea000383ffff */
.L_x_322:
        /* <DEDUP_REMOVED lines=14> */
.L_x_3655:


//--------------------- .text._ZN7cutlass13device_kernelIN5flash11enable_sm90INS1_16FlashAttnBwdSm90INS1_25CollectiveMainloopBwdSm90ILi2ELi2ELi2EN4cute5tupleIJNS5_1CILi1EEES8_S8_EEENS6_IJNS7_ILi64EEENS7_ILi128EEESB_EEENS_10bfloat16_tEfNS_4arch4Sm90ELb0ELb0ELb1ELb0ELb1ELb1ELb0ELb0ELi2ELi1ELi2ELi1ELb0EEENS1_24CollectiveEpilogueBwdGQAISC_fSF_Li256ELb0ELb1EEENS1_19SingleTileSchedulerILb0ELb0ELb0ELi128EEEEEEEEEvNT_6ParamsE --------------------------
	.section	.text._ZN7cutlass13device_kernelIN5flash11enable_sm90INS1_16FlashAttnBwdSm90INS1_25CollectiveMainloopBwdSm90ILi2ELi2ELi2EN4cute5tupleIJNS5_1CILi1EEES8_S8_EEENS6_IJNS7_ILi64EEENS7_ILi128EEESB_EEENS_10bfloat16_tEfNS_4arch4Sm90ELb0ELb0ELb1ELb0ELb1ELb1ELb0ELb0ELi2ELi1ELi2ELi1ELb0EEENS1_24CollectiveEpilogueBwdGQAISC_fSF_Li256ELb0ELb1EEENS1_19SingleTileSchedulerILb0ELb0ELb0ELi128EEEEEEEEEvNT_6ParamsE,"ax",@progbits
	.align	128
.text._ZN7cutlass13device_kernelIN5flash11enable_sm90INS1_16FlashAttnBwdSm90INS1_25CollectiveMainloopBwdSm90ILi2ELi2ELi2EN4cute5tupleIJNS5_1CILi1EEES8_S8_EEENS6_IJNS7_ILi64EEENS7_ILi128EEESB_EEENS_10bfloat16_tEfNS_4arch4Sm90ELb0ELb0ELb1ELb0ELb1ELb1ELb0ELb0ELi2ELi1ELi2ELi1ELb0EEENS1_24CollectiveEpilogueBwdGQAISC_fSF_Li256ELb0ELb1EEENS1_19SingleTileSchedulerILb0ELb0ELb0ELi128EEEEEEEEEvNT_6ParamsE:
        .type           _ZN7cutlass13device_kernelIN5flash11enable_sm90INS1_16FlashAttnBwdSm90INS1_25CollectiveMainloopBwdSm90ILi2ELi2ELi2EN4cute5tupleIJNS5_1CILi1EEES8_S8_EEENS6_IJNS7_ILi64EEENS7_ILi128EEESB_EEENS_10bfloat16_tEfNS_4arch4Sm90ELb0ELb0ELb1ELb0ELb1ELb1ELb0ELb0ELi2ELi1ELi2ELi1ELb0EEENS1_24CollectiveEpilogueBwdGQAISC_fSF_Li256ELb0ELb1EEENS1_19SingleTileSchedulerILb0ELb0ELb0ELi128EEEEEEEEEvNT_6ParamsE,@function
        .size           _ZN7cutlass13device_kernelIN5flash11enable_sm90INS1_16FlashAttnBwdSm90INS1_25CollectiveMainloopBwdSm90ILi2ELi2ELi2EN4cute5tupleIJNS5_1CILi1EEES8_S8_EEENS6_IJNS7_ILi64EEENS7_ILi128EEESB_EEENS_10bfloat16_tEfNS_4arch4Sm90ELb0ELb0ELb1ELb0ELb1ELb1ELb0ELb0ELi2ELi1ELi2ELi1ELb0EEENS1_24CollectiveEpilogueBwdGQAISC_fSF_Li256ELb0ELb1EEENS1_19SingleTileSchedulerILb0ELb0ELb0ELi128EEEEEEEEEvNT_6ParamsE,(.L_x_3656 - _ZN7cutlass13device_kernelIN5flash11enable_sm90INS1_16FlashAttnBwdSm90INS1_25CollectiveMainloopBwdSm90ILi2ELi2ELi2EN4cute5tupleIJNS5_1CILi1EEES8_S8_EEENS6_IJNS7_ILi64EEENS7_ILi128EEESB_EEENS_10bfloat16_tEfNS_4arch4Sm90ELb0ELb0ELb1ELb0ELb1ELb1ELb0ELb0ELi2ELi1ELi2ELi1ELb0EEENS1_24CollectiveEpilogueBwdGQAISC_fSF_Li256ELb0ELb1EEENS1_19SingleTileSchedulerILb0ELb0ELb0ELi128EEEEEEEEEvNT_6ParamsE)
        .other          _ZN7cutlass13device_kernelIN5flash11enable_sm90INS1_16FlashAttnBwdSm90INS1_25CollectiveMainloopBwdSm90ILi2ELi2ELi2EN4cute5tupleIJNS5_1CILi1EEES8_S8_EEENS6_IJNS7_ILi64EEENS7_ILi128EEESB_EEENS_10bfloat16_tEfNS_4arch4Sm90ELb0ELb0ELb1ELb0ELb1ELb1ELb0ELb0ELi2ELi1ELi2ELi1ELb0EEENS1_24CollectiveEpilogueBwdGQAISC_fSF_Li256ELb0ELb1EEENS1_19SingleTileSchedulerILb0ELb0ELb0ELi128EEEEEEEEEvNT_6ParamsE,@"STO_CUDA_ENTRY STV_DEFAULT"
_ZN7cutlass13device_kernelIN5flash11enable_sm90INS1_16FlashAttnBwdSm90INS1_25CollectiveMainloopBwdSm90ILi2ELi2ELi2EN4cute5tupleIJNS5_1CILi1EEES8_S8_EEENS6_IJNS7_ILi64EEENS7_ILi128EEESB_EEENS_10bfloat16_tEfNS_4arch4Sm90ELb0ELb0ELb1ELb0ELb1ELb1ELb0ELb0ELi2ELi1ELi2ELi1ELb0EEENS1_24CollectiveEpilogueBwdGQAISC_fSF_Li256ELb0ELb1EEENS1_19SingleTileSchedulerILb0ELb0ELb0ELi128EEEEEEEEEvNT_6ParamsE:
        /* <DEDUP_REMOVED lines=22> */
.L_x_324:
[----:B------:R-:W-:Y:S05]  /*0160*/  BSYNC B0 ;  /* 0x0000000000007941 */ /* 0x000fea0003800000 */
.L_x_323:
        /* <DEDUP_REMOVED lines=34> */
.L_x_325:
        /* <DEDUP_REMOVED lines=22> */
.L_x_326:
[----:B---3--:R-:W-:Y:S01]  /*04f0*/  ISETP.NE.AND P0, PT, R2, RZ, PT ;  /* 0x000000ff0200720c */ /* 0x008fe20003f05270 */
[----:B------:R-:W-:Y:S01]  /*0500*/  IMAD.MOV.U32 R17, RZ, RZ, 0x1 ;  /* 0x00000001ff117424 */ /* 0x000fe200078e00ff */
[----:B------:R-:W-:Y:S01]  /*0510*/  NOP ;  /* 0x0000000000007918 */ /* 0x000fe20000000000 */
[----:B------:R-:W-:Y:S01]  /*0520*/  ULDC.64 UR38, c[0x0][0x208] ;  /* 0x0000820000267ab9 */ /* 0x000fe20000000a00 */
[----:B------:R-:W-:Y:S02]  /*0530*/  BSSY B6, `(.L_x_327) ;  /* 0x00007c4000067945 */ /* 0x000fe40003800000 */
[----:B------:R-:W-:Y:S01]  /*0540*/  SEL R17, R17, 0x2, !P0 ;  /* 0x0000000211117807 */ /* 0x000fe20004000000 */
[----:B-12-4-:R-:W-:Y:S06]  /*0550*/  BAR.SYNC.DEFER_BLOCKING 0x0 ;  /* 0x0000000000007b1d */ /* 0x016fec0000010000 */
[----:B------:R-:W-:Y:S05]  /*0560*/  @!P0 BRA `(.L_x_328) ;  /* 0x0000004800e08947 */ /* 0x000fea0003800000 */
.L_x_329:
        /* <DEDUP_REMOVED lines=33> */
.L_x_332:
        /* <DEDUP_REMOVED lines=15> */
.L_x_331:
        /* <DEDUP_REMOVED lines=22> */
.L_x_334:
        /* <DEDUP_REMOVED lines=15> */
.L_x_333:
        /* <DEDUP_REMOVED lines=8> */
.L_x_432:
        /* <DEDUP_REMOVED lines=27> */
.L_x_336:
        /* <DEDUP_REMOVED lines=159> */
.L_x_349:
[----:B------:R-:W-:-:S13]  /*16e0*/  ISETP.NE.AND P0, PT, R7, 0x3, PT ;  /* 0x000000030700780c */ /* 0x000fda0003f05270 */
[----:B---3--:R-:W-:Y:S05]  /*16f0*/  @!P0 BRA `(.L_x_339) ;  /* 0x0000000000048947 */ /* 0x008fea0003800000 */
[----:B------:R-:W-:Y:S01]  /*1700*/  BPT.TRAP 0x1 ;  /* 0x000000040000795c */ /* 0x000fe20000300000 */
.L_x_339:
[----:B------:R-:W-:Y:S01]  /*1710*/  IMAD R2, R3, 0x8, R16 ;  /* 0x0000000803027824 */ /* 0x000fe200078e0210 */
[----:B------:R-:W-:-:S04]  /*1720*/  SHF.L.U32 R153, R4, 0x1f, RZ ;  /* 0x0000001f04997819 */ /* 0x000fc800000006ff */
[----:B------:R2:W3:Y:S01]  /*1730*/  SYNCS.PHASECHK.TRANS64.TRYWAIT P1, [R2+URZ+0x30810], R153 ;  /* 0x03081099020075a7 */ /* 0x0004e2000802017f */
[----:B------:R-:W-:Y:S05]  /*1740*/  @!P0 BRA `(.L_x_340) ;  /* 0x0000000000048947 */ /* 0x000fea0003800000 */
[----:B------:R-:W-:Y:S01]  /*1750*/  BPT.TRAP 0x1 ;  /* 0x000000040000795c */ /* 0x000fe20000300000 */
.L_x_340:
[----:B---3--:R-:W-:Y:S05]  /*1760*/  @P1 BRA `(.L_x_341) ;  /* 0x0000000000081947 */ /* 0x008fea0003800000 */
[----:B------:R-:W3:Y:S02]  /*1770*/  SYNCS.PHASECHK.TRANS64.TRYWAIT P1, [R2+URZ+0x30810], R153 ;  /* 0x03081099020075a7 */ /* 0x000ee4000802017f */
[----:B---3--:R-:W-:Y:S05]  /*1780*/  @!P1 BRA `(.L_x_342) ;  /* 0x0000006800b09947 */ /* 0x008fea0003800000 */
.L_x_341:
        /* <DEDUP_REMOVED lines=81> */
.L_x_343:
[----:B------:R1:W1:Y:S01]  /*1ca0*/  SYNCS.PHASECHK.TRANS64.TRYWAIT P1, [R2+URZ+0x30830], R153 ;  /* 0x03083099020075a7 */ /* 0x000262000802017f */
[----:B------:R-:W-:Y:S05]  /*1cb0*/  @!P0 BRA `(.L_x_344) ;  /* 0x0000000000048947 */ /* 0x000fea0003800000 */
[----:B------:R-:W-:Y:S01]  /*1cc0*/  BPT.TRAP 0x1 ;  /* 0x000000040000795c */ /* 0x000fe20000300000 */
.L_x_344:
[----:B------:R-:W-:-:S05]  /*1cd0*/  VIADD R17, R16, 0x20000 ;  /* 0x0002000010117836 */ /* 0x000fca0000000000 */
[----:B------:R-:W-:-:S04]  /*1ce0*/  SHF.R.U32.HI R17, RZ, 0x4, R17 ;  /* 0x00000004ff117819 */ /* 0x000fc80000011611 */
[----:B------:R-:W-:-:S04]  /*1cf0*/  LOP3.LUT R17, R17, 0x3fff, RZ, 0xc0, !PT ;  /* 0x00003fff11117812 */ /* 0x000fc800078ec0ff */
[----:B------:R-:W-:Y:S01]  /*1d00*/  LOP3.LUT R152, R17, 0x10000, RZ, 0xfc, !PT ;  /* 0x0001000011987812 */ /* 0x000fe200078efcff */
[----:B-1----:R-:W-:Y:S06]  /*1d10*/  @P1 BRA `(.L_x_345) ;  /* 0x0000000000081947 */ /* 0x002fec0003800000 */
[----:B------:R-:W1:Y:S02]  /*1d20*/  SYNCS.PHASECHK.TRANS64.TRYWAIT P1, [R2+URZ+0x30830], R153 ;  /* 0x03083099020075a7 */ /* 0x000e64000802017f */
[----:B-1----:R-:W-:Y:S05]  /*1d30*/  @!P1 BRA `(.L_x_346) ;  /* 0x0000006400589947 */ /* 0x002fea0003800000 */
.L_x_345:
        /* <DEDUP_REMOVED lines=148> */
[----:B------:R-:W-:Y:S01]  /*2680*/  FFMA.FTZ R222, R203, UR5, -R220 ;  /* 0x00000005cbde7c23 */ /* 0x000fe200080108dc */
        /* <DEDUP_REMOVED lines=348> */
.L_x_347:
        /* <DEDUP_REMOVED lines=51> */
.L_x_348:
        /* <DEDUP_REMOVED lines=11> */
.L_x_338:
[----:B------:R-:W4:Y:S01]  /*4030*/  LDC R0, c[0x0][0x850] ;  /* 0x00021400ff007b82 */ /* 0x000f220000000800 */
[----:B------:R-:W5:Y:S01]  /*4040*/  S2R R7, SR_CTAID.Y ;  /* 0x0000000000077919 */ /* 0x000f620000002600 */
[----:B------:R-:W-:Y:S01]  /*4050*/  ULDC.64 UR4, c[0x0][0x818] ;  /* 0x0002060000047ab9 */ /* 0x000fe20000000a00 */
[----:B------:R-:W-:Y:S01]  /*4060*/  ULDC.64 UR6, c[0x0][0x840] ;  /* 0x0002100000067ab9 */ /* 0x000fe20000000a00 */
[----:B------:R-:W1:Y:S01]  /*4070*/  S2R R18, SR_TID.X ;  /* 0x0000000000127919 */ /* 0x000e620000002100 */
[----:B--2---:R-:W2:Y:S01]  /*4080*/  S2R R11, SR_CTAID.X ;  /* 0x00000000000b7919 */ /* 0x004ea20000002500 */
[----:B------:R-:W2:Y:S01]  /*4090*/  S2R R10, SR_CTAID.Z ;  /* 0x00000000000a7919 */ /* 0x000ea20000002700 */
[----:B----4-:R-:W-:Y:S01]  /*40a0*/  ISETP.NE.AND P0, PT, R0, 0x1, PT ;  /* 0x000000010000780c */ /* 0x010fe20003f05270 */
[----:B-----5:R-:W-:-:S12]  /*40b0*/  IMAD.MOV.U32 R6, RZ, RZ, R7 ;  /* 0x000000ffff067224 */ /* 0x020fd800078e0007 */
[----:B---3--:R-:W3:Y:S01]  /*40c0*/  @P0 LDC R2, c[0x0][0x854] ;  /* 0x00021500ff020b82 */ /* 0x008ee20000000800 */
[----:B-1----:R-:W-:Y:S02]  /*40d0*/  VIADD R12, R18, 0xffffff80 ;  /* 0xffffff80120c7836 */ /* 0x002fe40000000000 */
[----:B--2---:R-:W-:-:S05]  /*40e0*/  IMAD.SHL.U32 R4, R11, 0x4000, RZ ;  /* 0x000040000b047824 */ /* 0x004fca00078e00ff */
[----:B------:R-:W1:Y:S01]  /*40f0*/  @P0 LDC R3, c[0x0][0x858] ;  /* 0x00021600ff030b82 */ /* 0x000e620000000800 */
[----:B------:R-:W-:Y:S01]  /*4100*/  SHF.R.S32.HI R5, RZ, 0x1f, R4 ;  /* 0x0000001fff057819 */ /* 0x000fe20000011404 */
[----:B---3--:R-:W-:-:S05]  /*4110*/  @P0 IMAD.HI.U32 R2, R7, R2, RZ ;  /* 0x0000000207020227 */ /* 0x008fca00078e00ff */
[----:B-1----:R-:W-:Y:S02]  /*4120*/  @P0 SHF.R.U32.HI R6, RZ, R3, R2 ;  /* 0x00000003ff060219 */ /* 0x002fe40000011602 */
[----:B------:R-:W-:Y:S02]  /*4130*/  SHF.R.S32.HI R3, RZ, 0x1f, R12 ;  /* 0x0000001fff037819 */ /* 0x000fe4000001140c */
[----:B------:R-:W-:Y:S02]  /*4140*/  SHF.R.S32.HI R8, RZ, 0x1f, R6 ;  /* 0x0000001fff087819 */ /* 0x000fe40000011406 */
[----:B------:R-:W-:Y:S01]  /*4150*/  LEA.HI R12, R3, R12, RZ, 0x7 ;  /* 0x0000000c030c7211 */ /* 0x000fe200078f38ff */
[----:B------:R-:W-:-:S03]  /*4160*/  IMAD.WIDE.U32 R2, R6, UR4, R4 ;  /* 0x0000000406027c25 */ /* 0x000fc6000f8e0004 */
[----:B------:R-:W-:Y:S01]  /*4170*/  SHF.R.S32.HI R14, RZ, 0x7, R12 ;  /* 0x00000007ff0e7819 */ /* 0x000fe2000001140c */
[C---:B------:R-:W-:Y:S01]  /*4180*/  IMAD R13, R8.reuse, UR4, RZ ;  /* 0x00000004080d7c24 */ /* 0x040fe2000f8e02ff */
[----:B------:R-:W-:Y:S01]  /*4190*/  SHF.R.S32.HI R12, RZ, 0x1f, R10 ;  /* 0x0000001fff0c7819 */ /* 0x000fe2000001140a */
[----:B------:R-:W-:Y:S02]  /*41a0*/  IMAD R15, R8, UR6, RZ ;  /* 0x00000006080f7c24 */ /* 0x000fe4000f8e02ff */
[C---:B------:R-:W-:Y:S01]  /*41b0*/  IMAD R13, R6.reuse, UR5, R13 ;  /* 0x00000005060d7c24 */ /* 0x040fe2000f8e020d */
[----:B------:R-:W-:Y:S01]  /*41c0*/  ULDC.64 UR4, c[0x0][0x820] ;  /* 0x0002080000047ab9 */ /* 0x000fe20000000a00 */
[----:B------:R-:W-:-:S04]  /*41d0*/  IMAD.WIDE.U32 R4, R6, UR6, R4 ;  /* 0x0000000606047c25 */ /* 0x000fc8000f8e0004 */
[----:B------:R-:W-:Y:S01]  /*41e0*/  IMAD R15, R6, UR7, R15 ;  /* 0x00000007060f7c24 */ /* 0x000fe2000f8e020f */
[----:B------:R-:W-:Y:S01]  /*41f0*/  ULDC.64 UR6, c[0x0][0x848] ;  /* 0x0002120000067ab9 */ /* 0x000fe20000000a00 */
[----:B------:R-:W-:Y:S02]  /*4200*/  IMAD.IADD R3, R3, 0x1, R13 ;  /* 0x0000000103037824 */ /* 0x000fe400078e020d */
[----:B------:R-:W-:Y:S02]  /*4210*/  IMAD.IADD R5, R5, 0x1, R15 ;  /* 0x0000000105057824 */ /* 0x000fe400078e020f */
[C---:B------:R-:W-:Y:S02]  /*4220*/  IMAD R13, R12.reuse, UR4, RZ ;  /* 0x000000040c0d7c24 */ /* 0x040fe4000f8e02ff */
[----:B------:R-:W-:Y:S02]  /*4230*/  IMAD R15, R12, UR6, RZ ;  /* 0x000000060c0f7c24 */ /* 0x000fe4000f8e02ff */
[----:B------:R-:W-:Y:S01]  /*4240*/  IMAD.WIDE.U32 R2, R10, UR4, R2 ;  /* 0x000000040a027c25 */ /* 0x000fe2000f8e0002 */
[----:B------:R-:W-:-:S03]  /*4250*/  ULDC UR4, c[0x0][0x740] ;  /* 0x0001d00000047ab9 */ /* 0x000fc60000000800 */
[----:B------:R-:W-:Y:S01]  /*4260*/  FMUL.FTZ R88, R88, UR4 ;  /* 0x0000000458587c20 */ /* 0x000fe20008410000 */
[----:B------:R-:W-:Y:S02]  /*4270*/  IMAD R9, R14, 0x2000, R9 ;  /* 0x000020000e097824 */ /* 0x000fe400078e0209 */
[----:B------:R-:W-:Y:S01]  /*4280*/  FMUL.FTZ R89, R89, UR4 ;  /* 0x0000000459597c20 */ /* 0x000fe20008410000 */
[----:B------:R-:W-:Y:S02]  /*4290*/  IMAD R13, R10, UR5, R13 ;  /* 0x000000050a0d7c24 */ /* 0x000fe4000f8e020d */
[----:B------:R-:W-:Y:S01]  /*42a0*/  FMUL.FTZ R90, R90, UR4 ;  /* 0x000000045a5a7c20 */ /* 0x000fe20008410000 */
[C---:B------:R-:W-:Y:S02]  /*42b0*/  IMAD R17, R10.reuse, UR7, R15 ;  /* 0x000000070a117c24 */ /* 0x040fe4000f8e020f */
        /* <DEDUP_REMOVED lines=67> */
[----:B------:R-:W-:-:S05]  /*46f0*/  ISETP.NE.AND P1, PT, R18, 0x80, PT ;  /* 0x000000801200780c */ /* 0x000fca0003f25270 */
[----:B------:R-:W-:Y:S02]  /*4700*/  ULDC UR4, c[0x0][0x870] ;  /* 0x00021c0000047ab9 */ /* 0x000fe40000000800 */
[----:B------:R-:W1:Y:S01]  /*4710*/  LDC.64 R18, c[0x0][0x800] ;  /* 0x00020000ff127b82 */ /* 0x000e620000000a00 */
[----:B------:R-:W-:Y:S01]  /*4720*/  IMAD R11, R11, UR4, RZ ;  /* 0x000000040b0b7c24 */ /* 0x000fe2000f8e02ff */
[----:B------:R-:W-:Y:S01]  /*4730*/  ULDC UR4, c[0x0][0x80c] ;  /* 0x0002030000047ab9 */ /* 0x000fe20000000800 */
[----:B------:R-:W-:Y:S01]  /*4740*/  BSSY B0, `(.L_x_350) ;  /* 0x0000027000007945 */ /* 0x000fe20003800000 */
[----:B------:R-:W-:Y:S02]  /*4750*/  IMAD R9, R10, UR4, RZ ;  /* 0x000000040a097c24 */ /* 0x000fe4000f8e02ff */
[----:B------:R-:W-:Y:S01]  /*4760*/  IMAD R11, R11, UR4, RZ ;  /* 0x000000040b0b7c24 */ /* 0x000fe2000f8e02ff */
[----:B------:R-:W-:Y:S01]  /*4770*/  ULDC.64 UR4, c[0x0][0x868] ;  /* 0x00021a0000047ab9 */ /* 0x000fe20000000a00 */
[----:B------:R-:W2:Y:S01]  /*4780*/  LDC.64 R20, c[0x0][0x828] ;  /* 0x00020a00ff147b82 */ /* 0x000ea20000000a00 */
[----:B------:R-:W-:-:S02]  /*4790*/  SHF.R.S32.HI R13, RZ, 0x1f, R9 ;  /* 0x0000001fff0d7819 */ /* 0x000fc40000011409 */
[--C-:B------:R-:W-:Y:S01]  /*47a0*/  IADD3 R9, P0, P2, R11, R9, R6.reuse ;  /* 0x000000090b097210 */ /* 0x100fe20007a1e006 */
[----:B------:R-:W-:Y:S01]  /*47b0*/  IMAD.MOV R6, RZ, RZ, -R6 ;  /* 0x000000ffff067224 */ /* 0x000fe200078e0a06 */
[----:B------:R-:W-:-:S03]  /*47c0*/  SHF.R.S32.HI R11, RZ, 0x1f, R11 ;  /* 0x0000001fff0b7819 */ /* 0x000fc6000001140b */
[----:B------:R-:W-:Y:S01]  /*47d0*/  IMAD R7, R0, R6, R7 ;  /* 0x0000000600077224 */ /* 0x000fe200078e0207 */
[----:B------:R3:W-:Y:S01]  /*47e0*/  STS.128 [R12], R24 ;  /* 0x000000180c007388 */ /* 0x0007e20000000c00 */
[----:B------:R-:W-:Y:S01]  /*47f0*/  IADD3.X R8, R11, R13, R8, P0, P2 ;  /* 0x0000000d0b087210 */ /* 0x000fe200007e4408 */
[C---:B------:R-:W-:Y:S02]  /*4800*/  IMAD.SHL.U32 R11, R9.reuse, 0x4, RZ ;  /* 0x00000004090b7824 */ /* 0x040fe400078e00ff */
[----:B------:R3:W-:Y:S01]  /*4810*/  STS.128 [R12+0x800], R28 ;  /* 0x0008001c0c007388 */ /* 0x0007e20000000c00 */
[----:B------:R-:W-:Y:S02]  /*4820*/  SHF.L.U64.HI R10, R9, 0x2, R8 ;  /* 0x00000002090a7819 */ /* 0x000fe40000010208 */
[----:B------:R-:W-:Y:S01]  /*4830*/  IADD3 R8, P3, R11, UR4, RZ ;  /* 0x000000040b087c10 */ /* 0x000fe2000ff7e0ff */
[----:B------:R3:W-:Y:S01]  /*4840*/  STS.128 [R12+0x1000], R32 ;  /* 0x001000200c007388 */ /* 0x0007e20000000c00 */
[----:B-1----:R-:W-:-:S02]  /*4850*/  LEA R18, P2, R2, R18, 0x2 ;  /* 0x0000001202127211 */ /* 0x002fc400078410ff */
[----:B------:R-:W-:Y:S01]  /*4860*/  IADD3.X R9, R10, UR5, RZ, P3, !PT ;  /* 0x000000050a097c10 */ /* 0x000fe20009ffe4ff */
[----:B------:R3:W-:Y:S01]  /*4870*/  STS.128 [R12+0x1800], R36 ;  /* 0x001800240c007388 */ /* 0x0007e20000000c00 */
[----:B--2---:R-:W-:-:S03]  /*4880*/  LEA R20, P0, R4, R20, 0x2 ;  /* 0x0000001404147211 */ /* 0x004fc600078010ff */
        /* <DEDUP_REMOVED lines=12> */
[----:B------:R-:W-:Y:S05]  /*4950*/  @P1 BRA `(.L_x_351) ;  /* 0x0000000000141947 */ /* 0x000fea0003800000 */
.L_x_352:
[----:B------:R-:W2:Y:S04]  /*4960*/  LDG.E.STRONG.GPU R0, desc[UR38][R8.64] ;  /* 0x0000002608007981 */ /* 0x000ea8000c1ef900 */
[----:B--2---:R-:W-:Y:S01]  /*4970*/  CCTL.IVALL ;  /* 0x00000000ff00798f */ /* 0x004fe20002000000 */
[----:B------:R-:W-:Y:S05]  /*4980*/  YIELD ;  /* 0x0000000000007946 */ /* 0x000fea0003800000 */
[----:B------:R-:W-:-:S13]  /*4990*/  ISETP.NE.AND P3, PT, R0, R7, PT ;  /* 0x000000070000720c */ /* 0x000fda0003f65270 */
[----:B------:R-:W-:Y:S05]  /*49a0*/  @P3 BRA `(.L_x_352) ;  /* 0xfffffffc00ec3947 */ /* 0x000fea000383ffff */
.L_x_351:
[----:B------:R-:W-:Y:S05]  /*49b0*/  BSYNC B0 ;  /* 0x0000000000007941 */ /* 0x000fea0003800000 */
.L_x_350:
[----:B------:R-:W-:Y:S01]  /*49c0*/  UMOV UR4, 0xffffffff ;  /* 0xffffffff00047882 */ /* 0x000fe20000000000 */
[----:B------:R-:W-:Y:S02]  /*49d0*/  LEA.HI.X R19, R2, R19, R15, 0x2, P2 ;  /* 0x0000001302137211 */ /* 0x000fe400010f140f */
[----:B------:R-:W-:Y:S01]  /*49e0*/  LEA.HI.X R14, R4, R21, R14, 0x2, P0 ;  /* 0x00000015040e7211 */ /* 0x000fe200000f140e */
[----:B------:R-:W-:Y:S06]  /*49f0*/  BRA.DIV UR4, `(.L_x_353) ;  /* 0x0000003a043c7947 */ /* 0x000fec000b800000 */
[----:B------:R-:W-:Y:S01]  /*4a00*/  NOP ;  /* 0x0000000000007918 */ /* 0x000fe20000000000 */
.L_x_435:
[----:B------:R-:W-:Y:S01]  /*4a10*/  @!PT LDS RZ, [RZ] ;  /* 0x00000000fffff984 */ /* 0x000fe20000000800 */
[----:B------:R-:W-:Y:S01]  /*4a20*/  @!PT LDS RZ, [RZ] ;  /* 0x00000000fffff984 */ /* 0x000fe20000000800 */
[----:B------:R-:W-:Y:S01]  /*4a30*/  @!PT LDS RZ, [RZ] ;  /* 0x00000000fffff984 */ /* 0x000fe20000000800 */
[----:B------:R-:W-:Y:S01]  /*4a40*/  @!PT LDS RZ, [RZ] ;  /* 0x00000000fffff984 */ /* 0x000fe20000000800 */
[----:B------:R1:W-:Y:S06]  /*4a50*/  MEMBAR.ALL.CTA ;  /* 0x0000000000007992 */ /* 0x0003ec0000008000 */
[----:B-1----:R-:W1:Y:S01]  /*4a60*/  FENCE.VIEW.ASYNC.S ;  /* 0x00000000000073c6 */ /* 0x002e620000000000 */
[----:B------:R-:W-:Y:S05]  /*4a70*/  WARPSYNC.ALL ;  /* 0x0000000000007948 */ /* 0x000fea0003800000 */
[----:B------:R-:W-:Y:S01]  /*4a80*/  BSSY B0, `(.L_x_354) ;  /* 0x0000011000007945 */ /* 0x000fe20003800000 */
        /* <DEDUP_REMOVED lines=9> */
.L_x_356:
[----:B------:R-:W-:Y:S01]  /*4b20*/  @P0 ELECT P2, URZ, PT ;  /* 0x00000000003f082f */ /* 0x000fe20003840000 */
[----:B------:R1:W-:-:S12]  /*4b30*/  UBLKRED.G.S.ADD.F32.RN [UR4], [UR6], UR7, desc[UR8] ;  /* 0x00000804060073bb */ /* 0x0003d800080a1407 */
[----:B------:R-:W-:Y:S02]  /*4b40*/  @P2 PLOP3.LUT P0, PT, P2, PT, PT, 0x8, 0x0 ;  /* 0x000000000000281c */ /* 0x000fe4000170e170 */
[----:B------:R-:W-:-:S11]  /*4b50*/  PLOP3.LUT P2, PT, PT, PT, PT, 0x8, 0x0 ;  /* 0x000000000000781c */ /* 0x000fd60003f4e170 */
[----:B-1----:R-:W-:Y:S05]  /*4b60*/  @P0 BRA.U.ANY `(.L_x_356) ;  /* 0xfffffffd00ec0947 */ /* 0x002fea000393ffff */
[----:B------:R0:W-:Y:S01]  /*4b70*/  UTMACMDFLUSH ;  /* 0x00000000000079b7 */ /* 0x0001e20000000000 */
[----:B------:R-:W-:-:S04]  /*4b80*/  DEPBAR.LE SB0, 0x0 ;  /* 0x000080000000791a */ /* 0x000fc80000000000 */
.L_x_355:
[----:B------:R-:W-:Y:S05]  /*4b90*/  BSYNC B0 ;  /* 0x0000000000007941 */ /* 0x000fea0003800000 */
.L_x_354:
        /* <DEDUP_REMOVED lines=12> */
[----:B------:R-:W-:-:S05]  /*4c60*/  IMAD.MOV.U32 R3, RZ, RZ, 0x1 ;  /* 0x00000001ff037424 */ /* 0x000fca00078e00ff */
[----:B------:R1:W-:Y:S02]  /*4c70*/  REDG.E.ADD.S32.STRONG.GPU desc[UR38][R8.64], R3 ;  /* 0x000000030800798e */ /* 0x0003e4000c10e3a6 */
.L_x_358:
[----:B------:R-:W-:Y:S05]  /*4c80*/  BSYNC B0 ;  /* 0x0000000000007941 */ /* 0x000fea0003800000 */
.L_x_357:
[----:B------:R-:W-:Y:S06]  /*4c90*/  BAR.SYNC.DEFER_BLOCKING 0x1, 0x100 ;  /* 0x0044000000007b1d */ /* 0x000fec0000010000 */
[----:B------:R-:W-:Y:S01]  /*4ca0*/  ULDC.64 UR4, c[0x0][0x860] ;  /* 0x0002180000047ab9 */ /* 0x000fe20000000a00 */
[----:B------:R-:W-:Y:S01]  /*4cb0*/  BSSY B0, `(.L_x_359) ;  /* 0x0000019000007945 */ /* 0x000fe20003800000 */
[----:B------:R-:W-:-:S04]  /*4cc0*/  IADD3 R2, P0, R11, UR4, RZ ;  /* 0x000000040b027c10 */ /* 0x000fc8000ff1e0ff */
[----:B-1----:R-:W-:Y:S01]  /*4cd0*/  IADD3.X R3, R10, UR5, RZ, P0, !PT ;  /* 0x000000050a037c10 */ /* 0x002fe200087fe4ff */
        /* <DEDUP_REMOVED lines=17> */
.L_x_361:
[----:B------:R-:W2:Y:S04]  /*4df0*/  LDG.E.STRONG.GPU R0, desc[UR38][R2.64] ;  /* 0x0000002602007981 */ /* 0x000ea8000c1ef900 */
[----:B--2---:R-:W-:Y:S01]  /*4e00*/  CCTL.IVALL ;  /* 0x00000000ff00798f */ /* 0x004fe20002000000 */
[----:B------:R-:W-:Y:S05]  /*4e10*/  YIELD ;  /* 0x0000000000007946 */ /* 0x000fea0003800000 */
[----:B------:R-:W-:-:S13]  /*4e20*/  ISETP.NE.AND P0, PT, R0, R7, PT ;  /* 0x000000070000720c */ /* 0x000fda0003f05270 */
[----:B------:R-:W-:Y:S05]  /*4e30*/  @P0 BRA `(.L_x_361) ;  /* 0xfffffffc00ec0947 */ /* 0x000fea000383ffff */
.L_x_360:
[----:B------:R-:W-:Y:S05]  /*4e40*/  BSYNC B0 ;  /* 0x0000000000007941 */ /* 0x000fea0003800000 */
.L_x_359:
[----:B------:R-:W-:-:S03]  /*4e50*/  UMOV UR4, 0xffffffff ;  /* 0xffffffff00047882 */ /* 0x000fc60000000000 */
[----:B------:R-:W-:Y:S05]  /*4e60*/  BRA.DIV UR4, `(.L_x_362) ;  /* 0x00000036043c7947 */ /* 0x000fea000b800000 */
[----:B------:R-:W-:Y:S01]  /*4e70*/  NOP ;  /* 0x0000000000007918 */ /* 0x000fe20000000000 */
.L_x_438:
[----:B------:R-:W-:Y:S01]  /*4e80*/  @!PT LDS RZ, [RZ] ;  /* 0x00000000fffff984 */ /* 0x000fe20000000800 */
[----:B------:R-:W-:Y:S01]  /*4e90*/  @!PT LDS RZ, [RZ] ;  /* 0x00000000fffff984 */ /* 0x000fe20000000800 */
[----:B------:R-:W-:Y:S01]  /*4ea0*/  @!PT LDS RZ, [RZ] ;  /* 0x00000000fffff984 */ /* 0x000fe20000000800 */
[----:B------:R-:W-:Y:S01]  /*4eb0*/  @!PT LDS RZ, [RZ] ;  /* 0x00000000fffff984 */ /* 0x000fe20000000800 */
[----:B------:R2:W-:Y:S06]  /*4ec0*/  MEMBAR.ALL.CTA ;  /* 0x0000000000007992 */ /* 0x0005ec0000008000 */
[----:B--2---:R-:W2:Y:S01]  /*4ed0*/  FENCE.VIEW.ASYNC.S ;  /* 0x00000000000073c6 */ /* 0x004ea20000000000 */
[----:B------:R-:W-:Y:S05]  /*4ee0*/  WARPSYNC.ALL ;  /* 0x0000000000007948 */ /* 0x000fea0003800000 */
[----:B------:R-:W-:Y:S01]  /*4ef0*/  BSSY B0, `(.L_x_363) ;  /* 0x0000011000007945 */ /* 0x000fe20003800000 */
[----:B--2---:R-:W-:Y:S06]  /*4f00*/  BAR.SYNC.DEFER_BLOCKING 0x1, 0x100 ;  /* 0x0044000000007b1d */ /* 0x004fec0000010000 */
        /* <DEDUP_REMOVED lines=8> */
.L_x_365:
[----:B------:R-:W-:Y:S01]  /*4f90*/  @P0 ELECT P2, URZ, PT ;  /* 0x00000000003f082f */ /* 0x000fe20003840000 */
[----:B------:R2:W-:-:S12]  /*4fa0*/  UBLKRED.G.S.ADD.F32.RN [UR4], [UR6], UR7, desc[UR8] ;  /* 0x00000804060073bb */ /* 0x0005d800080a1407 */
[----:B------:R-:W-:Y:S02]  /*4fb0*/  @P2 PLOP3.LUT P0, PT, P2, PT, PT, 0x8, 0x0 ;  /* 0x000000000000281c */ /* 0x000fe4000170e170 */
[----:B------:R-:W-:-:S11]  /*4fc0*/  PLOP3.LUT P2, PT, PT, PT, PT, 0x8, 0x0 ;  /* 0x000000000000781c */ /* 0x000fd60003f4e170 */
[----:B--2---:R-:W-:Y:S05]  /*4fd0*/  @P0 BRA.U.ANY `(.L_x_365) ;  /* 0xfffffffd00ec0947 */ /* 0x004fea000393ffff */
[----:B------:R0:W-:Y:S01]  /*4fe0*/  UTMACMDFLUSH ;  /* 0x00000000000079b7 */ /* 0x0001e20000000000 */
[----:B------:R-:W-:-:S04]  /*4ff0*/  DEPBAR.LE SB0, 0x0 ;  /* 0x000080000000791a */ /* 0x000fc80000000000 */
.L_x_364:
[----:B------:R-:W-:Y:S05]  /*5000*/  BSYNC B0 ;  /* 0x0000000000007941 */ /* 0x000fea0003800000 */
.L_x_363:
[----:B------:R-:W-:Y:S01]  /*5010*/  NOP ;  /* 0x0000000000007918 */ /* 0x000fe20000000000 */
[----:B------:R-:W-:Y:S05]  /*5020*/  @P1 BRA `(.L_x_330) ;  /* 0x0000003000501947 */ /* 0x000fea0003800000 */
[----:B------:R-:W-:Y:S01]  /*5030*/  IMAD.MOV.U32 R5, RZ, RZ, 0x1 ;  /* 0x00000001ff057424 */ /* 0x000fe200078e00ff */
        /* <DEDUP_REMOVED lines=8> */
[----:B012345:R-:W-:Y:S04]  /*50c0*/  CCTL.IVALL ;  /* 0x00000000ff00798f */ /* 0x03ffe80002000000 */
[----:B------:R2:W-:Y:S01]  /*50d0*/  REDG.E.ADD.S32.STRONG.GPU desc[UR38][R2.64], R5 ;  /* 0x000000050200798e */ /* 0x0005e2000c10e3a6 */
[----:B------:R-:W-:Y:S05]  /*50e0*/  BRA `(.L_x_330) ;  /* 0x0000003000207947 */ /* 0x000fea0003800000 */
.L_x_328:
        /* <DEDUP_REMOVED lines=20> */
[----:B------:R-:W-:Y:S02]  /*5230*/  UIMAD UR6, UR8, UR10, URZ ;  /* 0x0000000a080672a4 */ /* 0x000fe4000f8e023f */
[----:B------:R-:W-:Y:S01]  /*5240*/  USHF.R.S32.HI UR10, URZ, 0x1f, UR7 ;  /* 0x0000001f3f0a7899 */ /* 0x000fe20008011407 */
[----:B--2---:R-:W-:Y:S01]  /*5250*/  ISETP.GE.AND P1, PT, R4, 0x1, PT ;  /* 0x000000010400780c */ /* 0x004fe20003f26270 */
[----:B------:R-:W-:Y:S02]  /*5260*/  UIMAD UR6, UR9, UR11, UR6 ;  /* 0x0000000b090672a4 */ /* 0x000fe4000f8e0206 */
[----:B------:R-:W-:-:S02]  /*5270*/  UIMAD UR11, UR7, UR13, URZ ;  /* 0x0000000d070b72a4 */ /* 0x000fc4000f8e023f */
[----:B------:R-:W-:Y:S02]  /*5280*/  UIADD3 UR5, UR5, UR6, URZ ;  /* 0x0000000605057290 */ /* 0x000fe4000fffe03f */
[----:B------:R-:W-:Y:S02]  /*5290*/  UIMAD UR6, UR10, UR14, URZ ;  /* 0x0000000e0a0672a4 */ /* 0x000fe4000f8e023f */
[----:B------:R-:W-:Y:S02]  /*52a0*/  UIADD3 UR10, UP0, UR11, UR9, URZ ;  /* 0x000000090b0a7290 */ /* 0x000fe4000ff1e03f */
        /* <DEDUP_REMOVED lines=13> */
[----:B------:R-:W-:-:S04]  /*5380*/  LEA.HI R3, R3, R0, RZ, 0x6 ;  /* 0x0000000003037211 */ /* 0x000fc800078f30ff */
        /* <DEDUP_REMOVED lines=17> */
.L_x_392:
        /* <DEDUP_REMOVED lines=17> */
.L_x_370:
[----:B------:R-:W2:Y:S04]  /*55b0*/  LDG.E.STRONG.GPU R6, desc[UR38][R2.64] ;  /* 0x0000002602067981 */ /* 0x000ea8000c1ef900 */
[----:B--2---:R-:W-:Y:S01]  /*55c0*/  CCTL.IVALL ;  /* 0x00000000ff00798f */ /* 0x004fe20002000000 */
[----:B------:R-:W-:Y:S05]  /*55d0*/  YIELD ;  /* 0x0000000000007946 */ /* 0x000fea0003800000 */
[----:B------:R-:W-:-:S13]  /*55e0*/  ISETP.NE.AND P3, PT, R6, UR26, PT ;  /* 0x0000001a06007c0c */ /* 0x000fda000bf65270 */
[----:B------:R-:W-:Y:S05]  /*55f0*/  @P3 BRA `(.L_x_370) ;  /* 0xfffffffc00ec3947 */ /* 0x000fea000383ffff */
.L_x_369:
[----:B------:R-:W-:Y:S05]  /*5600*/  BSYNC B0 ;  /* 0x0000000000007941 */ /* 0x000fea0003800000 */
.L_x_368:
[----:B------:R-:W-:-:S03]  /*5610*/  UMOV UR23, 0xffffffff ;  /* 0xffffffff00177882 */ /* 0x000fc60000000000 */
[----:B------:R-:W-:Y:S05]  /*5620*/  BRA.DIV UR23, `(.L_x_371) ;  /* 0x0000002e17687947 */ /* 0x000fea000b800000 */
[----:B------:R-:W-:Y:S01]  /*5630*/  NOP ;  /* 0x0000000000007918 */ /* 0x000fe20000000000 */
.L_x_441:
        /* <DEDUP_REMOVED lines=19> */
.L_x_373:
[----:B------:R-:W-:Y:S05]  /*5770*/  BSYNC B0 ;  /* 0x0000000000007941 */ /* 0x000fea0003800000 */
.L_x_372:
        /* <DEDUP_REMOVED lines=13> */
.L_x_375:
[----:B------:R-:W-:Y:S05]  /*5850*/  BSYNC B0 ;  /* 0x0000000000007941 */ /* 0x000fea0003800000 */
.L_x_374:
[----:B------:R-:W-:Y:S06]  /*5860*/  BAR.ARV 0xa, 0xa0 ;  /* 0x0282800000007b1d */ /* 0x000fec0000002000 */
[----:B------:R-:W-:Y:S04]  /*5870*/  BSSY B0, `(.L_x_376) ;  /* 0x0000003000007945 */ /* 0x000fe80003800000 */
[----:B------:R-:W-:Y:S05]  /*5880*/  @!P0 BRA `(.L_x_377) ;  /* 0x0000000000048947 */ /* 0x000fea0003800000 */
[----:B------:R-:W-:-:S04]  /*5890*/  DEPBAR.LE SB0, 0x0 ;  /* 0x000080000000791a */ /* 0x000fc80000000000 */
.L_x_377:
[----:B------:R-:W-:Y:S05]  /*58a0*/  BSYNC B0 ;  /* 0x0000000000007941 */ /* 0x000fea0003800000 */
.L_x_376:
        /* <DEDUP_REMOVED lines=19> */
.L_x_379:
[----:B------:R-:W-:Y:S05]  /*59e0*/  BSYNC B0 ;  /* 0x0000000000007941 */ /* 0x000fea0003800000 */
.L_x_378:
        /* <DEDUP_REMOVED lines=9> */
.L_x_382:
[----:B------:R-:W2:Y:S04]  /*5a80*/  LDG.E.STRONG.GPU R6, desc[UR38][R2.64] ;  /* 0x0000002602067981 */ /* 0x000ea8000c1ef900 */
[----:B--2---:R-:W-:Y:S01]  /*5a90*/  CCTL.IVALL ;  /* 0x00000000ff00798f */ /* 0x004fe20002000000 */
[----:B------:R-:W-:Y:S05]  /*5aa0*/  YIELD ;  /* 0x0000000000007946 */ /* 0x000fea0003800000 */
[----:B------:R-:W-:-:S13]  /*5ab0*/  ISETP.NE.AND P3, PT, R6, UR26, PT ;  /* 0x0000001a06007c0c */ /* 0x000fda000bf65270 */
[----:B------:R-:W-:Y:S05]  /*5ac0*/  @P3 BRA `(.L_x_382) ;  /* 0xfffffffc00ec3947 */ /* 0x000fea000383ffff */
.L_x_381:
[----:B------:R-:W-:Y:S05]  /*5ad0*/  BSYNC B0 ;  /* 0x0000000000007941 */ /* 0x000fea0003800000 */
.L_x_380:
[----:B------:R-:W-:-:S03]  /*5ae0*/  UMOV UR8, 0xffffffff ;  /* 0xffffffff00087882 */ /* 0x000fc60000000000 */
[----:B------:R-:W-:Y:S05]  /*5af0*/  BRA.DIV UR8, `(.L_x_383) ;  /* 0x0000002a08507947 */ /* 0x000fea000b800000 */
[----:B------:R-:W-:Y:S01]  /*5b00*/  NOP ;  /* 0x0000000000007918 */ /* 0x000fe20000000000 */
.L_x_444:
        /* <DEDUP_REMOVED lines=13> */
.L_x_385:
[----:B------:R-:W-:Y:S05]  /*5be0*/  BSYNC B0 ;  /* 0x0000000000007941 */ /* 0x000fea0003800000 */
.L_x_384:
        /* <DEDUP_REMOVED lines=13> */
.L_x_387:
[----:B------:R-:W-:Y:S05]  /*5cc0*/  BSYNC B0 ;  /* 0x0000000000007941 */ /* 0x000fea0003800000 */
.L_x_386:
[----:B------:R-:W-:Y:S06]  /*5cd0*/  BAR.ARV 0xa, 0xa0 ;  /* 0x0282800000007b1d */ /* 0x000fec0000002000 */
[----:B------:R-:W-:Y:S04]  /*5ce0*/  BSSY B0, `(.L_x_388) ;  /* 0x0000003000007945 */ /* 0x000fe80003800000 */
[----:B------:R-:W-:Y:S05]  /*5cf0*/  @!P0 BRA `(.L_x_389) ;  /* 0x0000000000048947 */ /* 0x000fea0003800000 */
[----:B------:R-:W-:-:S04]  /*5d00*/  DEPBAR.LE SB0, 0x0 ;  /* 0x000080000000791a */ /* 0x000fc80000000000 */
.L_x_389:
[----:B------:R-:W-:Y:S05]  /*5d10*/  BSYNC B0 ;  /* 0x0000000000007941 */ /* 0x000fea0003800000 */
.L_x_388:
        /* <DEDUP_REMOVED lines=19> */
.L_x_391:
[----:B------:R-:W-:Y:S05]  /*5e50*/  BSYNC B0 ;  /* 0x0000000000007941 */ /* 0x000fea0003800000 */
.L_x_390:
[----:B------:R-:W-:Y:S02]  /*5e60*/  UIADD3 UR4, UR4, 0x2, URZ ;  /* 0x0000000204047890 */ /* 0x000fe4000fffe03f */
[----:B------:R-:W-:Y:S01]  /*5e70*/  UIADD3 UR5, UR5, 0x1, URZ ;  /* 0x0000000105057890 */ /* 0x000fe2000fffe03f */
[----:B------:R-:W-:Y:S11]  /*5e80*/  @P2 BRA `(.L_x_392) ;  /* 0xfffffff400842947 */ /* 0x000ff6000383ffff */
.L_x_367:
        /* <DEDUP_REMOVED lines=13> */
.L_x_395:
[----:B------:R-:W2:Y:S04]  /*5f60*/  LDG.E.STRONG.GPU R0, desc[UR38][R2.64] ;  /* 0x0000002602007981 */ /* 0x000ea8000c1ef900 */
[----:B--2---:R-:W-:Y:S01]  /*5f70*/  CCTL.IVALL ;  /* 0x00000000ff00798f */ /* 0x004fe20002000000 */
[----:B------:R-:W-:Y:S05]  /*5f80*/  YIELD ;  /* 0x0000000000007946 */ /* 0x000fea0003800000 */
[----:B------:R-:W-:-:S13]  /*5f90*/  ISETP.NE.AND P2, PT, R0, UR26, PT ;  /* 0x0000001a00007c0c */ /* 0x000fda000bf45270 */
[----:B------:R-:W-:Y:S05]  /*5fa0*/  @P2 BRA `(.L_x_395) ;  /* 0xfffffffc00ec2947 */ /* 0x000fea000383ffff */
.L_x_394:
[----:B------:R-:W-:Y:S05]  /*5fb0*/  BSYNC B0 ;  /* 0x0000000000007941 */ /* 0x000fea0003800000 */
.L_x_393:
[----:B------:R-:W-:-:S03]  /*5fc0*/  UMOV UR5, 0xffffffff ;  /* 0xffffffff00057882 */ /* 0x000fc60000000000 */
[----:B------:R-:W-:Y:S05]  /*5fd0*/  BRA.DIV UR5, `(.L_x_396) ;  /* 0x0000002605347947 */ /* 0x000fea000b800000 */
[----:B------:R-:W-:Y:S01]  /*5fe0*/  NOP ;  /* 0x0000000000007918 */ /* 0x000fe20000000000 */
.L_x_447:
        /* <DEDUP_REMOVED lines=22> */
.L_x_398:
[----:B------:R-:W-:Y:S05]  /*6150*/  BSYNC B0 ;  /* 0x0000000000007941 */ /* 0x000fea0003800000 */
.L_x_397:
        /* <DEDUP_REMOVED lines=20> */
.L_x_400:
[----:B------:R-:W-:Y:S05]  /*62a0*/  BSYNC B0 ;  /* 0x0000000000007941 */ /* 0x000fea0003800000 */
.L_x_399:
[----:B------:R-:W-:Y:S06]  /*62b0*/  BAR.ARV 0xa, 0xa0 ;  /* 0x0282800000007b1d */ /* 0x000fec0000002000 */
[----:B------:R-:W-:Y:S04]  /*62c0*/  BSSY B0, `(.L_x_401) ;  /* 0x0000003000007945 */ /* 0x000fe80003800000 */
[----:B------:R-:W-:Y:S05]  /*62d0*/  @!P0 BRA `(.L_x_402) ;  /* 0x0000000000048947 */ /* 0x000fea0003800000 */
[----:B------:R-:W-:-:S04]  /*62e0*/  DEPBAR.LE SB0, 0x0 ;  /* 0x000080000000791a */ /* 0x000fc80000000000 */
.L_x_402:
[----:B------:R-:W-:Y:S05]  /*62f0*/  BSYNC B0 ;  /* 0x0000000000007941 */ /* 0x000fea0003800000 */
.L_x_401:
        /* <DEDUP_REMOVED lines=19> */
.L_x_366:
        /* <DEDUP_REMOVED lines=55> */
.L_x_448:
        /* <DEDUP_REMOVED lines=10> */
.L_x_406:
        /* <DEDUP_REMOVED lines=83> */
.L_x_417:
[----:B------:R-:W-:-:S04]  /*6d70*/  SHF.L.U32 R21, R9, 0x1f, RZ ;  /* 0x0000001f09157819 */ /* 0x000fc800000006ff */
[----:B-1----:R-:W1:Y:S02]  /*6d80*/  SYNCS.PHASECHK.TRANS64.TRYWAIT P1, [R11+URZ+0x30840], R21 ;  /* 0x030840150b0075a7 */ /* 0x002e64000802017f */
[----:B-12---:R-:W-:Y:S05]  /*6d90*/  @!P1 BRA `(.L_x_409) ;  /* 0x0000001400f49947 */ /* 0x006fea0003800000 */
.L_x_449:
[----:B------:R-:W-:Y:S05]  /*6da0*/  @P0 BRA `(.L_x_410) ;  /* 0x0000000000140947 */ /* 0x000fea0003800000 */
[----:B------:R-:W-:Y:S01]  /*6db0*/  ISETP.NE.AND P1, PT, R14, RZ, PT ;  /* 0x000000ff0e00720c */ /* 0x000fe20003f25270 */
[----:B------:R-:W-:-:S04]  /*6dc0*/  IMAD.MOV.U32 R0, RZ, RZ, 0x4100 ;  /* 0x00004100ff007424 */ /* 0x000fc800078e00ff */
[----:B------:R2:W-:Y:S08]  /*6dd0*/  SYNCS.ARRIVE.TRANS64 RZ, [R11+URZ+0x30830], R0 ;  /* 0x030830000bff79a7 */ /* 0x0005f0000800003f */
[----:B------:R-:W-:Y:S05]  /*6de0*/  @!P1 BRA `(.L_x_410) ;  /* 0x0000000000049947 */ /* 0x000fea0003800000 */
[----:B------:R-:W-:Y:S01]  /*6df0*/  BPT.TRAP 0x1 ;  /* 0x000000040000795c */ /* 0x000fe20000300000 */
.L_x_410:
        /* <DEDUP_REMOVED lines=36> */
.L_x_450:
[----:B------:R-:W-:Y:S05]  /*7040*/  @P0 BRA `(.L_x_412) ;  /* 0x0000000000140947 */ /* 0x000fea0003800000 */
[----:B------:R-:W-:Y:S01]  /*7050*/  ISETP.NE.AND P1, PT, R14, RZ, PT ;  /* 0x000000ff0e00720c */ /* 0x000fe20003f25270 */
[----:B------:R-:W-:-:S04]  /*7060*/  IMAD.MOV.U32 R2, RZ, RZ, 0x4100 ;  /* 0x00004100ff027424 */ /* 0x000fc800078e00ff */
[----:B------:R3:W-:Y:S08]  /*7070*/  SYNCS.ARRIVE.TRANS64 RZ, [R11+URZ+0x30818], R2 ;  /* 0x030818020bff79a7 */ /* 0x0007f0000800003f */
[----:B------:R-:W-:Y:S05]  /*7080*/  @!P1 BRA `(.L_x_412) ;  /* 0x0000000000049947 */ /* 0x000fea0003800000 */
[----:B------:R-:W-:Y:S01]  /*7090*/  BPT.TRAP 0x1 ;  /* 0x000000040000795c */ /* 0x000fe20000300000 */
.L_x_412:
        /* <DEDUP_REMOVED lines=27> */
.L_x_451:
        /* <DEDUP_REMOVED lines=9> */
.L_x_414:
        /* <DEDUP_REMOVED lines=31> */
.L_x_453:
[----:B------:R-:W-:Y:S05]  /*74d0*/  @P0 BRA `(.L_x_416) ;  /* 0x0000000000140947 */ /* 0x000fea0003800000 */
[----:B------:R-:W-:Y:S01]  /*74e0*/  ISETP.NE.AND P1, PT, R14, RZ, PT ;  /* 0x000000ff0e00720c */ /* 0x000fe20003f25270 */
[----:B-1----:R-:W-:-:S04]  /*74f0*/  IMAD.MOV.U32 R4, RZ, RZ, 0x4100 ;  /* 0x00004100ff047424 */ /* 0x002fc800078e00ff */
[----:B------:R2:W-:Y:S08]  /*7500*/  SYNCS.ARRIVE.TRANS64 RZ, [R11+URZ+0x30810], R4 ;  /* 0x030810040bff79a7 */ /* 0x0005f0000800003f */
[----:B------:R-:W-:Y:S05]  /*7510*/  @!P1 BRA `(.L_x_416) ;  /* 0x0000000000049947 */ /* 0x000fea0003800000 */
[----:B------:R-:W-:Y:S01]  /*7520*/  BPT.TRAP 0x1 ;  /* 0x000000040000795c */ /* 0x000fe20000300000 */
.L_x_416:
        /* <DEDUP_REMOVED lines=29> */
.L_x_408:
[----:B------:R-:W-:-:S13]  /*7700*/  ISETP.NE.AND P1, PT, R19, RZ, PT ;  /* 0x000000ff1300720c */ /* 0x000fda0003f25270 */
[----:B------:R-:W-:Y:S05]  /*7710*/  @!P1 BRA `(.L_x_407) ;  /* 0x0000000400289947 */ /* 0x000fea0003800000 */
[----:B------:R-:W-:-:S04]  /*7720*/  SHF.L.U32 R12, R9, 0x1f, RZ ;  /* 0x0000001f090c7819 */ /* 0x000fc800000006ff */
[----:B------:R-:W3:Y:S02]  /*7730*/  SYNCS.PHASECHK.TRANS64.TRYWAIT P1, [R11+URZ+0x30840], R12 ;  /* 0x0308400c0b0075a7 */ /* 0x000ee4000802017f */
[----:B---3--:R-:W-:Y:S05]  /*7740*/  @!P1 BRA `(.L_x_418) ;  /* 0x0000000c00dc9947 */ /* 0x008fea0003800000 */
.L_x_454:
[----:B------:R-:W-:Y:S05]  /*7750*/  @P0 BRA `(.L_x_419) ;  /* 0x0000000000140947 */ /* 0x000fea0003800000 */
[----:B------:R-:W-:Y:S01]  /*7760*/  ISETP.NE.AND P1, PT, R14, RZ, PT ;  /* 0x000000ff0e00720c */ /* 0x000fe20003f25270 */
[----:B-12---:R-:W-:-:S04]  /*7770*/  IMAD.MOV.U32 R4, RZ, RZ, 0x4100 ;  /* 0x00004100ff047424 */ /* 0x006fc800078e00ff */
[----:B------:R4:W-:Y:S08]  /*7780*/  SYNCS.ARRIVE.TRANS64 RZ, [R11+URZ+0x30830], R4 ;  /* 0x030830040bff79a7 */ /* 0x0009f0000800003f */
[----:B------:R-:W-:Y:S05]  /*7790*/  @!P1 BRA `(.L_x_419) ;  /* 0x0000000000049947 */ /* 0x000fea0003800000 */
[----:B------:R-:W-:Y:S01]  /*77a0*/  BPT.TRAP 0x1 ;  /* 0x000000040000795c */ /* 0x000fe20000300000 */
.L_x_419:
        /* <DEDUP_REMOVED lines=33> */
.L_x_455:
[----:B------:R-:W-:Y:S05]  /*79c0*/  @P0 BRA `(.L_x_421) ;  /* 0x0000000000140947 */ /* 0x000fea0003800000 */
[----:B------:R-:W-:Y:S01]  /*79d0*/  ISETP.NE.AND P0, PT, R14, RZ, PT ;  /* 0x000000ff0e00720c */ /* 0x000fe20003f05270 */
[----:B------:R-:W-:-:S04]  /*79e0*/  IMAD.MOV.U32 R4, RZ, RZ, 0x4100 ;  /* 0x00004100ff047424 */ /* 0x000fc800078e00ff */
[----:B------:R2:W-:Y:S08]  /*79f0*/  SYNCS.ARRIVE.TRANS64 RZ, [R11+URZ+0x30818], R4 ;  /* 0x030818040bff79a7 */ /* 0x0005f0000800003f */
[----:B------:R-:W-:Y:S05]  /*7a00*/  @!P0 BRA `(.L_x_421) ;  /* 0x0000000000048947 */ /* 0x000fea0003800000 */
[----:B------:R-:W-:Y:S01]  /*7a10*/  BPT.TRAP 0x1 ;  /* 0x000000040000795c */ /* 0x000fe20000300000 */
.L_x_421:
        /* <DEDUP_REMOVED lines=26> */
.L_x_407:
[----:B-12---:R-:W-:Y:S01]  /*7bc0*/  IMAD R4, R20, 0x8, R11 ;  /* 0x0000000814047824 */ /* 0x006fe200078e020b */
[----:B------:R-:W-:Y:S01]  /*7bd0*/  SHF.L.U32 R3, R9, 0x1f, RZ ;  /* 0x0000001f09037819 */ /* 0x000fe200000006ff */
[----:B------:R-:W1:Y:S03]  /*7be0*/  S2R R2, SR_TID.X ;  /* 0x0000000000027919 */ /* 0x000e660000002100 */
[----:B------:R-:W2:Y:S01]  /*7bf0*/  SYNCS.PHASECHK.TRANS64.TRYWAIT P0, [R4+URZ+0x30840], R3 ;  /* 0x03084003040075a7 */ /* 0x000ea2000800017f */
[----:B-1----:R-:W-:-:S04]  /*7c00*/  LOP3.LUT R2, R2, 0x7f, RZ, 0xc0, !PT ;  /* 0x0000007f02027812 */ /* 0x002fc800078ec0ff */
[----:B------:R-:W-:Y:S01]  /*7c10*/  ISETP.NE.AND P1, PT, R2, RZ, PT ;  /* 0x000000ff0200720c */ /* 0x000fe20003f25270 */
[----:B--2---:R-:W-:-:S12]  /*7c20*/  @!P0 BRA `(.L_x_422) ;  /* 0x0000000800cc8947 */ /* 0x004fd80003800000 */
.L_x_456:
[----:B------:R-:W-:Y:S05]  /*7c30*/  @P1 BRA `(.L_x_423) ;  /* 0x0000000000181947 */ /* 0x000fea0003800000 */
[----:B------:R-:W2:Y:S01]  /*7c40*/  S2R R2, SR_TID.X ;  /* 0x0000000000027919 */ /* 0x000ea20000002100 */
[----:B-1----:R-:W-:-:S04]  /*7c50*/  IMAD.MOV.U32 R3, RZ, RZ, 0x4100 ;  /* 0x00004100ff037424 */ /* 0x002fc800078e00ff */
[----:B------:R4:W-:Y:S01]  /*7c60*/  SYNCS.ARRIVE.TRANS64 RZ, [R4+URZ+0x30830], R3 ;  /* 0x0308300304ff79a7 */ /* 0x0009e2000800003f */
[----:B--2---:R-:W-:-:S13]  /*7c70*/  LOP3.LUT P0, RZ, R2, 0x1f, RZ, 0xc0, !PT ;  /* 0x0000001f02ff7812 */ /* 0x004fda000780c0ff */
[----:B----4-:R-:W-:Y:S05]  /*7c80*/  @!P0 BRA `(.L_x_423) ;  /* 0x0000000000048947 */ /* 0x010fea0003800000 */
[----:B------:R-:W-:Y:S01]  /*7c90*/  BPT.TRAP 0x1 ;  /* 0x000000040000795c */ /* 0x000fe20000300000 */
.L_x_423:
        /* <DEDUP_REMOVED lines=40> */
.L_x_404:
[----:B------:R-:W-:Y:S05]  /*7f20*/  BSYNC B0 ;  /* 0x0000000000007941 */ /* 0x000fea0003800000 */
.L_x_403:
[----:B------:R-:W-:-:S03]  /*7f30*/  UMOV UR6, 0xffffffff ;  /* 0xffffffff00067882 */ /* 0x000fc60000000000 */
[----:B------:R-:W-:Y:S05]  /*7f40*/  BRA.DIV UR6, `(.L_x_424) ;  /* 0x0000000a06187947 */ /* 0x000fea000b800000 */
[----:B------:R-:W-:-:S13]  /*7f50*/  ELECT P0, URZ, PT ;  /* 0x00000000003f782f */ /* 0x000fda0003800000 */
.L_x_459:
[----:B------:R-:W-:Y:S05]  /*7f60*/  @!P0 BRA `(.L_x_330) ;  /* 0x0000000000808947 */ /* 0x000fea0003800000 */
[----:B------:R-:W-:-:S04]  /*7f70*/  LOP3.LUT R17, R17, 0x2, RZ, 0xfc, !PT ;  /* 0x0000000211117812 */ /* 0x000fc800078efcff */
[----:B------:R-:W-:-:S13]  /*7f80*/  ISETP.NE.AND P0, PT, R17, 0x3, PT ;  /* 0x000000031100780c */ /* 0x000fda0003f05270 */
[----:B------:R-:W-:Y:S05]  /*7f90*/  @!P0 BRA `(.L_x_425) ;  /* 0x0000000000048947 */ /* 0x000fea0003800000 */
[----:B------:R-:W-:Y:S01]  /*7fa0*/  BPT.TRAP 0x1 ;  /* 0x000000040000795c */ /* 0x000fe20000300000 */
.L_x_425:
        /* <DEDUP_REMOVED lines=15> */
.L_x_460:
[----:B------:R-:W2:Y:S02]  /*80a0*/  SYNCS.PHASECHK.TRANS64.TRYWAIT P1, [R3+URZ], R2 ;  /* 0x00000002030075a7 */ /* 0x000ea4000802017f */
[----:B--2---:R-:W-:Y:S05]  /*80b0*/  @!P1 BRA `(.L_x_427) ;  /* 0x0000000400f49947 */ /* 0x004fea0003800000 */
.L_x_461:
[----:B------:R-:W-:Y:S05]  /*80c0*/  @!P0 BRA `(.L_x_428) ;  /* 0x0000000000048947 */ /* 0x000fea0003800000 */
[----:B------:R-:W-:Y:S01]  /*80d0*/  BPT.TRAP 0x1 ;  /* 0x000000040000795c */ /* 0x000fe20000300000 */
.L_x_428:
[----:B--2---:R-:W-:-:S04]  /*80e0*/  VIADD R3, R7, 0x30840 ;  /* 0x0003084007037836 */ /* 0x004fc80000000000 */
[----:B------:R-:W-:-:S04]  /*80f0*/  IMAD R0, R0, 0x8, R3 ;  /* 0x0000000800007824 */ /* 0x000fc800078e0203 */
[----:B------:R-:W2:Y:S02]  /*8100*/  SYNCS.PHASECHK.TRANS64.TRYWAIT P0, [R0+URZ], R5 ;  /* 0x00000005000075a7 */ /* 0x000ea4000800017f */
[----:B--2---:R-:W-:Y:S05]  /*8110*/  @!P0 BRA `(.L_x_429) ;  /* 0x0000000400f08947 */ /* 0x004fea0003800000 */
.L_x_462:
[----:B------:R-:W-:-:S07]  /*8120*/  IMAD R3, R4, 0x8, R3 ;  /* 0x0000000804037824 */ /* 0x000fce00078e0203 */
.L_x_430:
[----:B---3--:R3:W4:Y:S02]  /*8130*/  SYNCS.PHASECHK.TRANS64.TRYWAIT P0, [R3+URZ], R2 ;  /* 0x00000002030075a7 */ /* 0x008724000800017f */
[----:B----4-:R-:W-:Y:S05]  /*8140*/  @!P0 NANOSLEEP.SYNCS 0x989680 ;  /* 0x009896800000895d */ /* 0x010fea0003900000 */
[----:B------:R-:W4:Y:S02]  /*8150*/  @!P0 SYNCS.PHASECHK.TRANS64 P0, [R3+URZ], R2 ;  /* 0x00000002030085a7 */ /* 0x000f24000800007f */
[----:B----4-:R-:W-:Y:S05]  /*8160*/  @!P0 BRA `(.L_x_430) ;  /* 0xfffffffc00f08947 */ /* 0x010fea000383ffff */
.L_x_330:
[----:B------:R-:W-:Y:S05]  /*8170*/  BSYNC B6 ;  /* 0x0000000000067941 */ /* 0x000fea0003800000 */
.L_x_327:
[----:B------:R-:W-:Y:S05]  /*8180*/  EXIT ;  /* 0x000000000000794d */ /* 0x000fea0003800000 */
.L_x_335:
[----:B------:R-:W-:Y:S02]  /*8190*/  IMAD.MOV.U32 R12, RZ, RZ, RZ ;  /* 0x000000ffff0c7224 */ /* 0x000fe400078e00ff */
[----:B------:R-:W-:Y:S02]  /*81a0*/  IMAD.MOV.U32 R11, RZ, RZ, 0x1f ;  /* 0x0000001fff0b7424 */ /* 0x000fe400078e00ff */
[----:B------:R-:W-:-:S07]  /*81b0*/  IMAD.MOV.U32 R15, RZ, RZ, -0x1 ;  /* 0xffffffffff0f7424 */ /* 0x000fce00078e00ff */
[----:B------:R-:W-:Y:S05]  /*81c0*/  WARPSYNC.COLLECTIVE R15, `(.L_x_431) ;  /* 0x000000000f087348 */ /* 0x000fea0003c00000 */
[----:B------:R1:W2:Y:S02]  /*81d0*/  SHFL.IDX P6, R14, R13, R12, R11 ;  /* 0x0000000c0d0e7389 */ /* 0x0002a400000c000b */
[----:B-12---:R-:W-:Y:S01]  /*81e0*/  ENDCOLLECTIVE ;  /* 0x000000000000791b */ /* 0x006fe20003800000 */
.L_x_431:
[----:B------:R-:W-:Y:S05]  /*81f0*/  BRA `(.L_x_432) ;  /* 0xffffff8800507947 */ /* 0x000fea000383ffff */
.L_x_337:
[----:B--2---:R2:W3:Y:S02]  /*8200*/  SYNCS.PHASECHK.TRANS64.TRYWAIT P0, [R16+URZ+0x30800], R11 ;  /* 0x0308000b100075a7 */ /* 0x0044e4000800017f */
[----:B---3--:R-:W-:Y:S05]  /*8210*/  @!P0 NANOSLEEP.SYNCS 0x989680 ;  /* 0x009896800000895d */ /* 0x008fea0003900000 */
[----:B------:R-:W3:Y:S02]  /*8220*/  @!P0 SYNCS.PHASECHK.TRANS64 P0, [R16+URZ+0x30800], R11 ;  /* 0x0308000b100085a7 */ /* 0x000ee4000800007f */
[----:B---3--:R-:W-:Y:S05]  /*8230*/  @!P0 BRA `(.L_x_337) ;  /* 0xfffffffc00f08947 */ /* 0x008fea000383ffff */
[----:B------:R-:W-:Y:S05]  /*8240*/  BRA `(.L_x_336) ;  /* 0xffffff8800a87947 */ /* 0x000fea000383ffff */
.L_x_342:
[----:B---3--:R3:W4:Y:S02]  /*8250*/  SYNCS.PHASECHK.TRANS64.TRYWAIT P1, [R2+URZ+0x30810], R153 ;  /* 0x03081099020075a7 */ /* 0x008724000802017f */
[----:B----4-:R-:W-:Y:S05]  /*8260*/  @!P1 NANOSLEEP.SYNCS 0x989680 ;  /* 0x009896800000995d */ /* 0x010fea0003900000 */
[----:B------:R-:W4:Y:S02]  /*8270*/  @!P1 SYNCS.PHASECHK.TRANS64 P1, [R2+URZ+0x30810], R153 ;  /* 0x03081099020095a7 */ /* 0x000f24000802007f */
[----:B----4-:R-:W-:Y:S05]  /*8280*/  @!P1 BRA `(.L_x_342) ;  /* 0xfffffffc00f09947 */ /* 0x010fea000383ffff */
[----:B------:R-:W-:Y:S05]  /*8290*/  BRA `(.L_x_341) ;  /* 0xffffff94003c7947 */ /* 0x000fea000383ffff */
.L_x_346:
[----:B------:R1:W1:Y:S02]  /*82a0*/  SYNCS.PHASECHK.TRANS64.TRYWAIT P1, [R2+URZ+0x30830], R153 ;  /* 0x03083099020075a7 */ /* 0x000264000802017f */
[----:B-1----:R-:W-:Y:S05]  /*82b0*/  @!P1 NANOSLEEP.SYNCS 0x989680 ;  /* 0x009896800000995d */ /* 0x002fea0003900000 */
[----:B------:R-:W1:Y:S02]  /*82c0*/  @!P1 SYNCS.PHASECHK.TRANS64 P1, [R2+URZ+0x30830], R153 ;  /* 0x03083099020095a7 */ /* 0x000e64000802007f */
[----:B-1----:R-:W-:Y:S05]  /*82d0*/  @!P1 BRA `(.L_x_346) ;  /* 0xfffffffc00f09947 */ /* 0x002fea000383ffff */
[----:B------:R-:W-:Y:S05]  /*82e0*/  BRA `(.L_x_345) ;  /* 0xffffff9800947947 */ /* 0x000fea000383ffff */
.L_x_353:
[----:B------:R-:W-:Y:S01]  /*82f0*/  BSSY B0, `(.L_x_433) ;  /* 0x0000005000007945 */ /* 0x000fe20003800000 */
[----:B------:R-:W-:-:S07]  /*8300*/  IMAD.MOV.U32 R15, RZ, RZ, -0x1 ;  /* 0xffffffffff0f7424 */ /* 0x000fce00078e00ff */
[----:B---3--:R-:W-:Y:S05]  /*8310*/  WARPSYNC.COLLECTIVE R15, `(.L_x_434) ;  /* 0x000000000f087348 */ /* 0x008fea0003c00000 */
[----:B------:R-:W-:Y:S01]  /*8320*/  NOP ;  /* 0x0000000000007918 */ /* 0x000fe20000000000 */
[----:B---3--:R-:W-:Y:S01]  /*8330*/  ENDCOLLECTIVE ;  /* 0x000000000000791b */ /* 0x008fe20003800000 */
.L_x_434:
[----:B------:R-:W-:Y:S05]  /*8340*/  BSYNC B0 ;  /* 0x0000000000007941 */ /* 0x000fea0003800000 */
.L_x_433:
[----:B------:R-:W-:Y:S05]  /*8350*/  BRA `(.L_x_435) ;  /* 0xffffffc400ac7947 */ /* 0x000fea000383ffff */
.L_x_362:
[----:B------:R-:W-:Y:S01]  /*8360*/  BSSY B0, `(.L_x_436) ;  /* 0x0000005000007945 */ /* 0x000fe20003800000 */
[----:B------:R-:W-:-:S07]  /*8370*/  IMAD.MOV.U32 R15, RZ, RZ, -0x1 ;  /* 0xffffffffff0f7424 */ /* 0x000fce00078e00ff */
[----:B-1-3--:R-:W-:Y:S05]  /*8380*/  WARPSYNC.COLLECTIVE R15, `(.L_x_437) ;  /* 0x000000000f087348 */ /* 0x00afea0003c00000 */
[----:B------:R-:W-:Y:S01]  /*8390*/  NOP ;  /* 0x0000000000007918 */ /* 0x000fe20000000000 */
[----:B-1-3--:R-:W-:Y:S01]  /*83a0*/  ENDCOLLECTIVE ;  /* 0x000000000000791b */ /* 0x00afe20003800000 */
.L_x_437:
[----:B------:R-:W-:Y:S05]  /*83b0*/  BSYNC B0 ;  /* 0x0000000000007941 */ /* 0x000fea0003800000 */
.L_x_436:
[----:B------:R-:W-:Y:S05]  /*83c0*/  BRA `(.L_x_438) ;  /* 0xffffffc800ac7947 */ /* 0x000fea000383ffff */
.L_x_371:
[----:B------:R-:W-:Y:S01]  /*83d0*/  BSSY B0, `(.L_x_439) ;  /* 0x0000005000007945 */ /* 0x000fe20003800000 */
[----:B------:R-:W-:-:S07]  /*83e0*/  IMAD.MOV.U32 R15, RZ, RZ, -0x1 ;  /* 0xffffffffff0f7424 */ /* 0x000fce00078e00ff */
[----:B------:R-:W-:Y:S05]  /*83f0*/  WARPSYNC.COLLECTIVE R15, `(.L_x_440) ;  /* 0x000000000f087348 */ /* 0x000fea0003c00000 */
[----:B------:R-:W-:Y:S01]  /*8400*/  NOP ;  /* 0x0000000000007918 */ /* 0x000fe20000000000 */
[----:B------:R-:W-:Y:S01]  /*8410*/  ENDCOLLECTIVE ;  /* 0x000000000000791b */ /* 0x000fe20003800000 */
.L_x_440:
[----:B------:R-:W-:Y:S05]  /*8420*/  BSYNC B0 ;  /* 0x0000000000007941 */ /* 0x000fea0003800000 */
.L_x_439:
[----:B------:R-:W-:Y:S05]  /*8430*/  BRA `(.L_x_441) ;  /* 0xffffffd000807947 */ /* 0x000fea000383ffff */
.L_x_383:
[----:B------:R-:W-:Y:S01]  /*8440*/  BSSY B0, `(.L_x_442) ;  /* 0x0000005000007945 */ /* 0x000fe20003800000 */
[----:B------:R-:W-:-:S07]  /*8450*/  IMAD.MOV.U32 R15, RZ, RZ, -0x1 ;  /* 0xffffffffff0f7424 */ /* 0x000fce00078e00ff */
[----:B------:R-:W-:Y:S05]  /*8460*/  WARPSYNC.COLLECTIVE R15, `(.L_x_443) ;  /* 0x000000000f087348 */ /* 0x000fea0003c00000 */
[----:B------:R-:W-:Y:S01]  /*8470*/  NOP ;  /* 0x0000000000007918 */ /* 0x000fe20000000000 */
[----:B------:R-:W-:Y:S01]  /*8480*/  ENDCOLLECTIVE ;  /* 0x000000000000791b */ /* 0x000fe20003800000 */
.L_x_443:
[----:B------:R-:W-:Y:S05]  /*8490*/  BSYNC B0 ;  /* 0x0000000000007941 */ /* 0x000fea0003800000 */
.L_x_442:
[----:B------:R-:W-:Y:S05]  /*84a0*/  BRA `(.L_x_444) ;  /* 0xffffffd400987947 */ /* 0x000fea000383ffff */
.L_x_396:
[----:B------:R-:W-:Y:S01]  /*84b0*/  BSSY B0, `(.L_x_445) ;  /* 0x0000005000007945 */ /* 0x000fe20003800000 */
[----:B------:R-:W-:-:S07]  /*84c0*/  IMAD.MOV.U32 R15, RZ, RZ, -0x1 ;  /* 0xffffffffff0f7424 */ /* 0x000fce00078e00ff */
[----:B------:R-:W-:Y:S05]  /*84d0*/  WARPSYNC.COLLECTIVE R15, `(.L_x_446) ;  /* 0x000000000f087348 */ /* 0x000fea0003c00000 */
[----:B------:R-:W-:Y:S01]  /*84e0*/  NOP ;  /* 0x0000000000007918 */ /* 0x000fe20000000000 */
[----:B------:R-:W-:Y:S01]  /*84f0*/  ENDCOLLECTIVE ;  /* 0x000000000000791b */ /* 0x000fe20003800000 */
.L_x_446:
[----:B------:R-:W-:Y:S05]  /*8500*/  BSYNC B0 ;  /* 0x0000000000007941 */ /* 0x000fea0003800000 */
.L_x_445:
[----:B------:R-:W-:Y:S05]  /*8510*/  BRA `(.L_x_447) ;  /* 0xffffffd800b47947 */ /* 0x000fea000383ffff */
.L_x_405:
[----:B-1----:R1:W2:Y:S02]  /*8520*/  SYNCS.PHASECHK.TRANS64.TRYWAIT P1, [R11+URZ+0x30820], R0 ;  /* 0x030820000b0075a7 */ /* 0x0022a4000802017f */
[----:B--2---:R-:W-:Y:S05]  /*8530*/  @!P1 NANOSLEEP.SYNCS 0x989680 ;  /* 0x009896800000995d */ /* 0x004fea0003900000 */
[----:B------:R-:W2:Y:S02]  /*8540*/  @!P1 SYNCS.PHASECHK.TRANS64 P1, [R11+URZ+0x30820], R0 ;  /* 0x030820000b0095a7 */ /* 0x000ea4000802007f */
[----:B--2---:R-:W-:Y:S05]  /*8550*/  @!P1 BRA `(.L_x_405) ;  /* 0xfffffffc00f09947 */ /* 0x004fea000383ffff */
[----:B------:R-:W-:Y:S05]  /*8560*/  BRA `(.L_x_448) ;  /* 0xffffffe0008c7947 */ /* 0x000fea000383ffff */
.L_x_409:
[----:B-1----:R1:W2:Y:S02]  /*8570*/  SYNCS.PHASECHK.TRANS64.TRYWAIT P1, [R11+URZ+0x30840], R21 ;  /* 0x030840150b0075a7 */ /* 0x0022a4000802017f */
[----:B--2---:R-:W-:Y:S05]  /*8580*/  @!P1 NANOSLEEP.SYNCS 0x989680 ;  /* 0x009896800000995d */ /* 0x004fea0003900000 */
[----:B------:R-:W2:Y:S02]  /*8590*/  @!P1 SYNCS.PHASECHK.TRANS64 P1, [R11+URZ+0x30840], R21 ;  /* 0x030840150b0095a7 */ /* 0x000ea4000802007f */
[----:B--2---:R-:W-:Y:S05]  /*85a0*/  @!P1 BRA `(.L_x_409) ;  /* 0xfffffffc00f09947 */ /* 0x004fea000383ffff */
[----:B------:R-:W-:Y:S05]  /*85b0*/  BRA `(.L_x_449) ;  /* 0xffffffe400f87947 */ /* 0x000fea000383ffff */
.L_x_411:
[----:B--2---:R2:W3:Y:S02]  /*85c0*/  SYNCS.PHASECHK.TRANS64.TRYWAIT P1, [R11+URZ+0x30828], R21 ;  /* 0x030828150b0075a7 */ /* 0x0044e4000802017f */
[----:B---3--:R-:W-:Y:S05]  /*85d0*/  @!P1 NANOSLEEP.SYNCS 0x989680 ;  /* 0x009896800000995d */ /* 0x008fea0003900000 */
[----:B------:R-:W3:Y:S02]  /*85e0*/  @!P1 SYNCS.PHASECHK.TRANS64 P1, [R11+URZ+0x30828], R21 ;  /* 0x030828150b0095a7 */ /* 0x000ee4000802007f */
[----:B---3--:R-:W-:Y:S05]  /*85f0*/  @!P1 BRA `(.L_x_411) ;  /* 0xfffffffc00f09947 */ /* 0x008fea000383ffff */
[----:B------:R-:W-:Y:S05]  /*8600*/  BRA `(.L_x_450) ;  /* 0xffffffe8008c7947 */ /* 0x000fea000383ffff */
.L_x_413:
[----:B---3--:R3:W4:Y:S02]  /*8610*/  SYNCS.PHASECHK.TRANS64.TRYWAIT P1, [R11+URZ+0x30848], R21 ;  /* 0x030848150b0075a7 */ /* 0x008724000802017f */
[----:B----4-:R-:W-:Y:S05]  /*8620*/  @!P1 NANOSLEEP.SYNCS 0x989680 ;  /* 0x009896800000995d */ /* 0x010fea0003900000 */
[----:B------:R-:W4:Y:S02]  /*8630*/  @!P1 SYNCS.PHASECHK.TRANS64 P1, [R11+URZ+0x30848], R21 ;  /* 0x030848150b0095a7 */ /* 0x000f24000802007f */
[----:B----4-:R-:W-:Y:S05]  /*8640*/  @!P1 BRA `(.L_x_413) ;  /* 0xfffffffc00f09947 */ /* 0x010fea000383ffff */
[----:B------:R-:W-:Y:S05]  /*8650*/  BRA `(.L_x_451) ;  /* 0xffffffe800fc7947 */ /* 0x000fea000383ffff */
.L_x_415:
[----:B------:R-:W-:-:S07]  /*8660*/  SHF.L.U32 R4, R9, 0x1f, RZ ;  /* 0x0000001f09047819 */ /* 0x000fce00000006ff */
.L_x_452:
[----:B-1----:R1:W2:Y:S02]  /*8670*/  SYNCS.PHASECHK.TRANS64.TRYWAIT P1, [R11+URZ+0x30820], R4 ;  /* 0x030820040b0075a7 */ /* 0x0022a4000802017f */
[----:B--2---:R-:W-:Y:S05]  /*8680*/  @!P1 NANOSLEEP.SYNCS 0x989680 ;  /* 0x009896800000995d */ /* 0x004fea0003900000 */
[----:B------:R-:W2:Y:S02]  /*8690*/  @!P1 SYNCS.PHASECHK.TRANS64 P1, [R11+URZ+0x30820], R4 ;  /* 0x030820040b0095a7 */ /* 0x000ea4000802007f */
[----:B--2---:R-:W-:Y:S05]  /*86a0*/  @!P1 BRA `(.L_x_452) ;  /* 0xfffffffc00f09947 */ /* 0x004fea000383ffff */
[----:B------:R-:W-:Y:S05]  /*86b0*/  BRA `(.L_x_453) ;  /* 0xffffffec00847947 */ /* 0x000fea000383ffff */
.L_x_418:
[----:B---3--:R3:W4:Y:S02]  /*86c0*/  SYNCS.PHASECHK.TRANS64.TRYWAIT P1, [R11+URZ+0x30840], R12 ;  /* 0x0308400c0b0075a7 */ /* 0x008724000802017f */
[----:B----4-:R-:W-:Y:S05]  /*86d0*/  @!P1 NANOSLEEP.SYNCS 0x989680 ;  /* 0x009896800000995d */ /* 0x010fea0003900000 */
[----:B------:R-:W4:Y:S02]  /*86e0*/  @!P1 SYNCS.PHASECHK.TRANS64 P1, [R11+URZ+0x30840], R12 ;  /* 0x0308400c0b0095a7 */ /* 0x000f24000802007f */
[----:B----4-:R-:W-:Y:S05]  /*86f0*/  @!P1 BRA `(.L_x_418) ;  /* 0xfffffffc00f09947 */ /* 0x010fea000383ffff */
[----:B------:R-:W-:Y:S05]  /*8700*/  BRA `(.L_x_454) ;  /* 0xfffffff000107947 */ /* 0x000fea000383ffff */
.L_x_420:
[----:B-1----:R1:W2:Y:S02]  /*8710*/  SYNCS.PHASECHK.TRANS64.TRYWAIT P1, [R11+URZ+0x30828], R12 ;  /* 0x0308280c0b0075a7 */ /* 0x0022a4000802017f */
[----:B--2---:R-:W-:Y:S05]  /*8720*/  @!P1 NANOSLEEP.SYNCS 0x989680 ;  /* 0x009896800000995d */ /* 0x004fea0003900000 */
[----:B------:R-:W2:Y:S02]  /*8730*/  @!P1 SYNCS.PHASECHK.TRANS64 P1, [R11+URZ+0x30828], R12 ;  /* 0x0308280c0b0095a7 */ /* 0x000ea4000802007f */
[----:B--2---:R-:W-:Y:S05]  /*8740*/  @!P1 BRA `(.L_x_420) ;  /* 0xfffffffc00f09947 */ /* 0x004fea000383ffff */
[----:B------:R-:W-:Y:S05]  /*8750*/  BRA `(.L_x_455) ;  /* 0xfffffff000987947 */ /* 0x000fea000383ffff */
.L_x_422:
[----:B-1----:R1:W2:Y:S02]  /*8760*/  SYNCS.PHASECHK.TRANS64.TRYWAIT P0, [R4+URZ+0x30840], R3 ;  /* 0x03084003040075a7 */ /* 0x0022a4000800017f */
[----:B--2---:R-:W-:Y:S05]  /*8770*/  @!P0 NANOSLEEP.SYNCS 0x989680 ;  /* 0x009896800000895d */ /* 0x004fea0003900000 */
[----:B------:R-:W2:Y:S02]  /*8780*/  @!P0 SYNCS.PHASECHK.TRANS64 P0, [R4+URZ+0x30840], R3 ;  /* 0x03084003040085a7 */ /* 0x000ea4000800007f */
[----:B--2---:R-:W-:Y:S05]  /*8790*/  @!P0 BRA `(.L_x_422) ;  /* 0xfffffffc00f08947 */ /* 0x004fea000383ffff */
[----:B------:R-:W-:Y:S05]  /*87a0*/  BRA `(.L_x_456) ;  /* 0xfffffff400207947 */ /* 0x000fea000383ffff */
.L_x_424:
[----:B------:R-:W-:Y:S01]  /*87b0*/  BSSY B0, `(.L_x_457) ;  /* 0x0000006000007945 */ /* 0x000fe20003800000 */
[----:B------:R-:W-:-:S07]  /*87c0*/  IMAD.MOV.U32 R15, RZ, RZ, -0x1 ;  /* 0xffffffffff0f7424 */ /* 0x000fce00078e00ff */
[----:B------:R-:W-:Y:S05]  /*87d0*/  WARPSYNC.COLLECTIVE R15, `(.L_x_458) ;  /* 0x000000000f0c7348 */ /* 0x000fea0003c00000 */
[----:B------:R-:W-:Y:S02]  /*87e0*/  ELECT P6, UR62, PT ;  /* 0x00000000003e782f */ /* 0x000fe400038c0000 */
[----:B------:R-:W-:Y:S01]  /*87f0*/  MOV R14, UR62 ;  /* 0x0000003e000e7c02 */ /* 0x000fe20008000f00 */
[----:B------:R-:W-:Y:S10]  /*8800*/  ENDCOLLECTIVE ;  /* 0x000000000000791b */ /* 0x000ff40003800000 */
.L_x_458:
[----:B------:R-:W-:Y:S05]  /*8810*/  BSYNC B0 ;  /* 0x0000000000007941 */ /* 0x000fea0003800000 */
.L_x_457:
[----:B------:R-:W-:Y:S01]  /*8820*/  PLOP3.LUT P0, PT, P6, PT, PT, 0x80, 0x0 ;  /* 0x000000000000781c */ /* 0x000fe2000370f070 */
[----:B------:R-:W-:-:S12]  /*8830*/  BRA `(.L_x_459) ;  /* 0xfffffff400c87947 */ /* 0x000fd8000383ffff */
.L_x_426:
[----:B-1----:R1:W2:Y:S02]  /*8840*/  SYNCS.PHASECHK.TRANS64.TRYWAIT P1, [R6+URZ], R5 ;  /* 0x00000005060075a7 */ /* 0x0022a4000802017f */
[----:B--2---:R-:W-:Y:S05]  /*8850*/  @!P1 NANOSLEEP.SYNCS 0x989680 ;  /* 0x009896800000995d */ /* 0x004fea0003900000 */
[----:B------:R-:W2:Y:S02]  /*8860*/  @!P1 SYNCS.PHASECHK.TRANS64 P1, [R6+URZ], R5 ;  /* 0x00000005060095a7 */ /* 0x000ea4000802007f */
[----:B--2---:R-:W-:Y:S05]  /*8870*/  @!P1 BRA `(.L_x_426) ;  /* 0xfffffffc00f09947 */ /* 0x004fea000383ffff */
[----:B------:R-:W-:Y:S05]  /*8880*/  BRA `(.L_x_460) ;  /* 0xfffffff800047947 */ /* 0x000fea000383ffff */
.L_x_427:
[----:B--2---:R2:W3:Y:S02]  /*8890*/  SYNCS.PHASECHK.TRANS64.TRYWAIT P1, [R3+URZ], R2 ;  /* 0x00000002030075a7 */ /* 0x0044e4000802017f */
[----:B---3--:R-:W-:Y:S05]  /*88a0*/  @!P1 NANOSLEEP.SYNCS 0x989680 ;  /* 0x009896800000995d */ /* 0x008fea0003900000 */
[----:B------:R-:W3:Y:S02]  /*88b0*/  @!P1 SYNCS.PHASECHK.TRANS64 P1, [R3+URZ], R2 ;  /* 0x00000002030095a7 */ /* 0x000ee4000802007f */
[----:B---3--:R-:W-:Y:S05]  /*88c0*/  @!P1 BRA `(.L_x_427) ;  /* 0xfffffffc00f09947 */ /* 0x008fea000383ffff */
[----:B------:R-:W-:Y:S05]  /*88d0*/  BRA `(.L_x_461) ;  /* 0xfffffff400f87947 */ /* 0x000fea000383ffff */
.L_x_429:
[----:B--2---:R2:W3:Y:S02]  /*88e0*/  SYNCS.PHASECHK.TRANS64.TRYWAIT P0, [R0+URZ], R5 ;  /* 0x00000005000075a7 */ /* 0x0044e4000800017f */
[----:B---3--:R-:W-:Y:S05]  /*88f0*/  @!P0 NANOSLEEP.SYNCS 0x989680 ;  /* 0x009896800000895d */ /* 0x008fea0003900000 */
[----:B------:R-:W3:Y:S02]  /*8900*/  @!P0 SYNCS.PHASECHK.TRANS64 P0, [R0+URZ], R5 ;  /* 0x00000005000085a7 */ /* 0x000ee4000800007f */
[----:B---3--:R-:W-:Y:S05]  /*8910*/  @!P0 BRA `(.L_x_429) ;  /* 0xfffffffc00f08947 */ /* 0x008fea000383ffff */
[----:B------:R-:W-:Y:S05]  /*8920*/  BRA `(.L_x_462) ;  /* 0xfffffff400fc7947 */ /* 0x000fea000383ffff */
.L_x_463:
        /* <DEDUP_REMOVED lines=13> */
.L_x_3656:


//--------------------- .text._ZN7cutlass13device_kernelIN5flash11enable_sm90INS1_16FlashAttnBwdSm90INS1_25CollectiveMainloopBwdSm90ILi2ELi2ELi2EN4cute5tupleIJNS5_1CILi1EEES8_S8_EEENS6_IJNS7_ILi64EEENS7_ILi128EEESB_EEENS_10bfloat16_tEfNS_4arch4Sm90ELb0ELb0ELb1ELb1ELb0ELb1ELb0ELb0ELi2ELi1ELi2ELi1ELb0EEENS1_21CollectiveEpilogueBwdISC_SD_SF_Li256ELb1ELb0ELi1EEENS1_19SingleTileSchedulerILb1ELb0ELb0ELi128EEEEEEEEEvNT_6ParamsE --------------------------
	.section	.text._ZN7cutlass13device_kernelIN5flash11enable_sm90INS1_16FlashAttnBwdSm90INS1_25CollectiveMainloopBwdSm90ILi2ELi2ELi2EN4cute5tupleIJNS5_1CILi1EEES8_S8_EEENS6_IJNS7_ILi64EEENS7_ILi128EEESB_EEENS_10bfloat16_tEfNS_4arch4Sm90ELb0ELb0ELb1ELb1ELb0ELb1ELb0ELb0ELi2ELi1ELi2ELi1ELb0EEENS1_21CollectiveEpilogueBwdISC_SD_SF_Li256ELb1ELb0ELi1EEENS1_19SingleTileSchedulerILb1ELb0ELb0ELi128EEEEEEEEEvNT_6ParamsE,"ax",@progbits
	.align	128
.text._ZN7cutlass13device_kernelIN5flash11enable_sm90INS1_16FlashAttnBwdSm90INS1_25CollectiveMainloopBwdSm90ILi2ELi2ELi2EN4cute5tupleIJNS5_1CILi1EEES8_S8_EEENS6_IJNS7_ILi64EEENS7_ILi128EEESB_EEENS_10bfloat16_tEfNS_4arch4Sm90ELb0ELb0ELb1ELb1ELb0ELb1ELb0ELb0ELi2ELi1ELi2ELi1ELb0EEENS1_21CollectiveEpilogueBwdISC_SD_SF_Li256ELb1ELb0ELi1EEENS1_19SingleTileSchedulerILb1ELb0ELb0ELi128EEEEEEEEEvNT_6ParamsE:
        .type           _ZN7cutlass13device_kernelIN5flash11enable_sm90INS1_16FlashAttnBwdSm90INS1_25CollectiveMainloopBwdSm90ILi2ELi2ELi2EN4cute5tupleIJNS5_1CILi1EEES8_S8_EEENS6_IJNS7_ILi64EEENS7_ILi128EEESB_EEENS_10bfloat16_tEfNS_4arch4Sm90ELb0ELb0ELb1ELb1ELb0ELb1ELb0ELb0ELi2ELi1ELi2ELi1ELb0EEENS1_21CollectiveEpilogueBwdISC_SD_SF_Li256ELb1ELb0ELi1EEENS1_19SingleTileSchedulerILb1ELb0ELb0ELi128EEEEEEEEEvNT_6ParamsE,@function
        .size           _ZN7cutlass13device_kernelIN5flash11enable_sm90INS1_16FlashAttnBwdSm90INS1_25CollectiveMainloopBwdSm90ILi2ELi2ELi2EN4cute5tupleIJNS5_1CILi1EEES8_S8_EEENS6_IJNS7_ILi64EEENS7_ILi128EEESB_EEENS_10bfloat16_tEfNS_4arch4Sm90ELb0ELb0ELb1ELb1ELb0ELb1ELb0ELb0ELi2ELi1ELi2ELi1ELb0EEENS1_21CollectiveEpilogueBwdISC_SD_SF_Li256ELb1ELb0ELi1EEENS1_19SingleTileSchedulerILb1ELb0ELb0ELi128EEEEEEEEEvNT_6ParamsE,(.L_x_3657 - _ZN7cutlass13device_kernelIN5flash11enable_sm90INS1_16FlashAttnBwdSm90INS1_25CollectiveMainloopBwdSm90ILi2ELi2ELi2EN4cute5tupleIJNS5_1CILi1EEES8_S8_EEENS6_IJNS7_ILi64EEENS7_ILi128EEESB_EEENS_10bfloat16_tEfNS_4arch4Sm90ELb0ELb0ELb1ELb1ELb0ELb1ELb0ELb0ELi2ELi1ELi2ELi1ELb0EEENS1_21CollectiveEpilogueBwdISC_SD_SF_Li256ELb1ELb0ELi1EEENS1_19SingleTileSchedulerILb1ELb0ELb0ELi128EEEEEEEEEvNT_6ParamsE)
        .other          _ZN7cutlass13device_kernelIN5flash11enable_sm90INS1_16FlashAttnBwdSm90INS1_25CollectiveMainloopBwdSm90ILi2ELi2ELi2EN4cute5tupleIJNS5_1CILi1EEES8_S8_EEENS6_IJNS7_ILi64EEENS7_ILi128EEESB_EEENS_10bfloat16_tEfNS_4arch4Sm90ELb0ELb0ELb1ELb1ELb0ELb1ELb0ELb0ELi2ELi1ELi2ELi1ELb0EEENS1_21CollectiveEpilogueBwdISC_SD_SF_Li256ELb1ELb0ELi1EEENS1_19SingleTileSchedulerILb1ELb0ELb0ELi128EEEEEEEEEvNT_6ParamsE,@"STO_CUDA_ENTRY STV_DEFAULT"
_ZN7cutlass13device_kernelIN5flash11enable_sm90INS1_16FlashAttnBwdSm90INS1_25CollectiveMainloopBwdSm90ILi2ELi2ELi2EN4cute5tupleIJNS5_1CILi1EEES8_S8_EEENS6_IJNS7_ILi64EEENS7_ILi128EEESB_EEENS_10bfloat16_tEfNS_4arch4Sm90ELb0ELb0ELb1ELb1ELb0ELb1ELb0ELb0ELi2ELi1ELi2ELi1ELb0EEENS1_21CollectiveEpilogueBwdISC_SD_SF_Li256ELb1ELb0ELi1EEENS1_19SingleTileSchedulerILb1ELb0ELb0ELi128EEEEEEEEEvNT_6ParamsE:
[----:B------:R-:W1:Y:S02]  /*0000*/  LDC R1, c[0x0][0x28] ;  /* 0x00000a00ff017b82 */ /* 0x000e640000000800 */
[----:B-1----:R-:W-:Y:S01]  /*0010*/  VIADD R1, R1, 0xfffffff8 ;  /* 0xfffffff801017836 */ /* 0x002fe20000000000 */
[----:B------:R-:W1:Y:S01]  /*0020*/  S2R R3, SR_TID.X ;  /* 0x0000000000037919 */ /* 0x000e620000002100 */
[----:B------:R-:W-:Y:S01]  /*0030*/  ELECT P0, URZ, PT ;  /* 0x00000000003f782f */ /* 0x000fe20003800000 */
[----:B------:R-:W-:Y:S01]  /*0040*/  BSSY B0, `(.L_x_464) ;  /* 0x0000013000007945 */ /* 0x000fe20003800000 */
[----:B-1----:R-:W-:-:S05]  /*0050*/  SHF.R.U32.HI R0, RZ, 0x5, R3 ;  /* 0x00000005ff007819 */ /* 0x002fca0000011603 */
[----:B------:R-:W1:Y:S02]  /*0060*/  SHFL.IDX PT, R2, R0, RZ, 0x1f ;  /* 0x00001fff00027589 */ /* 0x000e6400000e0000 */
[----:B-1----:R-:W-:-:S13]  /*0070*/  ISETP.EQ.AND P0, PT, R2, RZ, P0 ;  /* 0x000000ff0200720c */ /* 0x002fda0000702270 */
[----:B------:R-:W-:Y:S05]  /*0080*/  @!P0 BRA `(.L_x_465) ;  /* 0x0000000000388947 */ /* 0x000fea0003800000 */
        /* <DEDUP_REMOVED lines=14> */
.L_x_465:
[----:B------:R-:W-:Y:S05]  /*0170*/  BSYNC B0 ;  /* 0x0000000000007941 */ /* 0x000fea0003800000 */
.L_x_464:
        /* <DEDUP_REMOVED lines=34> */
.L_x_466:
        /* <DEDUP_REMOVED lines=22> */
.L_x_467:
[----:B---3--:R-:W-:Y:S01]  /*0500*/  ISETP.NE.AND P0, PT, R2, RZ, PT ;  /* 0x000000ff0200720c */ /* 0x008fe20003f05270 */
[----:B------:R-:W-:Y:S01]  /*0510*/  IMAD.MOV.U32 R2, RZ, RZ, 0x1 ;  /* 0x00000001ff027424 */ /* 0x000fe200078e00ff */
[----:B------:R-:W-:Y:S01]  /*0520*/  NOP ;  /* 0x0000000000007918 */ /* 0x000fe20000000000 */
[----:B------:R-:W-:Y:S01]  /*0530*/  ULDC.64 UR38, c[0x0][0x208] ;  /* 0x0000820000267ab9 */ /* 0x000fe20000000a00 */
[----:B------:R-:W-:Y:S02]  /*0540*/  BSSY B6, `(.L_x_468) ;  /* 0x0000a9c000067945 */ /* 0x000fe40003800000 */
[----:B------:R-:W-:-:S05]  /*0550*/  SEL R2, R2, 0x2, !P0 ;  /* 0x0000000202027807 */ /* 0x000fca0004000000 */
[----:B------:R3:W-:Y:S01]  /*0560*/  STL [R1], R2 ;  /* 0x0000000201007387 */ /* 0x0007e20000100800 */
[----:B-12-4-:R-:W-:Y:S06]  /*0570*/  BAR.SYNC.DEFER_BLOCKING 0x0 ;  /* 0x0000000000007b1d */ /* 0x016fec0000010000 */
[----:B------:R-:W-:Y:S05]  /*0580*/  @!P0 BRA `(.L_x_469) ;  /* 0x0000007400d48947 */ /* 0x000fea0003800000 */
.L_x_470:
[----:B------:R-:W-:-:S08]  /*0590*/  NOP ;  /* 0x0000000000007918 */ /* 0x000fd00000000000 */
[----:B------:R-:W1:Y:S02]  /*05a0*/  USETMAXREG.TRY_ALLOC.CTAPOOL UP0, 0xf0 ;  /* 0x000000f0000079c8 */ /* 0x000e640008000600 */
[----:B-1----:R-:W-:-:S13]  /*05b0*/  PLOP3.LUT P0, PT, PT, PT, UP0, 0x80, 0x0 ;  /* 0x000000000000781c */ /* 0x002fda0003f0f008 */
[----:B------:R-:W-:Y:S05]  /*05c0*/  @!P0 BRA `(.L_x_470) ;  /* 0xfffffffc00f08947 */ /* 0x000fea000383ffff */
[----:B------:R-:W-:Y:S01]  /*05d0*/  LOP3.LUT R0, R0, 0x3, RZ, 0xc0, !PT ;  /* 0x0000000300007812 */ /* 0x000fe200078ec0ff */
[----:B---3--:R-:W1:Y:S01]  /*05e0*/  S2R R2, SR_TID.X ;  /* 0x0000000000027919 */ /* 0x008e620000002100 */
[----:B------:R-:W-:Y:S01]  /*05f0*/  ULDC.64 UR4, c[0x0][0x8d8] ;  /* 0x0002360000047ab9 */ /* 0x000fe20000000a00 */
[----:B------:R-:W2:Y:S03]  /*0600*/  S2R R7, SR_CTAID.Z ;  /* 0x0000000000077919 */ /* 0x000ea60000002700 */
[----:B------:R-:W3:Y:S02]  /*0610*/  SHFL.IDX PT, R0, R0, RZ, 0x1f ;  /* 0x00001fff00007589 */ /* 0x000ee400000e0000 */
[----:B---3--:R-:W-:Y:S02]  /*0620*/  ISETP.NE.AND P0, PT, R0, RZ, PT ;  /* 0x000000ff0000720c */ /* 0x008fe40003f05270 */
[----:B-1----:R-:W-:-:S11]  /*0630*/  SHF.R.U32.HI R2, RZ, 0x7, R2 ;  /* 0x00000007ff027819 */ /* 0x002fd60000011602 */
[----:B------:R-:W-:-:S05]  /*0640*/  @!P0 VIADD R2, R2, 0x9 ;  /* 0x0000000902028836 */ /* 0x000fca0000000000 */
[----:B------:R1:W-:Y:S06]  /*0650*/  @!P0 BAR.ARV R2, 0xa0 ;  /* 0x000280020000851d */ /* 0x0003ec0000002000 */
[----:B------:R-:W-:-:S04]  /*0660*/  ISETP.NE.U32.AND P0, PT, RZ, UR4, PT ;  /* 0x00000004ff007c0c */ /* 0x000fc8000bf05070 */
[----:B------:R-:W-:-:S13]  /*0670*/  ISETP.NE.AND.EX P0, PT, RZ, UR5, PT, P0 ;  /* 0x00000005ff007c0c */ /* 0x000fda000bf05300 */
[----:B-12---:R-:W-:Y:S05]  /*0680*/  @!P0 BRA `(.L_x_471) ;  /* 0x0000000000108947 */ /* 0x006fea0003800000 */
[----:B------:R-:W1:Y:S02]  /*0690*/  LDC.64 R2, c[0x0][0x8d8] ;  /* 0x00023600ff027b82 */ /* 0x000e640000000a00 */
[----:B-1----:R-:W-:-:S05]  /*06a0*/  IMAD.WIDE R2, R7, 0x4, R2 ;  /* 0x0000000407027825 */ /* 0x002fca00078e0202 */
[----:B------:R1:W5:Y:S01]  /*06b0*/  LDG.E R0, desc[UR38][R2.64] ;  /* 0x0000002602007981 */ /* 0x000362000c1e1900 */
[----:B------:R-:W-:Y:S05]  /*06c0*/  BRA `(.L_x_472) ;  /* 0x00000000002c7947 */ /* 0x000fea0003800000 */
.L_x_471:
[----:B------:R-:W-:Y:S02]  /*06d0*/  ULDC.64 UR4, c[0x0][0x8d0] ;  /* 0x0002340000047ab9 */ /* 0x000fe40000000a00 */
[----:B------:R-:W-:-:S04]  /*06e0*/  ISETP.NE.U32.AND P0, PT, RZ, UR4, PT ;  /* 0x00000004ff007c0c */ /* 0x000fc8000bf05070 */
[----:B------:R-:W-:-:S13]  /*06f0*/  ISETP.NE.AND.EX P0, PT, RZ, UR5, PT, P0 ;  /* 0x00000005ff007c0c */ /* 0x000fda000bf05300 */
[----:B------:R-:W-:Y:S05]  /*0700*/  @!P0 BRA `(.L_x_473) ;  /* 0x0000000000188947 */ /* 0x000fea0003800000 */
[----:B------:R-:W1:Y:S02]  /*0710*/  LDC.64 R2, c[0x0][0x8d0] ;  /* 0x00023400ff027b82 */ /* 0x000e640000000a00 */
[----:B-1----:R-:W-:-:S05]  /*0720*/  IMAD.WIDE R2, R7, 0x4, R2 ;  /* 0x0000000407027825 */ /* 0x002fca00078e0202 */
[----:B------:R-:W2:Y:S04]  /*0730*/  LDG.E R0, desc[UR38][R2.64] ;  /* 0x0000002602007981 */ /* 0x000ea8000c1e1900 */
[----:B------:R-:W2:Y:S02]  /*0740*/  LDG.E R5, desc[UR38][R2.64+0x4] ;  /* 0x0000042602057981 */ /* 0x000ea4000c1e1900 */
[----:B--2---:R-:W-:Y:S01]  /*0750*/  IMAD.IADD R0, R5, 0x1, -R0 ;  /* 0x0000000105007824 */ /* 0x004fe200078e0a00 */
[----:B------:R-:W-:Y:S06]  /*0760*/  BRA `(.L_x_472) ;  /* 0x0000000000047947 */ /* 0x000fec0003800000 */
.L_x_473:
[----:B------:R-:W2:Y:S02]  /*0770*/  LDC R0, c[0x0][0x8bc] ;  /* 0x00022f00ff007b82 */ /* 0x000ea40000000800 */
.L_x_472:
[----:B------:R-:W3:Y:S02]  /*0780*/  S2R R17, SR_CTAID.X ;  /* 0x0000000000117919 */ /* 0x000ee40000002500 */
[----:B---3--:R-:W-:-:S05]  /*0790*/  IMAD.SHL.U32 R17, R17, 0x80, RZ ;  /* 0x0000008011117824 */ /* 0x008fca00078e00ff */
[----:B--2--5:R-:W-:-:S04]  /*07a0*/  ISETP.GE.AND P0, PT, R17, R0, PT ;  /* 0x000000001100720c */ /* 0x024fc80003f06270 */
[----:B------:R-:W-:-:S04]  /*07b0*/  SEL R228, R7, 0xffffffff, !P0 ;  /* 0xffffffff07e47807 */ /* 0x000fc80004000000 */
[----:B------:R-:W-:-:S13]  /*07c0*/  ISETP.GE.AND P0, PT, R228, RZ, PT ;  /* 0x000000ffe400720c */ /* 0x000fda0003f06270 */
[----:B------:R-:W-:Y:S05]  /*07d0*/  @!P0 BRA `(.L_x_474) ;  /* 0x000000a400c88947 */ /* 0x000fea0003800000 */
[----:B------:R-:W-:Y:S02]  /*07e0*/  ULDC.64 UR4, c[0x0][0x780] ;  /* 0x0001e00000047ab9 */ /* 0x000fe40000000a00 */
[----:B------:R-:W-:Y:S01]  /*07f0*/  ISETP.NE.U32.AND P0, PT, RZ, UR4, PT ;  /* 0x00000004ff007c0c */ /* 0x000fe2000bf05070 */
[----:B------:R-:W-:Y:S02]  /*0800*/  ULDC UR4, c[0x0][0x290] ;  /* 0x0000a40000047ab9 */ /* 0x000fe40000000800 */
[----:B------:R-:W-:Y:S01]  /*0810*/  IMAD.U32 R18, RZ, RZ, UR4 ;  /* 0x00000004ff127e24 */ /* 0x000fe2000f8e00ff */
[----:B------:R-:W-:-:S13]  /*0820*/  ISETP.NE.AND.EX P0, PT, RZ, UR5, PT, P0 ;  /* 0x00000005ff007c0c */ /* 0x000fda000bf05300 */
[----:B------:R-:W-:Y:S05]  /*0830*/  @!P0 BRA `(.L_x_475) ;  /* 0x0000000000108947 */ /* 0x000fea0003800000 */
[----:B-1----:R-:W1:Y:S02]  /*0840*/  LDC.64 R2, c[0x0][0x780] ;  /* 0x0001e000ff027b82 */ /* 0x002e640000000a00 */
[----:B-1----:R-:W-:-:S05]  /*0850*/  IMAD.WIDE R2, R228, 0x4, R2 ;  /* 0x00000004e4027825 */ /* 0x002fca00078e0202 */
[----:B------:R1:W5:Y:S01]  /*0860*/  LDG.E R19, desc[UR38][R2.64] ;  /* 0x0000002602137981 */ /* 0x000362000c1e1900 */
[----:B------:R-:W-:Y:S05]  /*0870*/  BRA `(.L_x_476) ;  /* 0x0000000000287947 */ /* 0x000fea0003800000 */
.L_x_475:
[----:B------:R-:W-:Y:S01]  /*0880*/  ULDC.64 UR4, c[0x0][0x770] ;  /* 0x0001dc0000047ab9 */ /* 0x000fe20000000a00 */
[----:B------:R-:W2:Y:S01]  /*0890*/  LDC R19, c[0x0][0x280] ;  /* 0x0000a000ff137b82 */ /* 0x000ea20000000800 */
[----:B------:R-:W-:-:S04]  /*08a0*/  ISETP.NE.U32.AND P0, PT, RZ, UR4, PT ;  /* 0x00000004ff007c0c */ /* 0x000fc8000bf05070 */
[----:B------:R-:W-:-:S13]  /*08b0*/  ISETP.NE.AND.EX P0, PT, RZ, UR5, PT, P0 ;  /* 0x00000005ff007c0c */ /* 0x000fda000bf05300 */
[----:B------:R-:W-:Y:S05]  /*08c0*/  @!P0 BRA `(.L_x_476) ;  /* 0x0000000000148947 */ /* 0x000fea0003800000 */
[----:B-1----:R-:W1:Y:S02]  /*08d0*/  LDC.64 R2, c[0x0][0x770] ;  /* 0x0001dc00ff027b82 */ /* 0x002e640000000a00 */
[----:B-1----:R-:W-:-:S05]  /*08e0*/  IMAD.WIDE R2, R228, 0x4, R2 ;  /* 0x00000004e4027825 */ /* 0x002fca00078e0202 */
[----:B--2---:R-:W2:Y:S04]  /*08f0*/  LDG.E R19, desc[UR38][R2.64] ;  /* 0x0000002602137981 */ /* 0x004ea8000c1e1900 */
[----:B------:R-:W2:Y:S02]  /*0900*/  LDG.E R0, desc[UR38][R2.64+0x4] ;  /* 0x0000042602007981 */ /* 0x000ea4000c1e1900 */
[----:B--2---:R-:W-:-:S07]  /*0910*/  IMAD.IADD R19, R0, 0x1, -R19 ;  /* 0x0000000100137824 */ /* 0x004fce00078e0a13 */
.L_x_476:
[----:B------:R-:W-:Y:S02]  /*0920*/  ULDC.64 UR4, c[0x0][0x788] ;  /* 0x0001e20000047ab9 */ /* 0x000fe40000000a00 */
[----:B------:R-:W-:-:S04]  /*0930*/  ISETP.NE.U32.AND P0, PT, RZ, UR4, PT ;  /* 0x00000004ff007c0c */ /* 0x000fc8000bf05070 */
[----:B------:R-:W-:-:S13]  /*0940*/  ISETP.NE.AND.EX P0, PT, RZ, UR5, PT, P0 ;  /* 0x00000005ff007c0c */ /* 0x000fda000bf05300 */
[----:B------:R-:W-:Y:S05]  /*0950*/  @!P0 BRA `(.L_x_477) ;  /* 0x0000000000108947 */ /* 0x000fea0003800000 */
[----:B-1----:R-:W1:Y:S02]  /*0960*/  LDC.64 R2, c[0x0][0x788] ;  /* 0x0001e200ff027b82 */ /* 0x002e640000000a00 */
[----:B-1----:R-:W-:-:S05]  /*0970*/  IMAD.WIDE R2, R228, 0x4, R2 ;  /* 0x00000004e4027825 */ /* 0x002fca00078e0202 */
[----:B------:R1:W5:Y:S01]  /*0980*/  LDG.E R18, desc[UR38][R2.64] ;  /* 0x0000002602127981 */ /* 0x000362000c1e1900 */
[----:B------:R-:W-:Y:S05]  /*0990*/  BRA `(.L_x_478) ;  /* 0x0000000000247947 */ /* 0x000fea0003800000 */
.L_x_477:
[----:B------:R-:W-:Y:S02]  /*09a0*/  ULDC.64 UR4, c[0x0][0x778] ;  /* 0x0001de0000047ab9 */ /* 0x000fe40000000a00 */
[----:B------:R-:W-:-:S04]  /*09b0*/  ISETP.NE.U32.AND P0, PT, RZ, UR4, PT ;  /* 0x00000004ff007c0c */ /* 0x000fc8000bf05070 */
[----:B------:R-:W-:-:S13]  /*09c0*/  ISETP.NE.AND.EX P0, PT, RZ, UR5, PT, P0 ;  /* 0x00000005ff007c0c */ /* 0x000fda000bf05300 */
[----:B------:R-:W-:Y:S05]  /*09d0*/  @!P0 BRA `(.L_x_478) ;  /* 0x0000000000148947 */ /* 0x000fea0003800000 */
[----:B-1----:R-:W1:Y:S02]  /*09e0*/  LDC.64 R2, c[0x0][0x778] ;  /* 0x0001de00ff027b82 */ /* 0x002e640000000a00 */
[----:B-1----:R-:W-:-:S05]  /*09f0*/  IMAD.WIDE R2, R228, 0x4, R2 ;  /* 0x00000004e4027825 */ /* 0x002fca00078e0202 */
[----:B------:R-:W3:Y:S04]  /*0a00*/  LDG.E R18, desc[UR38][R2.64] ;  /* 0x0000002602127981 */ /* 0x000ee8000c1e1900 */
[----:B------:R-:W3:Y:S02]  /*0a10*/  LDG.E R5, desc[UR38][R2.64+0x4] ;  /* 0x0000042602057981 */ /* 0x000ee4000c1e1900 */
[----:B---3--:R-:W-:-:S07]  /*0a20*/  IMAD.IADD R18, R5, 0x1, -R18 ;  /* 0x0000000105127824 */ /* 0x008fce00078e0a12 */
.L_x_478:
[----:B--2--5:R-:W-:Y:S02]  /*0a30*/  ISETP.GE.AND P1, PT, R19, 0x1, PT ;  /* 0x000000011300780c */ /* 0x024fe40003f26270 */
[----:B------:R-:W-:Y:S02]  /*0a40*/  CS2R R86, SRZ ;  /* 0x0000000000567805 */ /* 0x000fe4000001ff00 */
[----:B------:R-:W-:Y:S02]  /*0a50*/  PLOP3.LUT P0, PT, PT, PT, PT, 0x80, 0x0 ;  /* 0x000000000000781c */ /* 0x000fe40003f0f070 */
        /* <DEDUP_REMOVED lines=23> */
[----:B------:R-:W-:Y:S01]  /*0bd0*/  IMAD.MOV.U32 R14, RZ, RZ, RZ ;  /* 0x000000ffff0e7224 */ /* 0x000fe200078e00ff */
[----:B------:R-:W-:Y:S02]  /*0be0*/  CS2R R10, SRZ ;  /* 0x00000000000a7805 */ /* 0x000fe4000001ff00 */
[----:B------:R-:W-:Y:S01]  /*0bf0*/  CS2R R36, SRZ ;  /* 0x0000000000247805 */ /* 0x000fe2000001ff00 */
[----:B------:R-:W-:Y:S01]  /*0c00*/  IMAD.MOV.U32 R12, RZ, RZ, RZ ;  /* 0x000000ffff0c7224 */ /* 0x000fe200078e00ff */
[----:B------:R-:W-:Y:S02]  /*0c10*/  CS2R R8, SRZ ;  /* 0x0000000000087805 */ /* 0x000fe4000001ff00 */
[----:B------:R-:W-:-:S02]  /*0c20*/  CS2R R32, SRZ ;  /* 0x0000000000207805 */ /* 0x000fc4000001ff00 */
[----:B------:R-:W-:Y:S01]  /*0c30*/  CS2R R6, SRZ ;  /* 0x0000000000067805 */ /* 0x000fe2000001ff00 */
[----:B------:R-:W-:Y:S01]  /*0c40*/  IMAD.MOV.U32 R29, RZ, RZ, RZ ;  /* 0x000000ffff1d7224 */ /* 0x000fe200078e00ff */
[----:B------:R-:W-:Y:S01]  /*0c50*/  CS2R R4, SRZ ;  /* 0x0000000000047805 */ /* 0x000fe2000001ff00 */
[----:B------:R-:W-:Y:S01]  /*0c60*/  IMAD.MOV.U32 R25, RZ, RZ, RZ ;  /* 0x000000ffff197224 */ /* 0x000fe200078e00ff */
        /* <DEDUP_REMOVED lines=31> */
[----:B------:R-:W-:Y:S01]  /*0e60*/  CS2R R88, SRZ ;  /* 0x0000000000587805 */ /* 0x000fe2000001ff00 */
[----:B------:R-:W-:Y:S06]  /*0e70*/  @!P1 BRA `(.L_x_479) ;  /* 0x00000038006c9947 */ /* 0x000fec0003800000 */
[----:B------:R-:W-:Y:S01]  /*0e80*/  MOV R0, RZ ;  /* 0x000000ff00007202 */ /* 0x000fe20000000f00 */
[----:B------:R-:W-:Y:S01]  /*0e90*/  ULDC UR36, c[0x0][0x75c] ;  /* 0x0001d70000247ab9 */ /* 0x000fe20000000800 */
[----:B------:R-:W-:Y:S02]  /*0ea0*/  ULDC UR37, c[0x0][0x744] ;  /* 0x0001d10000257ab9 */ /* 0x000fe40000000800 */
[----:B------:R-:W-:-:S13]  /*0eb0*/  LOP3.LUT P0, RZ, R0, 0x3ff, RZ, 0xc0, !PT ;  /* 0x000003ff00ff7812 */ /* 0x000fda000780c0ff */
[----:B------:R-:W-:Y:S05]  /*0ec0*/  @!P0 BRA `(.L_x_480) ;  /* 0x00000000007c8947 */ /* 0x000fea0003800000 */
[----:B-1----:R-:W-:Y:S01]  /*0ed0*/  MOV R2, 0x0 ;  /* 0x0000000000027802 */ /* 0x002fe20000000f00 */
        /* <DEDUP_REMOVED lines=15> */
.L_x_481:
        /* <DEDUP_REMOVED lines=15> */
.L_x_480:
[----:B-1----:R-:W1:Y:S01]  /*10c0*/  S2R R3, SR_CgaCtaId ;  /* 0x0000000000037919 */ /* 0x002e620000008800 */
        /* <DEDUP_REMOVED lines=21> */
.L_x_483:
        /* <DEDUP_REMOVED lines=15> */
.L_x_482:
        /* <DEDUP_REMOVED lines=8> */
.L_x_619:
[----:B------:R-:W-:Y:S01]  /*1390*/  SHF.L.U32 R21, RZ, 0x1f, RZ ;  /* 0x0000001fff157819 */ /* 0x000fe200000006ff */
[----:B------:R-:W-:Y:S01]  /*13a0*/  VIADD R19, R19, 0x3f ;  /* 0x0000003f13137836 */ /* 0x000fe20000000000 */
[----:B--2---:R-:W-:Y:S01]  /*13b0*/  LEA.HI R4, R14, R14, RZ, 0x1 ;  /* 0x0000000e0e047211 */ /* 0x004fe200078f08ff */
[----:B------:R-:W-:Y:S01]  /*13c0*/  IMAD.IADD R17, R18, 0x1, -R17 ;  /* 0x0000000112117824 */ /* 0x000fe200078e0a11 */
[----:B------:R-:W2:Y:S01]  /*13d0*/  SYNCS.PHASECHK.TRANS64.TRYWAIT P0, [R16+URZ+0x30800], R21 ;  /* 0x03080015100075a7 */ /* 0x000ea2000800017f */
[----:B------:R-:W-:Y:S01]  /*13e0*/  LOP3.LUT R5, R2, 0xffffff80, RZ, 0xc0, !PT ;  /* 0xffffff8002057812 */ /* 0x000fe200078ec0ff */
[----:B------:R-:W-:Y:S01]  /*13f0*/  IMAD.SHL.U32 R2, R0, 0x40, RZ ;  /* 0x0000004000027824 */ /* 0x000fe200078e00ff */
[----:B------:R-:W-:Y:S02]  /*1400*/  LOP3.LUT R9, R4, 0xfffffffe, RZ, 0xc0, !PT ;  /* 0xfffffffe04097812 */ /* 0x000fe400078ec0ff */
[----:B------:R-:W-:Y:S01]  /*1410*/  SHF.R.S32.HI R4, RZ, 0x1f, R19 ;  /* 0x0000001fff047819 */ /* 0x000fe20000011413 */
[----:B------:R-:W-:Y:S01]  /*1420*/  IMAD.IADD R5, R0, 0x1, -R5 ;  /* 0x0000000100057824 */ /* 0x000fe200078e0a05 */
[----:B------:R-:W-:Y:S01]  /*1430*/  LEA.HI R7, R3, R0, RZ, 0x4 ;  /* 0x0000000003077211 */ /* 0x000fe200078f20ff */
[----:B------:R-:W-:Y:S01]  /*1440*/  IMAD.IADD R9, R14, 0x1, -R9 ;  /* 0x000000010e097824 */ /* 0x000fe200078e0a09 */
[----:B------:R-:W-:-:S02]  /*1450*/  LEA.HI R10, R4, R19, RZ, 0x6 ;  /* 0x00000013040a7211 */ /* 0x000fc400078f30ff */
[CC--:B------:R-:W-:Y:S02]  /*1460*/  LEA.HI R4, R3.reuse, R0.reuse, RZ, 0x5 ;  /* 0x0000000003047211 */ /* 0x0c0fe400078f28ff */
[----:B------:R-:W-:Y:S02]  /*1470*/  LEA.HI R11, R3, R0, RZ, 0x3 ;  /* 0x00000000030b7211 */ /* 0x000fe400078f18ff */
[----:B------:R-:W-:Y:S02]  /*1480*/  SHF.R.S32.HI R4, RZ, 0x5, R4 ;  /* 0x00000005ff047819 */ /* 0x000fe40000011404 */
[----:B------:R-:W-:Y:S02]  /*1490*/  SHF.R.S32.HI R12, RZ, 0x4, R7 ;  /* 0x00000004ff0c7819 */ /* 0x000fe40000011407 */
[----:B------:R-:W-:Y:S01]  /*14a0*/  SHF.R.S32.HI R0, RZ, 0x1f, R5 ;  /* 0x0000001fff007819 */ /* 0x000fe20000011405 */
[----:B------:R-:W-:Y:S01]  /*14b0*/  IMAD.SHL.U32 R4, R4, 0x10, RZ ;  /* 0x0000001004047824 */ /* 0x000fe200078e00ff */
[----:B------:R-:W-:-:S02]  /*14c0*/  LOP3.LUT R3, R2, 0x1c0, RZ, 0xc0, !PT ;  /* 0x000001c002037812 */ /* 0x000fc400078ec0ff */
[----:B------:R-:W-:Y:S02]  /*14d0*/  LEA.HI R7, R7, R12, RZ, 0x1 ;  /* 0x0000000c07077211 */ /* 0x000fe400078f08ff */
[CC--:B------:R-:W-:Y:S02]  /*14e0*/  LEA.HI R2, R0.reuse, R5.reuse, RZ, 0x2 ;  /* 0x0000000500027211 */ /* 0x0c0fe400078f10ff */
[----:B------:R-:W-:Y:S02]  /*14f0*/  LEA.HI R0, R0, R5, RZ, 0x5 ;  /* 0x0000000500007211 */ /* 0x000fe400078f28ff */
[----:B------:R-:W-:Y:S02]  /*1500*/  LOP3.LUT R8, R3, 0x30, R4, 0xf8, !PT ;  /* 0x0000003003087812 */ /* 0x000fe400078ef804 */
[----:B------:R-:W-:Y:S02]  /*1510*/  LOP3.LUT R15, R7, 0x7ffffe, RZ, 0xc0, !PT ;  /* 0x007ffffe070f7812 */ /* 0x000fe400078ec0ff */
[----:B------:R-:W-:-:S02]  /*1520*/  SHF.R.S32.HI R4, RZ, 0x2, R2 ;  /* 0x00000002ff047819 */ /* 0x000fc40000011402 */
[----:B------:R-:W-:Y:S01]  /*1530*/  SHF.R.S32.HI R7, RZ, 0x1f, R2 ;  /* 0x0000001fff077819 */ /* 0x000fe20000011402 */
[----:B------:R-:W-:Y:S01]  /*1540*/  IMAD.IADD R15, R12, 0x1, -R15 ;  /* 0x000000010c0f7824 */ /* 0x000fe200078e0a0f */
[----:B------:R-:W-:Y:S02]  /*1550*/  SHF.R.S32.HI R0, RZ, 0x5, R0 ;  /* 0x00000005ff007819 */ /* 0x000fe40000011400 */
[----:B------:R-:W-:Y:S02]  /*1560*/  LEA.HI R6, R13, R13, RZ, 0x1 ;  /* 0x0000000d0d067211 */ /* 0x000fe400078f08ff */
[----:B------:R-:W-:Y:S01]  /*1570*/  LEA.HI R7, R7, R4, RZ, 0x3 ;  /* 0x0000000407077211 */ /* 0x000fe200078f18ff */
[----:B------:R-:W-:Y:S01]  /*1580*/  IMAD R17, R0, -0x10, R17 ;  /* 0xfffffff000117824 */ /* 0x000fe200078e0211 */
[----:B------:R-:W-:Y:S01]  /*1590*/  LOP3.LUT R6, R6, 0xfffffffe, RZ, 0xc0, !PT ;  /* 0xfffffffe06067812 */ /* 0x000fe200078ec0ff */
[----:B------:R-:W-:Y:S01]  /*15a0*/  IMAD.SHL.U32 R0, R13, 0x1000, RZ ;  /* 0x000010000d007824 */ /* 0x000fe200078e00ff */
[----:B------:R-:W-:-:S02]  /*15b0*/  LOP3.LUT R8, R8, 0x8, R11, 0xf8, !PT ;  /* 0x0000000808087812 */ /* 0x000fc400078ef80b */
[----:B------:R-:W-:Y:S01]  /*15c0*/  SHF.R.U32.HI R3, RZ, 0x3, R3 ;  /* 0x00000003ff037819 */ /* 0x000fe20000011603 */
[----:B------:R-:W-:Y:S01]  /*15d0*/  IMAD.IADD R6, R13, 0x1, -R6 ;  /* 0x000000010d067824 */ /* 0x000fe200078e0a06 */
[----:B------:R-:W-:Y:S01]  /*15e0*/  LOP3.LUT R7, R7, 0xfffffff8, RZ, 0xc0, !PT ;  /* 0xfffffff807077812 */ /* 0x000fe200078ec0ff */
[----:B------:R-:W-:Y:S01]  /*15f0*/  IMAD R11, R15, 0x200, R0 ;  /* 0x000002000f0b7824 */ /* 0x000fe200078e0200 */
[----:B------:R-:W-:Y:S02]  /*1600*/  LOP3.LUT R8, R8, R3, RZ, 0x3c, !PT ;  /* 0x0000000308087212 */ /* 0x000fe400078e3cff */
[----:B------:R-:W-:Y:S02]  /*1610*/  IADD3 R7, R17, R7, -R4 ;  /* 0x0000000711077210 */ /* 0x000fe40007ffe804 */
[----:B------:R-:W-:Y:S01]  /*1620*/  LOP3.LUT R12, R2, 0x7ffffffc, RZ, 0xc0, !PT ;  /* 0x7ffffffc020c7812 */ /* 0x000fe200078ec0ff */
[----:B--2---:R-:W-:Y:S06]  /*1630*/  @P0 BRA `(.L_x_485) ;  /* 0x0000000000080947 */ /* 0x004fec0003800000 */
[----:B------:R-:W2:Y:S02]  /*1640*/  SYNCS.PHASECHK.TRANS64.TRYWAIT P0, [R16+URZ+0x30800], R21 ;  /* 0x03080015100075a7 */ /* 0x000ea4000800017f */
[----:B--2---:R-:W-:Y:S05]  /*1650*/  @!P0 BRA `(.L_x_486) ;  /* 0x00000098004c8947 */ /* 0x004fea0003800000 */
.L_x_485:
[----:B------:R-:W3:Y:S01]  /*1660*/  LDL.LU R2, [R1] ;  /* 0x0000000001027983 */ /* 0x000ee20000300800 */
[C---:B------:R-:W-:Y:S01]  /*1670*/  IMAD R3, R5.reuse, 0x4, R0 ;  /* 0x0000000405037824 */ /* 0x040fe200078e0200 */
[----:B------:R-:W-:Y:S01]  /*1680*/  CS2R R86, SRZ ;  /* 0x0000000000567805 */ /* 0x000fe2000001ff00 */
[----:B------:R-:W-:Y:S01]  /*1690*/  IMAD.IADD R11, R8, 0x1, R11 ;  /* 0x00000001080b7824 */ /* 0x000fe200078e020b */
[----:B------:R-:W-:Y:S01]  /*16a0*/  CS2R R84, SRZ ;  /* 0x0000000000547805 */ /* 0x000fe2000001ff00 */
[----:B------:R-:W-:Y:S01]  /*16b0*/  IMAD.IADD R12, R5, 0x1, -R12 ;  /* 0x00000001050c7824 */ /* 0x000fe200078e0a0c */
[----:B------:R-:W-:Y:S01]  /*16c0*/  CS2R R4, SRZ ;  /* 0x0000000000047805 */ /* 0x000fe2000001ff00 */
        /* <DEDUP_REMOVED lines=63> */
[----:B------:R-:W-:Y:S01]  /*1ac0*/  CS2R R88, SRZ ;  /* 0x0000000000587805 */ /* 0x000fe2000001ff00 */
[----:B------:R-:W-:Y:S01]  /*1ad0*/  IMAD R3, R3, 0x4, R16 ;  /* 0x0000000403037824 */ /* 0x000fe200078e0210 */
[----:B------:R-:W-:-:S02]  /*1ae0*/  SHF.R.S32.HI R10, RZ, 0x6, R10 ;  /* 0x00000006ff0a7819 */ /* 0x000fc4000001140a */
[----:B---3--:R-:W-:-:S07]  /*1af0*/  LOP3.LUT R7, R2, 0x1, RZ, 0xfc, !PT ;  /* 0x0000000102077812 */ /* 0x008fce00078efcff */
.L_x_497:
[----:B------:R-:W-:-:S13]  /*1b00*/  ISETP.NE.AND P0, PT, R7, 0x3, PT ;  /* 0x000000030700780c */ /* 0x000fda0003f05270 */
[----:B---3--:R-:W-:Y:S05]  /*1b10*/  @!P0 BRA `(.L_x_487) ;  /* 0x0000000000048947 */ /* 0x008fea0003800000 */
[----:B------:R-:W-:Y:S01]  /*1b20*/  BPT.TRAP 0x1 ;  /* 0x000000040000795c */ /* 0x000fe20000300000 */
.L_x_487:
[----:B------:R-:W-:Y:S01]  /*1b30*/  IMAD R2, R4, 0x8, R16 ;  /* 0x0000000804027824 */ /* 0x000fe200078e0210 */
[----:B------:R-:W-:-:S04]  /*1b40*/  SHF.L.U32 R153, R5, 0x1f, RZ ;  /* 0x0000001f05997819 */ /* 0x000fc800000006ff */
[----:B------:R3:W4:Y:S01]  /*1b50*/  SYNCS.PHASECHK.TRANS64.TRYWAIT P1, [R2+URZ+0x30810], R153 ;  /* 0x03081099020075a7 */ /* 0x000722000802017f */
[----:B------:R-:W-:Y:S05]  /*1b60*/  @!P0 BRA `(.L_x_488) ;  /* 0x0000000000048947 */ /* 0x000fea0003800000 */
[----:B------:R-:W-:Y:S01]  /*1b70*/  BPT.TRAP 0x1 ;  /* 0x000000040000795c */ /* 0x000fe20000300000 */
.L_x_488:
[----:B----4-:R-:W-:Y:S05]  /*1b80*/  @P1 BRA `(.L_x_489) ;  /* 0x0000000000081947 */ /* 0x010fea0003800000 */
[----:B------:R-:W4:Y:S02]  /*1b90*/  SYNCS.PHASECHK.TRANS64.TRYWAIT P1, [R2+URZ+0x30810], R153 ;  /* 0x03081099020075a7 */ /* 0x000f24000802017f */
[----:B----4-:R-:W-:Y:S05]  /*1ba0*/  @!P1 BRA `(.L_x_490) ;  /* 0x00000094000c9947 */ /* 0x010fea0003800000 */
.L_x_489:
[----:B------:R-:W-:Y:S05]  /*1bb0*/  WARPSYNC.ALL ;  /* 0x0000000000007948 */ /* 0x000fea0003800000 */
[----:B------:R-:W-:Y:S01]  /*1bc0*/  VIADD R0, R16, 0x18000 ;  /* 0x0001800010007836 */ /* 0x000fe20000000000 */
[----:B------:R-:W-:Y:S01]  /*1bd0*/  WARPGROUP.ARRIVE ;  /* 0x00000000000079c5 */ /* 0x000fe20000000000 */
[----:B-1----:R-:W-:Y:S01]  /*1be0*/  IMAD R13, R9, 0x2000, R16 ;  /* 0x00002000090d7824 */ /* 0x002fe200078e0210 */
[----:B------:R-:W-:Y:S01]  /*1bf0*/  UMOV UR5, 0x40000040 ;  /* 0x4000004000057882 */ /* 0x000fe20000000000 */
[----:B------:R-:W-:Y:S01]  /*1c00*/  UMOV UR7, 0x40000040 ;  /* 0x4000004000077882 */ /* 0x000fe20000000000 */
[----:B------:R-:W-:-:S02]  /*1c10*/  SHF.R.U32.HI R0, RZ, 0x4, R0 ;  /* 0x00000004ff007819 */ /* 0x000fc40000011600 */
[----:B------:R-:W-:Y:S02]  /*1c20*/  R2UR UR9, R13 ;  /* 0x000000000d0972ca */ /* 0x000fe400000e0000 */
[----:B------:R-:W-:-:S04]  /*1c30*/  LOP3.LUT R0, R0, 0x3fff, RZ, 0xc0, !PT ;  /* 0x00003fff00007812 */ /* 0x000fc800078ec0ff */
[----:B------:R-:W-:-:S05]  /*1c40*/  LOP3.LUT R13, R0, 0x10000, RZ, 0xfc, !PT ;  /* 0x00010000000d7812 */ /* 0x000fca00078efcff */
        /* <DEDUP_REMOVED lines=61> */
[----:B------:R1:W1:Y:S04]  /*2020*/  LDS.64 R222, [R13+0x28000] ;  /* 0x028000000dde7984 */ /* 0x0002680000000a00 */
[----:B------:R1:W1:Y:S04]  /*2030*/  LDS.64 R220, [R13+0x28020] ;  /* 0x028020000ddc7984 */ /* 0x0002680000000a00 */
[----:B------:R1:W1:Y:S04]  /*2040*/  LDS.64 R218, [R13+0x28040] ;  /* 0x028040000dda7984 */ /* 0x0002680000000a00 */
[----:B------:R1:W1:Y:S04]  /*2050*/  LDS.64 R216, [R13+0x28060] ;  /* 0x028060000dd87984 */ /* 0x0002680000000a00 */
[----:B------:R1:W1:Y:S04]  /*2060*/  LDS.64 R22, [R13+0x28080] ;  /* 0x028080000d167984 */ /* 0x0002680000000a00 */
[----:B--2---:R2:W1:Y:S04]  /*2070*/  LDS.64 R20, [R13+0x280a0] ;  /* 0x0280a0000d147984 */ /* 0x0044680000000a00 */
[----:B------:R2:W1:Y:S04]  /*2080*/  LDS.64 R18, [R13+0x280c0] ;  /* 0x0280c0000d127984 */ /* 0x0004680000000a00 */
[----:B------:R2:W1:Y:S01]  /*2090*/  LDS.64 R14, [R13+0x280e0] ;  /* 0x0280e0000d0e7984 */ /* 0x0004620000000a00 */
[----:B------:R-:W-:Y:S05]  /*20a0*/  @!P0 BRA `(.L_x_491) ;  /* 0x0000000000048947 */ /* 0x000fea0003800000 */
[----:B------:R-:W-:Y:S01]  /*20b0*/  BPT.TRAP 0x1 ;  /* 0x000000040000795c */ /* 0x000fe20000300000 */
.L_x_491:
[----:B------:R1:W1:Y:S01]  /*20c0*/  SYNCS.PHASECHK.TRANS64.TRYWAIT P1, [R2+URZ+0x30830], R153 ;  /* 0x03083099020075a7 */ /* 0x000262000802017f */
[----:B------:R-:W-:Y:S05]  /*20d0*/  @!P0 BRA `(.L_x_492) ;  /* 0x0000000000048947 */ /* 0x000fea0003800000 */
[----:B------:R-:W-:Y:S01]  /*20e0*/  BPT.TRAP 0x1 ;  /* 0x000000040000795c */ /* 0x000fe20000300000 */
.L_x_492:
[----:B------:R-:W-:-:S05]  /*20f0*/  VIADD R17, R16, 0x20000 ;  /* 0x0002000010117836 */ /* 0x000fca0000000000 */
[----:B------:R-:W-:-:S04]  /*2100*/  SHF.R.U32.HI R17, RZ, 0x4, R17 ;  /* 0x00000004ff117819 */ /* 0x000fc80000011611 */
[----:B------:R-:W-:-:S04]  /*2110*/  LOP3.LUT R17, R17, 0x3fff, RZ, 0xc0, !PT ;  /* 0x00003fff11117812 */ /* 0x000fc800078ec0ff */
[----:B------:R-:W-:Y:S01]  /*2120*/  LOP3.LUT R155, R17, 0x10000, RZ, 0xfc, !PT ;  /* 0x00010000119b7812 */ /* 0x000fe200078efcff */
[----:B-1----:R-:W-:Y:S06]  /*2130*/  @P1 BRA `(.L_x_493) ;  /* 0x0000000000081947 */ /* 0x002fec0003800000 */
[----:B------:R-:W1:Y:S02]  /*2140*/  SYNCS.PHASECHK.TRANS64.TRYWAIT P1, [R2+URZ+0x30830], R153 ;  /* 0x03083099020075a7 */ /* 0x000e64000802017f */
[----:B-1----:R-:W-:Y:S05]  /*2150*/  @!P1 BRA `(.L_x_494) ;  /* 0x0000008c00b49947 */ /* 0x002fea0003800000 */
.L_x_493:
[----:B------:R-:W-:Y:S01]  /*2160*/  UIADD3 UR9, UR9, 0x8000, URZ ;  /* 0x0000800009097890 */ /* 0x000fe2000fffe03f */
[----:B------:R-:W-:Y:S01]  /*2170*/  IMAD R155, R4, 0x400, R155 ;  /* 0x00000400049b7824 */ /* 0x000fe200078e029b */
[----:B------:R-:W-:Y:S01]  /*2180*/  UMOV UR7, 0x40000040 ;  /* 0x4000004000077882 */ /* 0x000fe20000000000 */
[----:B------:R-:W-:Y:S01]  /*2190*/  UMOV UR5, 0x40000040 ;  /* 0x4000004000057882 */ /* 0x000fe20000000000 */
[----:B------:R-:W-:Y:S01]  /*21a0*/  USHF.R.U32.HI UR9, URZ, 0x4, UR9 ;  /* 0x000000043f097899 */ /* 0x000fe20008011609 */
[----:B------:R-:W-:Y:S01]  /*21b0*/  FMUL.FTZ R224, R190, UR36 ;  /* 0x00000024bee07c20 */ /* 0x000fe20008410000 */
[----:B------:R-:W-:Y:S01]  /*21c0*/  R2UR UR8, R155 ;  /* 0x000000009b0872ca */ /* 0x000fe200000e0000 */
[----:B------:R-:W-:Y:S01]  /*21d0*/  FMUL.FTZ R225, R191, UR36 ;  /* 0x00000024bfe17c20 */ /* 0x000fe20008410000 */
[----:B------:R-:W-:Y:S01]  /*21e0*/  ULOP3.LUT UR9, UR9, 0x3fff, URZ, 0xc0, !UPT ;  /* 0x00003fff09097892 */ /* 0x000fe2000f8ec03f */
[----:B---34-:R-:W-:Y:S01]  /*21f0*/  WARPGROUP.ARRIVE ;  /* 0x00000000000079c5 */ /* 0x018fe20000000000 */
[----:B------:R-:W-:Y:S01]  /*2200*/  FMUL.FTZ R184, R184, UR36 ;  /* 0x00000024b8b87c20 */ /* 0x000fe20008410000 */
[----:B------:R-:W-:Y:S01]  /*2210*/  FMUL.FTZ R185, R185, UR36 ;  /* 0x00000024b9b97c20 */ /* 0x000fe20008410000 */
[----:B------:R-:W-:Y:S01]  /*2220*/  ULOP3.LUT UR9, UR9, 0x10000, URZ, 0xfc, !UPT ;  /* 0x0001000009097892 */ /* 0x000fe2000f8efc3f */
[----:B------:R-:W-:Y:S01]  /*2230*/  FMUL.FTZ R186, R186, UR36 ;  /* 0x00000024baba7c20 */ /* 0x000fe20008410000 */
[----:B------:R-:W-:Y:S01]  /*2240*/  LOP3.LUT R17, R17, 0x2000000, RZ, 0xfc, !PT ;  /* 0x0200000011117812 */ /* 0x000fe200078efcff */
[----:B------:R-:W-:Y:S01]  /*2250*/  FMUL.FTZ R187, R187, UR36 ;  /* 0x00000024bbbb7c20 */ /* 0x000fe20008410000 */
[----:B------:R-:W-:Y:S01]  /*2260*/  MUFU.TANH R184, R184 ;  /* 0x000000b800b87308 */ /* 0x000fe20000002400 */
[----:B------:R-:W-:Y:S01]  /*2270*/  ISETP.GT.AND P2, PT, R8, RZ, PT ;  /* 0x000000ff0800720c */ /* 0x000fe20003f44270 */
[----:B------:R-:W-:Y:S01]  /*2280*/  FMUL.FTZ R227, R201, UR36 ;  /* 0x00000024c9e37c20 */ /* 0x000fe20008410000 */
[----:B------:R-:W-:Y:S01]  /*2290*/  UMOV UR6, UR8 ;  /* 0x0000000800067c82 */ /* 0x000fe20008000000 */
[----:B------:R-:W-:Y:S01]  /*22a0*/  UMOV UR4, UR9 ;  /* 0x0000000900047c82 */ /* 0x000fe20008000000 */
[----:B------:R-:W-:Y:S01]  /*22b0*/  IMAD R17, R4, 0x400, R17 ;  /* 0x0000040004117824 */ /* 0x000fe200078e0211 */
[----:B------:R-:W-:Y:S01]  /*22c0*/  HGMMA.64x64x16.F32.BF16 R152, gdesc[UR4], RZ, !UPT, gsb0 ;  /* 0x00e00000049879f0 */ /* 0x000fe2000c0018ff */
[----:B------:R-:W-:Y:S01]  /*22d0*/  UIADD3 UR6, UR8, 0x2, URZ ;  /* 0x0000000208067890 */ /* 0x000fe2000fffe03f */
[----:B------:R-:W-:Y:S01]  /*22e0*/  MUFU.TANH R185, R185 ;  /* 0x000000b900b97308 */ /* 0x000fe20000002400 */
[----:B------:R-:W-:Y:S01]  /*22f0*/  UIADD3 UR4, UR9, 0x2, URZ ;  /* 0x0000000209047890 */ /* 0x000fe2000fffe03f */
[----:B------:R-:W-:Y:S01]  /*2300*/  ISETP.GT.AND P1, PT, R8, 0x8, PT ;  /* 0x000000080800780c */ /* 0x000fe20003f24270 */
[----:B------:R-:W-:Y:S01]  /*2310*/  UMOV UR7, 0x40000040 ;  /* 0x4000004000077882 */ /* 0x000fe20000000000 */
[----:B------:R-:W-:Y:S01]  /*2320*/  UMOV UR5, 0x40000040 ;  /* 0x4000004000057882 */ /* 0x000fe20000000000 */
[----:B------:R-:W-:Y:S01]  /*2330*/  FMUL.FTZ R226, R200, UR36 ;  /* 0x00000024c8e27c20 */ /* 0x000fe20008410000 */
[----:B------:R-:W-:Y:S01]  /*2340*/  FMUL.FTZ R188, R188, UR36 ;  /* 0x00000024bcbc7c20 */ /* 0x000fe20008410000 */
[----:B------:R-:W-:Y:S01]  /*2350*/  FMUL.FTZ R189, R189, UR36 ;  /* 0x00000024bdbd7c20 */ /* 0x000fe20008410000 */
[----:B------:R-:W1:Y:S01]  /*2360*/  MUFU.TANH R186, R186 ;  /* 0x000000ba00ba7308 */ /* 0x000e620000002400 */
[----:B------:R-:W-:Y:S01]  /*2370*/  FMUL.FTZ R194, R194, UR36 ;  /* 0x00000024c2c27c20 */ /* 0x000fe20008410000 */
[----:B------:R-:W-:Y:S01]  /*2380*/  FMUL.FTZ R192, R192, UR36 ;  /* 0x00000024c0c07c20 */ /* 0x000fe20008410000 */
[----:B------:R-:W-:Y:S01]  /*2390*/  FMUL.FTZ R193, R193, UR36 ;  /* 0x00000024c1c17c20 */ /* 0x000fe20008410000 */
[----:B------:R-:W-:Y:S01]  /*23a0*/  FMUL.FTZ R195, R195, UR36 ;  /* 0x00000024c3c37c20 */ /* 0x000fe20008410000 */
[----:B------:R-:W-:Y:S01]  /*23b0*/  FMUL.FTZ R196, R196, UR36 ;  /* 0x00000024c4c47c20 */ /* 0x000fe20008410000 */
[----:B------:R-:W-:Y:S01]  /*23c0*/  FMUL.FTZ R197, R197, UR36 ;  /* 0x00000024c5c57c20 */ /* 0x000fe20008410000 */
[----:B------:R-:W-:Y:S01]  /*23d0*/  FMUL.FTZ R198, R198, UR36 ;  /* 0x00000024c6c67c20 */ /* 0x000fe20008410000 */
[----:B------:R-:W3:Y:S01]  /*23e0*/  MUFU.TANH R187, R187 ;  /* 0x000000bb00bb7308 */ /* 0x000ee20000002400 */
[----:B------:R-:W-:Y:S01]  /*23f0*/  FMUL.FTZ R199, R199, UR36 ;  /* 0x00000024c7c77c20 */ /* 0x000fe20008410000 */
[----:B------:R-:W-:Y:S01]  /*2400*/  FMUL.FTZ R202, R202, UR36 ;  /* 0x00000024caca7c20 */ /* 0x000fe20008410000 */
[----:B------:R-:W-:Y:S01]  /*2410*/  FMUL.FTZ R210, R210, UR36 ;  /* 0x00000024d2d27c20 */ /* 0x000fe20008410000 */
[----:B------:R-:W-:Y:S01]  /*2420*/  FMUL.FTZ R209, R209, UR36 ;  /* 0x00000024d1d17c20 */ /* 0x000fe20008410000 */
[----:B------:R-:W-:-:S03]  /*2430*/  FMUL.FTZ R212, R212, UR36 ;  /* 0x00000024d4d47c20 */ /* 0x000fc60008410000 */
[----:B------:R-:W-:Y:S01]  /*2440*/  MUFU.TANH R188, R188 ;  /* 0x000000bc00bc7308 */ /* 0x000fe20000002400 */
[C---:B-1----:R-:W-:Y:S01]  /*2450*/  FSEL R201, R186.reuse, -INF , P1 ;  /* 0xff800000bac97808 */ /* 0x042fe20000800000 */
[----:B------:R-:W-:-:S04]  /*2460*/  FFMA.FTZ R186, -R186, R186, 1 ;  /* 0x3f800000baba7423 */ /* 0x000fc800000101ba */
[----:B------:R-:W-:Y:S02]  /*2470*/  FFMA.FTZ R233, R201, UR37, -R222 ;  /* 0x00000025c9e97c23 */ /* 0x000fe400080108de */
[----:B------:R-:W-:Y:S08]  /*2480*/  MUFU.TANH R189, R189 ;  /* 0x000000bd00bd7308 */ /* 0x000ff00000002400 */
[----:B------:R-:W-:Y:S08]  /*2490*/  MUFU.TANH R225, R225 ;  /* 0x000000e100e17308 */ /* 0x000ff00000002400 */
[----:B------:R-:W1:Y:S08]  /*24a0*/  MUFU.TANH R224, R224 ;  /* 0x000000e000e07308 */ /* 0x000e700000002400 */
        /* <DEDUP_REMOVED lines=60> */
[----:B------:R-:W-:Y:S01]  /*2870*/  UMOV UR7, 0x40000040 ;  /* 0x4000004000077882 */ /* 0x000fe20000000000 */
[C---:B------:R-:W-:Y:S01]  /*2880*/  FSEL R17, R184.reuse, -INF , P2 ;  /* 0xff800000b8117808 */ /* 0x040fe20001000000 */
[----:B------:R-:W-:-:S04]  /*2890*/  FFMA.FTZ R184, -R184, R184, 1 ;  /* 0x3f800000b8b87423 */ /* 0x000fc800000101b8 */
[----:B------:R-:W-:Y:S01]  /*28a0*/  FFMA.FTZ R232, R17, UR37, -R222 ;  /* 0x0000002511e87c23 */ /* 0x000fe200080108de */
[C---:B---3--:R-:W-:Y:S01]  /*28b0*/  FSEL R222, R187.reuse, -INF , P1 ;  /* 0xff800000bbde7808 */ /* 0x048fe20000800000 */
[----:B------:R-:W-:-:S04]  /*28c0*/  FFMA.FTZ R187, -R187, R187, 1 ;  /* 0x3f800000bbbb7423 */ /* 0x000fc800000101bb */
[----:B------:R-:W-:Y:S01]  /*28d0*/  FFMA.FTZ R222, R222, UR37, -R223 ;  /* 0x00000025dede7c23 */ /* 0x000fe200080108df */
[----:B------:R-:W-:Y:S01]  /*28e0*/  UMOV UR6, UR4 ;  /* 0x0000000400067c82 */ /* 0x000fe20008000000 */
[----:B------:R-:W-:Y:S02]  /*28f0*/  WARPGROUP.DEPBAR.LE gsb0, 0x0 ;  /* 0x00008000000079c5 */ /* 0x000fe40000010000 */
[----:B------:R-:W3:Y:S02]  /*2900*/  LDS.64 R190, [R13+0x28200] ;  /* 0x028200000dbe7984 */ /* 0x000ee40000000a00 */
[--C-:B---3--:R-:W-:Y:S01]  /*2910*/  FADD.FTZ R230, R154, -R190.reuse ;  /* 0x800000be9ae67221 */ /* 0x108fe20000010000 */
[----:B------:R-:W-:Y:S01]  /*2920*/  FSEL R154, R185, -INF , P2 ;  /* 0xff800000b99a7808 */ /* 0x000fe20001000000 */
[----:B------:R-:W-:Y:S01]  /*2930*/  FADD.FTZ R231, R152, -R190 ;  /* 0x800000be98e77221 */ /* 0x000fe20000010000 */
[--C-:B------:R-:W-:Y:S01]  /*2940*/  FADD.FTZ R201, R155, -R191.reuse ;  /* 0x800000bf9bc97221 */ /* 0x100fe20000010000 */
[----:B------:R-:W3:Y:S01]  /*2950*/  MUFU.EX2 R152, R232 ;  /* 0x000000e800987308 */ /* 0x000ee20000000800 */
[----:B------:R-:W-:Y:S01]  /*2960*/  FADD.FTZ R200, R153, -R191 ;  /* 0x800000bf99c87221 */ /* 0x000fe20000010000 */
[----:B------:R-:W-:Y:S01]  /*2970*/  FFMA.FTZ R17, R154, UR37, -R223 ;  /* 0x000000259a117c23 */ /* 0x000fe200080108df */
[----:B------:R-:W-:Y:S01]  /*2980*/  FFMA.FTZ R191, -R185, R185, 1 ;  /* 0x3f800000b9bf7423 */ /* 0x000fe200000101b9 */
[----:B------:R-:W4:Y:S01]  /*2990*/  LDS.64 R154, [R13+0x28220] ;  /* 0x028220000d9a7984 */ /* 0x000f220000000a00 */
[----:B------:R-:W-:Y:S01]  /*29a0*/  FMUL.FTZ R190, R203, UR36 ;  /* 0x00000024cbbe7c20 */ /* 0x000fe20008410000 */
[C---:B-1----:R-:W-:Y:S01]  /*29b0*/  FSEL R223, R224.reuse, -INF , P1 ;  /* 0xff800000e0df7808 */ /* 0x042fe20000800000 */
[----:B------:R-:W-:Y:S01]  /*29c0*/  FFMA.FTZ R224, -R224, R224, 1 ;  /* 0x3f800000e0e07423 */ /* 0x000fe200000101e0 */
[----:B------:R-:W1:Y:S08]  /*29d0*/  MUFU.EX2 R17, R17 ;  /* 0x0000001100117308 */ /* 0x000e700000000800 */
[----:B------:R-:W5:Y:S01]  /*29e0*/  MUFU.EX2 R153, R233 ;  /* 0x000000e900997308 */ /* 0x000f620000000800 */
[----:B---3--:R-:W-:-:S04]  /*29f0*/  FMUL.FTZ R185, R152, R231 ;  /* 0x000000e798b97220 */ /* 0x008fc80000410000 */
[----:B------:R-:W-:-:S03]  /*2a00*/  FMUL.FTZ R185, R184, R185 ;  /* 0x000000b9b8b97220 */ /* 0x000fc60000410000 */
[----:B------:R-:W-:Y:S01]  /*2a10*/  MUFU.TANH R190, R190 ;  /* 0x000000be00be7308 */ /* 0x000fe20000002400 */
[C---:B-1----:R-:W-:Y:S01]  /*2a20*/  FMUL.FTZ R200, R17.reuse, R200 ;  /* 0x000000c811c87220 */ /* 0x042fe20000410000 */
[----:B------:R-:W-:Y:S01]  /*2a30*/  F2FP.BF16.F32.PACK_AB R152, R17, R152 ;  /* 0x000000981198723e */ /* 0x000fe200000010ff */
[----:B------:R-:W-:Y:S02]  /*2a40*/  IMAD R17, R9, 0x4000, R16 ;  /* 0x0000400009117824 */ /* 0x000fe400078e0210 */
[----:B------:R-:W-:Y:S01]  /*2a50*/  FMUL.FTZ R184, R191, R200 ;  /* 0x000000c8bfb87220 */ /* 0x000fe20000410000 */
[----:B------:R-:W-:Y:S02]  /*2a60*/  FMUL.FTZ R191, R204, UR36 ;  /* 0x00000024ccbf7c20 */ /* 0x000fe40008410000 */
[----:B------:R4:W1:Y:S01]  /*2a70*/  MUFU.EX2 R200, R222 ;  /* 0x000000de00c87308 */ /* 0x0008620000000800 */
[----:B-----5:R-:W-:Y:S01]  /*2a80*/  FMUL.FTZ R203, R153, R230 ;  /* 0x000000e699cb7220 */ /* 0x020fe20000410000 */
[----:B------:R-:W-:-:S02]  /*2a90*/  F2FP.BF16.F32.PACK_AB R184, R184, R185 ;  /* 0x000000b9b8b8723e */ /* 0x000fc400000010ff */
[----:B------:R-:W-:Y:S01]  /*2aa0*/  R2UR UR5, R17 ;  /* 0x00000000110572ca */ /* 0x000fe200000e0000 */
[----:B------:R-:W-:Y:S01]  /*2ab0*/  FMUL.FTZ R186, R186, R203 ;  /* 0x000000cbbaba7220 */ /* 0x000fe20000410000 */
[C---:B------:R-:W-:Y:S01]  /*2ac0*/  FSEL R203, R188.reuse, -INF , P2 ;  /* 0xff800000bccb7808 */ /* 0x040fe20001000000 */
[----:B------:R-:W-:Y:S01]  /*2ad0*/  FFMA.FTZ R188, -R188, R188, 1 ;  /* 0x3f800000bcbc7423 */ /* 0x000fe200000101bc */
[----:B------:R-:W-:Y:S03]  /*2ae0*/  MUFU.TANH R191, R191 ;  /* 0x000000bf00bf7308 */ /* 0x000fe60000002400 */
[----:B------:R-:W-:Y:S01]  /*2af0*/  FFMA.FTZ R230, R203, UR37, -R220 ;  /* 0x00000025cbe67c23 */ /* 0x000fe200080108dc */
[----:B------:R-:W-:Y:S01]  /*2b00*/  FMUL.FTZ R203, R205, UR36 ;  /* 0x00000024cdcb7c20 */ /* 0x000fe20008410000 */
[--C-:B----4-:R-:W-:Y:S01]  /*2b10*/  FADD.FTZ R222, R156, -R154.reuse ;  /* 0x8000009a9cde7221 */ /* 0x110fe20000010000 */
[----:B------:R-:W-:Y:S01]  /*2b20*/  FADD.FTZ R205, R158, -R154 ;  /* 0x8000009a9ecd7221 */ /* 0x000fe20000010000 */
[----:B------:R-:W-:Y:S01]  /*2b30*/  FSEL R154, R189, -INF , P2 ;  /* 0xff800000bd9a7808 */ /* 0x000fe20001000000 */
[--C-:B------:R-:W-:Y:S01]  /*2b40*/  FADD.FTZ R159, R159, -R155.reuse ;  /* 0x8000009b9f9f7221 */ /* 0x100fe20000010000 */
[----:B-1----:R-:W-:Y:S01]  /*2b50*/  FMUL.FTZ R204, R200, R201 ;  /* 0x000000c9c8cc7220 */ /* 0x002fe20000410000 */
[----:B------:R-:W-:Y:S01]  /*2b60*/  FFMA.FTZ R156, R223, UR37, -R220 ;  /* 0x00000025df9c7c23 */ /* 0x000fe200080108dc */
[----:B------:R-:W1:Y:S01]  /*2b70*/  MUFU.EX2 R201, R230 ;  /* 0x000000e600c97308 */ /* 0x000e620000000800 */
[----:B------:R-:W-:Y:S01]  /*2b80*/  FMUL.FTZ R220, R207, UR36 ;  /* 0x00000024cfdc7c20 */ /* 0x000fe20008410000 */
[----:B------:R-:W-:Y:S01]  /*2b90*/  FMUL.FTZ R187, R187, R204 ;  /* 0x000000ccbbbb7220 */ /* 0x000fe20000410000 */
[----:B------:R-:W-:Y:S01]  /*2ba0*/  FMUL.FTZ R204, R206, UR36 ;  /* 0x00000024cecc7c20 */ /* 0x000fe20008410000 */
[----:B------:R-:W-:Y:S01]  /*2bb0*/  FADD.FTZ R206, R157, -R155 ;  /* 0x8000009b9dce7221 */ /* 0x000fe20000010000 */
[--C-:B------:R-:W-:Y:S01]  /*2bc0*/  FFMA.FTZ R157, R154, UR37, -R221.reuse ;  /* 0x000000259a9d7c23 */ /* 0x100fe200080108dd */
[----:B------:R-:W-:Y:S01]  /*2bd0*/  FSEL R154, R225, -INF , P1 ;  /* 0xff800000e19a7808 */ /* 0x000fe20000800000 */
[----:B------:R-:W-:Y:S01]  /*2be0*/  FFMA.FTZ R189, -R189, R189, 1 ;  /* 0x3f800000bdbd7423 */ /* 0x000fe200000101bd */
[----:B------:R-:W3:Y:S01]  /*2bf0*/  MUFU.EX2 R156, R156 ;  /* 0x0000009c009c7308 */ /* 0x000ee20000000800 */
[----:B------:R-:W-:Y:S01]  /*2c00*/  F2FP.BF16.F32.PACK_AB R185, R187, R186 ;  /* 0x000000babbb9723e */ /* 0x000fe200000010ff */
[----:B------:R-:W-:Y:S01]  /*2c10*/  USHF.R.U32.HI UR5, URZ, 0x4, UR5 ;  /* 0x000000043f057899 */ /* 0x000fe20008011605 */
[----:B------:R-:W-:Y:S01]  /*2c20*/  FFMA.FTZ R158, R154, UR37, -R221 ;  /* 0x000000259a9e7c23 */ /* 0x000fe200080108dd */
[----:B------:R-:W-:Y:S01]  /*2c30*/  FMUL.FTZ R221, R208, UR36 ;  /* 0x00000024d0dd7c20 */ /* 0x000fe20008410000 */
[----:B------:R-:W4:Y:S01]  /*2c40*/  LDS.64 R154, [R13+0x28240] ;  /* 0x028240000d9a7984 */ /* 0x000f220000000a00 */
[----:B------:R-:W-:Y:S01]  /*2c50*/  FFMA.FTZ R208, -R225, R225, 1 ;  /* 0x3f800000e1d07423 */ /* 0x000fe200000101e1 */
[----:B------:R-:W-:Y:S01]  /*2c60*/  F2FP.BF16.F32.PACK_AB R153, R200, R153 ;  /* 0x00000099c899723e */ /* 0x000fe200000010ff */
[----:B------:R-:W5:Y:S01]  /*2c70*/  MUFU.EX2 R157, R157 ;  /* 0x0000009d009d7308 */ /* 0x000f620000000800 */
[----:B-1----:R-:W-:Y:S01]  /*2c80*/  FMUL.FTZ R223, R201, R222 ;  /* 0x000000dec9df7220 */ /* 0x002fe20000410000 */
[----:B------:R-:W-:-:S03]  /*2c90*/  ULOP3.LUT UR9, UR5, 0x3fff, URZ, 0xc0, !UPT ;  /* 0x00003fff05097892 */ /* 0x000fc6000f8ec03f */
[----:B------:R-:W-:Y:S01]  /*2ca0*/  FMUL.FTZ R188, R188, R223 ;  /* 0x000000dfbcbc7220 */ /* 0x000fe20000410000 */
[----:B------:R-:W-:Y:S02]  /*2cb0*/  UMOV UR5, 0x40000040 ;  /* 0x4000004000057882 */ /* 0x000fe40000000000 */
[----:B------:R-:W1:Y:S01]  /*2cc0*/  MUFU.EX2 R158, R158 ;  /* 0x0000009e009e7308 */ /* 0x000e620000000800 */
[----:B---3--:R-:W-:-:S04]  /*2cd0*/  FMUL.FTZ R205, R156, R205 ;  /* 0x000000cd9ccd7220 */ /* 0x008fc80000410000 */
[----:B------:R-:W-:Y:S01]  /*2ce0*/  FMUL.FTZ R207, R224, R205 ;  /* 0x000000cde0cf7220 */ /* 0x000fe20000410000 */
[----:B------:R-:W-:Y:S02]  /*2cf0*/  FSEL R205, R194, -INF , P1 ;  /* 0xff800000c2cd7808 */ /* 0x000fe40000800000 */
[----:B------:R-:W-:Y:S01]  /*2d00*/  MUFU.TANH R204, R204 ;  /* 0x000000cc00cc7308 */ /* 0x000fe20000002400 */
[----:B-----5:R-:W-:Y:S02]  /*2d10*/  FMUL.FTZ R206, R157, R206 ;  /* 0x000000ce9dce7220 */ /* 0x020fe40000410000 */
[----:B------:R-:W-:Y:S02]  /*2d20*/  FFMA.FTZ R223, R205, UR37, -R218 ;  /* 0x00000025cddf7c23 */ /* 0x000fe400080108da */
[----:B------:R-:W-:-:S03]  /*2d30*/  FMUL.FTZ R189, R189, R206 ;  /* 0x000000cebdbd7220 */ /* 0x000fc60000410000 */
[----:B------:R-:W-:Y:S01]  /*2d40*/  MUFU.TANH R203, R203 ;  /* 0x000000cb00cb7308 */ /* 0x000fe20000002400 */
[----:B-1----:R-:W-:Y:S01]  /*2d50*/  FMUL.FTZ R159, R158, R159 ;  /* 0x0000009f9e9f7220 */ /* 0x002fe20000410000 */
[----:B------:R-:W-:-:S03]  /*2d60*/  F2FP.BF16.F32.PACK_AB R186, R189, R188 ;  /* 0x000000bcbdba723e */ /* 0x000fc600000010ff */
[----:B------:R-:W-:Y:S01]  /*2d70*/  FMUL.FTZ R208, R208, R159 ;  /* 0x0000009fd0d07220 */ /* 0x000fe20000410000 */
[C---:B------:R-:W-:Y:S01]  /*2d80*/  FSEL R159, R192.reuse, -INF , P2 ;  /* 0xff800000c09f7808 */ /* 0x040fe20001000000 */
[----:B------:R-:W-:Y:S01]  /*2d90*/  FFMA.FTZ R192, -R192, R192, 1 ;  /* 0x3f800000c0c07423 */ /* 0x000fe200000101c0 */
[----:B------:R-:W-:Y:S02]  /*2da0*/  MUFU.TANH R220, R220 ;  /* 0x000000dc00dc7308 */ /* 0x000fe40000002400 */
[----:B------:R-:W-:Y:S01]  /*2db0*/  F2FP.BF16.F32.PACK_AB R187, R208, R207 ;  /* 0x000000cfd0bb723e */ /* 0x000fe200000010ff */
[----:B------:R-:W-:Y:S01]  /*2dc0*/  FFMA.FTZ R159, R159, UR37, -R218 ;  /* 0x000000259f9f7c23 */ /* 0x000fe200080108da */
[----:B------:R-:W-:Y:S01]  /*2dd0*/  FSEL R218, R195, -INF , P1 ;  /* 0xff800000c3da7808 */ /* 0x000fe20000800000 */
[--C-:B----4-:R-:W-:Y:S01]  /*2de0*/  FADD.FTZ R222, R160, -R154.reuse ;  /* 0x8000009aa0de7221 */ /* 0x110fe20000010000 */
[----:B------:R-:W-:Y:S01]  /*2df0*/  FADD.FTZ R205, R162, -R154 ;  /* 0x8000009aa2cd7221 */ /* 0x000fe20000010000 */
[----:B------:R-:W-:Y:S01]  /*2e00*/  FSEL R154, R193, -INF , P2 ;  /* 0xff800000c19a7808 */ /* 0x000fe20001000000 */
[--C-:B------:R-:W-:Y:S01]  /*2e10*/  FADD.FTZ R160, R163, -R155.reuse ;  /* 0x8000009ba3a07221 */ /* 0x100fe20000010000 */
[----:B------:R-:W-:Y:S01]  /*2e20*/  FADD.FTZ R206, R161, -R155 ;  /* 0x8000009ba1ce7221 */ /* 0x000fe20000010000 */
[----:B------:R-:W1:Y:S01]  /*2e30*/  MUFU.EX2 R159, R159 ;  /* 0x0000009f009f7308 */ /* 0x000e620000000800 */
[----:B------:R-:W-:Y:S01]  /*2e40*/  FFMA.FTZ R161, -R194, R194, 1 ;  /* 0x3f800000c2a17423 */ /* 0x000fe200000101c2 */
[--C-:B------:R-:W-:Y:S01]  /*2e50*/  FFMA.FTZ R163, R154, UR37, -R219.reuse ;  /* 0x000000259aa37c23 */ /* 0x100fe200080108db */
[----:B------:R-:W-:Y:S01]  /*2e60*/  FFMA.FTZ R219, R218, UR37, -R219 ;  /* 0x00000025dadb7c23 */ /* 0x000fe200080108db */
[----:B------:R-:W3:Y:S01]  /*2e70*/  LDS.64 R154, [R13+0x28260] ;  /* 0x028260000d9a7984 */ /* 0x000ee20000000a00 */
[----:B------:R-:W-:Y:S01]  /*2e80*/  FMUL.FTZ R218, R211, UR36 ;  /* 0x00000024d3da7c20 */ /* 0x000fe20008410000 */
[----:B------:R-:W-:Y:S01]  /*2e90*/  FFMA.FTZ R193, -R193, R193, 1 ;  /* 0x3f800000c1c17423 */ /* 0x000fe200000101c1 */
[----:B------:R-:W-:Y:S01]  /*2ea0*/  FFMA.FTZ R195, -R195, R195, 1 ;  /* 0x3f800000c3c37423 */ /* 0x000fe200000101c3 */
[----:B------:R-:W4:Y:S08]  /*2eb0*/  MUFU.EX2 R162, R223 ;  /* 0x000000df00a27308 */ /* 0x000f300000000800 */
[----:B------:R-:W5:Y:S01]  /*2ec0*/  MUFU.EX2 R163, R163 ;  /* 0x000000a300a37308 */ /* 0x000f620000000800 */
[----:B-1----:R-:W-:-:S04]  /*2ed0*/  FMUL.FTZ R211, R159, R222 ;  /* 0x000000de9fd37220 */ /* 0x002fc80000410000 */
[----:B------:R-:W-:-:S03]  /*2ee0*/  FMUL.FTZ R194, R192, R211 ;  /* 0x000000d3c0c27220 */ /* 0x000fc60000410000 */
[----:B------:R-:W-:Y:S01]  /*2ef0*/  MUFU.TANH R221, R221 ;  /* 0x000000dd00dd7308 */ /* 0x000fe20000002400 */
[----:B----4-:R-:W-:-:S04]  /*2f00*/  FMUL.FTZ R222, R162, R205 ;  /* 0x000000cda2de7220 */ /* 0x010fc80000410000 */
[----:B------:R-:W-:Y:S01]  /*2f10*/  FMUL.FTZ R192, R161, R222 ;  /* 0x000000dea1c07220 */ /* 0x000fe20000410000 */
[----:B------:R-:W-:Y:S02]  /*2f20*/  FSEL R161, R196, -INF , P2 ;  /* 0xff800000c4a17808 */ /* 0x000fe40001000000 */
[----:B------:R-:W1:Y:S01]  /*2f30*/  MUFU.EX2 R205, R219 ;  /* 0x000000db00cd7308 */ /* 0x000e620000000800 */
[----:B-----5:R-:W-:-:S04]  /*2f40*/  FMUL.FTZ R206, R163, R206 ;  /* 0x000000cea3ce7220 */ /* 0x020fc80000410000 */
[----:B------:R-:W-:Y:S01]  /*2f50*/  FMUL.FTZ R193, R193, R206 ;  /* 0x000000cec1c17220 */ /* 0x000fe20000410000 */
[----:B------:R-:W-:Y:S01]  /*2f60*/  FFMA.FTZ R206, R161, UR37, -R216 ;  /* 0x00000025a1ce7c23 */ /* 0x000fe200080108d8 */
[----:B------:R-:W-:Y:S01]  /*2f70*/  FSEL R161, R198, -INF , P1 ;  /* 0xff800000c6a17808 */ /* 0x000fe20000800000 */
[----:B------:R-:W-:Y:S02]  /*2f80*/  MUFU.TANH R218, R218 ;  /* 0x000000da00da7308 */ /* 0x000fe40000002400 */
[----:B------:R-:W-:Y:S01]  /*2f90*/  F2FP.BF16.F32.PACK_AB R188, R193, R194 ;  /* 0x000000c2c1bc723e */ /* 0x000fe200000010ff */
[--C-:B---3--:R-:W-:Y:S01]  /*2fa0*/  FADD.FTZ R211, R164, -R154.reuse ;  /* 0x8000009aa4d37221 */ /* 0x108fe20000010000 */
[----:B------:R-:W-:Y:S01]  /*2fb0*/  FADD.FTZ R223, R166, -R154 ;  /* 0x8000009aa6df7221 */ /* 0x000fe20000010000 */
[----:B------:R-:W-:Y:S01]  /*2fc0*/  FSEL R154, R197, -INF , P2 ;  /* 0xff800000c59a7808 */ /* 0x000fe20001000000 */
[----:B------:R-:W-:Y:S02]  /*2fd0*/  FFMA.FTZ R216, R161, UR37, -R216 ;  /* 0x00000025a1d87c23 */ /* 0x000fe400080108d8 */
[----:B------:R-:W3:Y:S01]  /*2fe0*/  MUFU.EX2 R206, R206 ;  /* 0x000000ce00ce7308 */ /* 0x000ee20000000800 */
[----:B-1----:R-:W-:Y:S01]  /*2ff0*/  FMUL.FTZ R160, R205, R160 ;  /* 0x000000a0cda07220 */ /* 0x002fe20000410000 */
[----:B------:R-:W-:Y:S01]  /*3000*/  FFMA.FTZ R197, -R197, R197, 1 ;  /* 0x3f800000c5c57423 */ /* 0x000fe200000101c5 */
[----:B------:R-:W-:Y:S01]  /*3010*/  FFMA.FTZ R166, R154, UR37, -R217 ;  /* 0x000000259aa67c23 */ /* 0x000fe200080108d9 */
[----:B------:R-:W-:Y:S01]  /*3020*/  FFMA.FTZ R154, -R196, R196, 1 ;  /* 0x3f800000c49a7423 */ /* 0x000fe200000101c4 */
[----:B------:R-:W-:Y:S01]  /*3030*/  FMUL.FTZ R195, R195, R160 ;  /* 0x000000a0c3c37220 */ /* 0x000fe20000410000 */
[----:B------:R-:W-:Y:S01]  /*3040*/  FSEL R160, R199, -INF , P1 ;  /* 0xff800000c7a07808 */ /* 0x000fe20000800000 */
[----:B------:R-:W-:Y:S01]  /*3050*/  FADD.FTZ R196, R167, -R155 ;  /* 0x8000009ba7c47221 */ /* 0x000fe20000010000 */
[----:B------:R-:W-:Y:S01]  /*3060*/  FSEL R167, R226, -INF , P2 ;  /* 0xff800000e2a77808 */ /* 0x000fe20001000000 */
[----:B------:R-:W1:Y:S01]  /*3070*/  MUFU.EX2 R166, R166 ;  /* 0x000000a600a67308 */ /* 0x000e620000000800 */
[----:B------:R-:W-:Y:S01]  /*3080*/  FFMA.FTZ R199, -R199, R199, 1 ;  /* 0x3f800000c7c77423 */ /* 0x000fe200000101c7 */
[----:B------:R-:W-:Y:S01]  /*3090*/  FFMA.FTZ R217, R160, UR37, -R217 ;  /* 0x00000025a0d97c23 */ /* 0x000fe200080108d9 */
[----:B------:R-:W-:Y:S01]  /*30a0*/  FFMA.FTZ R226, -R226, R226, 1 ;  /* 0x3f800000e2e27423 */ /* 0x000fe200000101e2 */
[----:B------:R-:W4:Y:S01]  /*30b0*/  LDS.64 R160, [R13+0x28280] ;  /* 0x028280000da07984 */ /* 0x000f220000000a00 */
[----:B------:R-:W-:Y:S01]  /*30c0*/  FFMA.FTZ R167, R167, UR37, -R22 ;  /* 0x00000025a7a77c23 */ /* 0x000fe20008010816 */
[----:B------:R-:W-:Y:S01]  /*30d0*/  F2FP.BF16.F32.PACK_AB R189, R195, R192 ;  /* 0x000000c0c3bd723e */ /* 0x000fe200000010ff */
[----:B---3--:R-:W-:Y:S01]  /*30e0*/  FMUL.FTZ R219, R206, R211 ;  /* 0x000000d3cedb7220 */ /* 0x008fe20000410000 */
[----:B------:R-:W-:Y:S01]  /*30f0*/  FADD.FTZ R211, R165, -R155 ;  /* 0x8000009ba5d37221 */ /* 0x000fe20000010000 */
[----:B------:R-:W-:Y:S01]  /*3100*/  FFMA.FTZ R155, -R198, R198, 1 ;  /* 0x3f800000c69b7423 */ /* 0x000fe200000101c6 */
[----:B------:R-:W-:Y:S01]  /*3110*/  FMUL.FTZ R198, R213, UR36 ;  /* 0x00000024d5c67c20 */ /* 0x000fe20008410000 */
[----:B------:R-:W-:Y:S01]  /*3120*/  FSEL R213, R202, -INF , P1 ;  /* 0xff800000cad57808 */ /* 0x000fe20000800000 */
[----:B------:R3:W5:Y:S01]  /*3130*/  MUFU.EX2 R165, R217 ;  /* 0x000000d900a57308 */ /* 0x0007620000000800 */
[----:B------:R-:W-:Y:S01]  /*3140*/  FMUL.FTZ R154, R154, R219 ;  /* 0x000000db9a9a7220 */ /* 0x000fe20000410000 */
[----:B------:R-:W-:-:S02]  /*3150*/  F2FP.BF16.F32.PACK_AB R205, R205, R162 ;  /* 0x000000a2cdcd723e */ /* 0x000fc400000010ff */
[----:B------:R-:W-:Y:S01]  /*3160*/  FFMA.FTZ R213, R213, UR37, -R22 ;  /* 0x00000025d5d57c23 */ /* 0x000fe20008010816 */
[C---:B-1----:R-:W-:Y:S01]  /*3170*/  FMUL.FTZ R22, R166.reuse, R211 ;  /* 0x000000d3a6167220 */ /* 0x042fe20000410000 */
[----:B------:R-:W-:Y:S02]  /*3180*/  F2FP.BF16.F32.PACK_AB R206, R166, R206 ;  /* 0x000000cea6ce723e */ /* 0x000fe400000010ff */
[----:B------:R-:W1:Y:S01]  /*3190*/  MUFU.EX2 R167, R167 ;  /* 0x000000a700a77308 */ /* 0x000e620000000800 */
[----:B------:R-:W-:Y:S01]  /*31a0*/  FMUL.FTZ R197, R197, R22 ;  /* 0x00000016c5c57220 */ /* 0x000fe20000410000 */
[----:B------:R-:W-:Y:S01]  /*31b0*/  FSEL R22, R227, -INF , P2 ;  /* 0xff800000e3167808 */ /* 0x000fe20001000000 */
[----:B---3--:R-:W-:Y:S01]  /*31c0*/  FMUL.FTZ R217, R215, UR36 ;  /* 0x00000024d7d97c20 */ /* 0x008fe20008410000 */
[----:B------:R-:W-:-:S04]  /*31d0*/  FFMA.FTZ R215, -R191, R191, 1 ;  /* 0x3f800000bfd77423 */ /* 0x000fc800000101bf */
[----:B------:R-:W3:Y:S01]  /*31e0*/  MUFU.EX2 R164, R216 ;  /* 0x000000d800a47308 */ /* 0x000ee20000000800 */
[----:B-----5:R-:W-:-:S04]  /*31f0*/  FMUL.FTZ R196, R165, R196 ;  /* 0x000000c4a5c47220 */ /* 0x020fc80000410000 */
[----:B------:R-:W-:Y:S01]  /*3200*/  FMUL.FTZ R196, R199, R196 ;  /* 0x000000c4c7c47220 */ /* 0x000fe20000410000 */
[----:B------:R-:W-:Y:S02]  /*3210*/  FFMA.FTZ R199, -R202, R202, 1 ;  /* 0x3f800000cac77423 */ /* 0x000fe400000101ca */
[----:B------:R5:W2:Y:S01]  /*3220*/  MUFU.EX2 R211, R213 ;  /* 0x000000d500d37308 */ /* 0x000aa20000000800 */
[--C-:B----4-:R-:W-:Y:S01]  /*3230*/  FADD.FTZ R168, R168, -R160.reuse ;  /* 0x800000a0a8a87221 */ /* 0x110fe20000010000 */
[----:B------:R-:W-:Y:S01]  /*3240*/  FADD.FTZ R222, R170, -R160 ;  /* 0x800000a0aade7221 */ /* 0x000fe20000010000 */
[----:B------:R-:W-:Y:S01]  /*3250*/  FFMA.FTZ R160, R22, UR37, -R23 ;  /* 0x0000002516a07c23 */ /* 0x000fe20008010817 */
[----:B------:R-:W-:Y:S01]  /*3260*/  FSEL R22, R190, -INF , P1 ;  /* 0xff800000be167808 */ /* 0x000fe20000800000 */
[--C-:B------:R-:W-:Y:S01]  /*3270*/  FADD.FTZ R219, R169, -R161.reuse ;  /* 0x800000a1a9db7221 */ /* 0x100fe20000010000 */
[----:B------:R-:W-:Y:S01]  /*3280*/  FADD.FTZ R170, R171, -R161 ;  /* 0x800000a1abaa7221 */ /* 0x000fe20000010000 */
[----:B-1----:R-:W-:Y:S01]  /*3290*/  FMUL.FTZ R169, R167, R168 ;  /* 0x000000a8a7a97220 */ /* 0x002fe20000410000 */
[----:B-----5:R-:W-:Y:S01]  /*32a0*/  FFMA.FTZ R213, -R227, R227, 1 ;  /* 0x3f800000e3d57423 */ /* 0x020fe200000101e3 */
[----:B------:R-:W1:Y:S01]  /*32b0*/  MUFU.EX2 R160, R160 ;  /* 0x000000a000a07308 */ /* 0x000e620000000800 */
[----:B------:R-:W-:Y:S01]  /*32c0*/  FFMA.FTZ R161, R22, UR37, -R23 ;  /* 0x0000002516a17c23 */ /* 0x000fe20008010817 */
[----:B------:R-:W-:Y:S01]  /*32d0*/  FMUL.FTZ R202, R226, R169 ;  /* 0x000000a9e2ca7220 */ /* 0x000fe20000410000 */
[----:B------:R-:W4:Y:S01]  /*32e0*/  LDS.64 R22, [R13+0x282a0] ;  /* 0x0282a0000d167984 */ /* 0x000f220000000a00 */
[----:B------:R-:W-:Y:S01]  /*32f0*/  FSEL R169, R191, -INF , P2 ;  /* 0xff800000bfa97808 */ /* 0x000fe20001000000 */
[----:B---3--:R-:W-:Y:S01]  /*3300*/  FMUL.FTZ R216, R164, R223 ;  /* 0x000000dfa4d87220 */ /* 0x008fe20000410000 */
[----:B--2---:R-:W-:Y:S01]  /*3310*/  FMUL.FTZ R222, R211, R222 ;  /* 0x000000ded3de7220 */ /* 0x004fe20000410000 */
[----:B------:R-:W-:Y:S01]  /*3320*/  F2FP.BF16.F32.PACK_AB R207, R165, R164 ;  /* 0x000000a4a5cf723e */ /* 0x000fe200000010ff */
[----:B------:R-:W2:Y:S01]  /*3330*/  MUFU.EX2 R161, R161 ;  /* 0x000000a100a17308 */ /* 0x000ea20000000800 */
[----:B------:R-:W-:Y:S01]  /*3340*/  FMUL.FTZ R155, R155, R216 ;  /* 0x000000d89b9b7220 */ /* 0x000fe20000410000 */
[----:B------:R-:W-:Y:S01]  /*3350*/  FMUL.FTZ R216, R214, UR36 ;  /* 0x00000024d6d87c20 */ /* 0x000fe20008410000 */
[----:B------:R-:W-:Y:S01]  /*3360*/  FFMA.FTZ R214, -R190, R190, 1 ;  /* 0x3f800000bed67423 */ /* 0x000fe200000101be */
[----:B------:R-:W-:Y:S01]  /*3370*/  FMUL.FTZ R199, R199, R222 ;  /* 0x000000dec7c77220 */ /* 0x000fe20000410000 */
[----:B------:R-:W-:-:S03]  /*3380*/  FFMA.FTZ R222, -R203, R203, 1 ;  /* 0x3f800000cbde7423 */ /* 0x000fc600000101cb */
[----:B------:R-:W-:Y:S01]  /*3390*/  MUFU.TANH R216, R216 ;  /* 0x000000d800d87308 */ /* 0x000fe20000002400 */
[C---:B-1----:R-:W-:Y:S01]  /*33a0*/  FMUL.FTZ R168, R160.reuse, R219 ;  /* 0x000000dba0a87220 */ /* 0x042fe20000410000 */
[----:B------:R-:W-:-:S03]  /*33b0*/  F2FP.BF16.F32.PACK_AB R160, R160, R167 ;  /* 0x000000a7a0a0723e */ /* 0x000fc600000010ff */
[----:B------:R-:W-:Y:S01]  /*33c0*/  FMUL.FTZ R213, R213, R168 ;  /* 0x000000a8d5d57220 */ /* 0x000fe20000410000 */
[--C-:B------:R-:W-:Y:S01]  /*33d0*/  FFMA.FTZ R168, R169, UR37, -R20.reuse ;  /* 0x00000025a9a87c23 */ /* 0x100fe20008010814 */
[C---:B------:R-:W-:Y:S01]  /*33e0*/  FSEL R169, R204.reuse, -INF , P1 ;  /* 0xff800000cca97808 */ /* 0x040fe20000800000 */
[----:B------:R-:W-:Y:S01]  /*33f0*/  MUFU.TANH R198, R198 ;  /* 0x000000c600c67308 */ /* 0x000fe20000002400 */
[----:B--2---:R-:W-:Y:S01]  /*3400*/  FMUL.FTZ R171, R161, R170 ;  /* 0x000000aaa1ab7220 */ /* 0x004fe20000410000 */
[----:B------:R-:W-:Y:S01]  /*3410*/  FFMA.FTZ R204, -R204, R204, 1 ;  /* 0x3f800000cccc7423 */ /* 0x000fe200000101cc */
[----:B------:R-:W-:Y:S01]  /*3420*/  F2FP.BF16.F32.PACK_AB R192, R213, R202 ;  /* 0x000000cad5c0723e */ /* 0x000fe200000010ff */
[----:B------:R-:W-:Y:S01]  /*3430*/  FFMA.FTZ R169, R169, UR37, -R20 ;  /* 0x00000025a9a97c23 */ /* 0x000fe20008010814 */
[----:B------:R-:W-:Y:S01]  /*3440*/  FSEL R20, R203, -INF , P2 ;  /* 0xff800000cb147808 */ /* 0x000fe20001000000 */
[----:B------:R-:W-:Y:S01]  /*3450*/  FMUL.FTZ R214, R214, R171 ;  /* 0x000000abd6d67220 */ /* 0x000fe20000410000 */
[----:B------:R-:W-:Y:S01]  /*3460*/  FFMA.FTZ R203, -R220, R220, 1 ;  /* 0x3f800000dccb7423 */ /* 0x000fe200000101dc */
[----:B------:R-:W1:Y:S01]  /*3470*/  MUFU.EX2 R168, R168 ;  /* 0x000000a800a87308 */ /* 0x000e620000000800 */
[----:B------:R-:W-:Y:S01]  /*3480*/  F2FP.BF16.F32.PACK_AB R161, R161, R211 ;  /* 0x000000d3a1a1723e */ /* 0x000fe200000010ff */
[----:B------:R-:W-:Y:S01]  /*3490*/  FFMA.FTZ R170, R20, UR37, -R21 ;  /* 0x0000002514aa7c23 */ /* 0x000fe20008010815 */
[----:B------:R-:W-:-:S02]  /*34a0*/  FSEL R20, R220, -INF , P1 ;  /* 0xff800000dc147808 */ /* 0x000fc40000800000 */
[----:B------:R-:W-:-:S03]  /*34b0*/  F2FP.BF16.F32.PACK_AB R193, R214, R199 ;  /* 0x000000c7d6c1723e */ /* 0x000fc600000010ff */
[----:B------:R-:W-:Y:S01]  /*34c0*/  FFMA.FTZ R190, R20, UR37, -R21 ;  /* 0x0000002514be7c23 */ /* 0x000fe20008010815 */
[----:B------:R-:W-:Y:S01]  /*34d0*/  FSEL R21, R221, -INF , P2 ;  /* 0xff800000dd157808 */ /* 0x000fe20001000000 */
[----:B------:R-:W2:Y:S01]  /*34e0*/  MUFU.EX2 R170, R170 ;  /* 0x000000aa00aa7308 */ /* 0x000ea20000000800 */
[----:B----4-:R-:W-:Y:S01]  /*34f0*/  FADD.FTZ R171, R172, -R22 ;  /* 0x80000016acab7221 */ /* 0x010fe20000010000 */
[--C-:B------:R-:W-:Y:S01]  /*3500*/  FADD.FTZ R173, R173, -R23.reuse ;  /* 0x80000017adad7221 */ /* 0x100fe20000010000 */
[----:B------:R-:W-:Y:S01]  /*3510*/  FADD.FTZ R175, R175, -R23 ;  /* 0x80000017afaf7221 */ /* 0x000fe20000010000 */
[----:B------:R-:W-:Y:S01]  /*3520*/  FFMA.FTZ R23, R21, UR37, -R18 ;  /* 0x0000002515177c23 */ /* 0x000fe20008010812 */
[----:B------:R-:W-:Y:S01]  /*3530*/  FADD.FTZ R174, R174, -R22 ;  /* 0x80000016aeae7221 */ /* 0x000fe20000010000 */
[----:B-1----:R-:W-:Y:S01]  /*3540*/  FMUL.FTZ R20, R168, R171 ;  /* 0x000000aba8147220 */ /* 0x002fe20000410000 */
[----:B------:R-:W-:Y:S01]  /*3550*/  FSEL R171, R210, -INF , P1 ;  /* 0xff800000d2ab7808 */ /* 0x000fe20000800000 */
[----:B------:R-:W1:Y:S02]  /*3560*/  MUFU.EX2 R169, R169 ;  /* 0x000000a900a97308 */ /* 0x000e640000000800 */
[----:B------:R-:W-:-:S02]  /*3570*/  FMUL.FTZ R215, R215, R20 ;  /* 0x00000014d7d77220 */ /* 0x000fc40000410000 */
[----:B------:R-:W-:Y:S01]  /*3580*/  FFMA.FTZ R171, R171, UR37, -R18 ;  /* 0x00000025abab7c23 */ /* 0x000fe20008010812 */
[----:B------:R-:W-:Y:S01]  /*3590*/  FSEL R18, R209, -INF , P2 ;  /* 0xff800000d1127808 */ /* 0x000fe20001000000 */
[----:B------:R-:W3:Y:S02]  /*35a0*/  LDS.64 R20, [R13+0x282c0] ;  /* 0x0282c0000d147984 */ /* 0x000ee40000000a00 */
[----:B------:R4:W5:Y:S01]  /*35b0*/  MUFU.EX2 R22, R190 ;  /* 0x000000be00167308 */ /* 0x0009620000000800 */
[----:B--2---:R-:W-:Y:S01]  /*35c0*/  F2FP.BF16.F32.PACK_AB R162, R170, R168 ;  /* 0x000000a8aaa2723e */ /* 0x004fe200000010ff */
[----:B------:R-:W-:Y:S01]  /*35d0*/  FFMA.FTZ R172, R18, UR37, -R19 ;  /* 0x0000002512ac7c23 */ /* 0x000fe20008010813 */
[----:B------:R-:W-:-:S05]  /*35e0*/  FSEL R18, R218, -INF , P1 ;  /* 0xff800000da127808 */ /* 0x000fca0000800000 */
[----:B------:R-:W2:Y:S01]  /*35f0*/  MUFU.TANH R217, R217 ;  /* 0x000000d900d97308 */ /* 0x000ea20000002400 */
[----:B----4-:R-:W-:Y:S01]  /*3600*/  FFMA.FTZ R190, R18, UR37, -R19 ;  /* 0x0000002512be7c23 */ /* 0x010fe20008010813 */
[----:B------:R-:W-:Y:S01]  /*3610*/  FMUL.FTZ R19, R170, R173 ;  /* 0x000000adaa137220 */ /* 0x000fe20000410000 */
[----:B-1----:R-:W-:-:S03]  /*3620*/  FMUL.FTZ R191, R169, R174 ;  /* 0x000000aea9bf7220 */ /* 0x002fc60000410000 */
[----:B------:R-:W-:Y:S01]  /*3630*/  FMUL.FTZ R222, R222, R19 ;  /* 0x00000013dede7220 */ /* 0x000fe20000410000 */
[----:B------:R-:W-:Y:S01]  /*3640*/  FMUL.FTZ R204, R204, R191 ;  /* 0x000000bfcccc7220 */ /* 0x000fe20000410000 */
[----:B------:R-:W-:Y:S01]  /*3650*/  FSEL R191, R212, -INF , P2 ;  /* 0xff800000d4bf7808 */ /* 0x000fe20001000000 */
[----:B------:R1:W4:Y:S01]  /*3660*/  LDS.64 R18, [R13+0x282e0] ;  /* 0x0282e0000d127984 */ /* 0x0003220000000a00 */
[----:B-----5:R-:W-:Y:S01]  /*3670*/  FMUL.FTZ R220, R22, R175 ;  /* 0x000000af16dc7220 */ /* 0x020fe20000410000 */
[----:B------:R-:W5:Y:S01]  /*3680*/  MUFU.EX2 R171, R171 ;  /* 0x000000ab00ab7308 */ /* 0x000f620000000800 */
[----:B------:R-:W-:Y:S01]  /*3690*/  FFMA.FTZ R212, -R212, R212, 1 ;  /* 0x3f800000d4d47423 */ /* 0x000fe200000101d4 */
[----:B------:R-:W-:Y:S01]  /*36a0*/  FFMA.FTZ R174, R191, UR37, -R14 ;  /* 0x00000025bfae7c23 */ /* 0x000fe2000801080e */
[C---:B------:R-:W-:Y:S01]  /*36b0*/  FSEL R191, R216.reuse, -INF , P1 ;  /* 0xff800000d8bf7808 */ /* 0x040fe20000800000 */
[----:B------:R-:W-:Y:S01]  /*36c0*/  FMUL.FTZ R203, R203, R220 ;  /* 0x000000dccbcb7220 */ /* 0x000fe20000410000 */
[----:B------:R-:W-:Y:S01]  /*36d0*/  FFMA.FTZ R216, -R216, R216, 1 ;  /* 0x3f800000d8d87423 */ /* 0x000fe200000101d8 */
[----:B------:R-:W-:-:S02]  /*36e0*/  F2FP.BF16.F32.PACK_AB R194, R222, R215 ;  /* 0x000000d7dec2723e */ /* 0x000fc400000010ff */
[----:B------:R-:W-:Y:S01]  /*36f0*/  FFMA.FTZ R175, R191, UR37, -R14 ;  /* 0x00000025bfaf7c23 */ /* 0x000fe2000801080e */
[C---:B------:R-:W-:Y:S01]  /*3700*/  FSEL R14, R198.reuse, -INF , P2 ;  /* 0xff800000c60e7808 */ /* 0x040fe20001000000 */
[----:B------:R-:W-:Y:S01]  /*3710*/  MUFU.EX2 R23, R23 ;  /* 0x0000001700177308 */ /* 0x000fe20000000800 */
[----:B------:R-:W-:Y:S01]  /*3720*/  FFMA.FTZ R198, -R198, R198, 1 ;  /* 0x3f800000c6c67423 */ /* 0x000fe200000101c6 */
[----:B------:R-:W-:Y:S02]  /*3730*/  F2FP.BF16.F32.PACK_AB R195, R203, R204 ;  /* 0x000000cccbc3723e */ /* 0x000fe400000010ff */
[--C-:B-1----:R-:W-:Y:S01]  /*3740*/  FFMA.FTZ R13, R14, UR37, -R15.reuse ;  /* 0x000000250e0d7c23 */ /* 0x102fe2000801080f */
[C---:B--2---:R-:W-:Y:S01]  /*3750*/  FSEL R14, R217.reuse, -INF , P1 ;  /* 0xff800000d90e7808 */ /* 0x044fe20000800000 */
[----:B------:R-:W-:Y:S01]  /*3760*/  FFMA.FTZ R217, -R217, R217, 1 ;  /* 0x3f800000d9d97423 */ /* 0x000fe200000101d9 */
[----:B------:R-:W-:Y:S01]  /*3770*/  F2FP.BF16.F32.PACK_AB R204, R163, R159 ;  /* 0x0000009fa3cc723e */ /* 0x000fe200000010ff */
[----:B------:R-:W1:Y:S01]  /*3780*/  MUFU.EX2 R172, R172 ;  /* 0x000000ac00ac7308 */ /* 0x000e620000000800 */
[----:B---3--:R-:W-:Y:S01]  /*3790*/  FADD.FTZ R178, R178, -R20 ;  /* 0x80000014b2b27221 */ /* 0x008fe20000010000 */
[----:B------:R-:W-:Y:S01]  /*37a0*/  FFMA.FTZ R14, R14, UR37, -R15 ;  /* 0x000000250e0e7c23 */ /* 0x000fe2000801080f */
[--C-:B------:R-:W-:Y:S01]  /*37b0*/  FADD.FTZ R191, R177, -R21.reuse ;  /* 0x80000015b1bf7221 */ /* 0x100fe20000010000 */
[----:B------:R-:W-:Y:S01]  /*37c0*/  FADD.FTZ R220, R179, -R21 ;  /* 0x80000015b3dc7221 */ /* 0x000fe20000010000 */
[----:B-----5:R-:W-:Y:S01]  /*37d0*/  FMUL.FTZ R177, R171, R178 ;  /* 0x000000b2abb17220 */ /* 0x020fe20000410000 */
[----:B------:R-:W-:Y:S01]  /*37e0*/  FFMA.FTZ R15, -R221, R221, 1 ;  /* 0x3f800000dd0f7423 */ /* 0x000fe200000101dd */
[----:B------:R-:W-:Y:S01]  /*37f0*/  FFMA.FTZ R21, -R218, R218, 1 ;  /* 0x3f800000da157423 */ /* 0x000fe200000101da */
[----:B------:R-:W-:Y:S01]  /*3800*/  MUFU.EX2 R175, R175 ;  /* 0x000000af00af7308 */ /* 0x000fe20000000800 */
[----:B------:R-:W-:-:S07]  /*3810*/  F2FP.BF16.F32.PACK_AB R163, R22, R169 ;  /* 0x000000a916a3723e */ /* 0x000fce00000010ff */
[----:B------:R2:W3:Y:S01]  /*3820*/  MUFU.EX2 R173, R190 ;  /* 0x000000be00ad7308 */ /* 0x0004e20000000800 */
[C---:B-1----:R-:W-:Y:S01]  /*3830*/  FMUL.FTZ R191, R172.reuse, R191 ;  /* 0x000000bfacbf7220 */ /* 0x042fe20000410000 */
[----:B------:R-:W-:Y:S01]  /*3840*/  F2FP.BF16.F32.PACK_AB R172, R172, R23 ;  /* 0x00000017acac723e */ /* 0x000fe200000010ff */
[--C-:B----4-:R-:W-:Y:S01]  /*3850*/  FADD.FTZ R178, R181, -R19.reuse ;  /* 0x80000013b5b27221 */ /* 0x110fe20000010000 */
[----:B------:R-:W-:-:S04]  /*3860*/  FADD.FTZ R183, R183, -R19 ;  /* 0x80000013b7b77221 */ /* 0x000fc80000010000 */
[----:B------:R-:W1:Y:S01]  /*3870*/  MUFU.EX2 R174, R174 ;  /* 0x000000ae00ae7308 */ /* 0x000e620000000800 */
[----:B--2---:R-:W-:Y:S01]  /*3880*/  FADD.FTZ R190, R176, -R20 ;  /* 0x80000014b0be7221 */ /* 0x004fe20000010000 */
[----:B------:R-:W-:Y:S01]  /*3890*/  FFMA.FTZ R20, -R210, R210, 1 ;  /* 0x3f800000d2147423 */ /* 0x000fe200000101d2 */
[----:B------:R-:W-:Y:S02]  /*38a0*/  FFMA.FTZ R176, -R209, R209, 1 ;  /* 0x3f800000d1b07423 */ /* 0x000fe400000101d1 */
[----:B------:R-:W-:Y:S01]  /*38b0*/  FMUL.FTZ R190, R23, R190 ;  /* 0x000000be17be7220 */ /* 0x000fe20000410000 */
[----:B------:R-:W-:Y:S01]  /*38c0*/  FMUL.FTZ R20, R20, R177 ;  /* 0x000000b114147220 */ /* 0x000fe20000410000 */
[--C-:B------:R-:W-:Y:S01]  /*38d0*/  FADD.FTZ R177, R180, -R18.reuse ;  /* 0x80000012b4b17221 */ /* 0x100fe20000010000 */
[----:B------:R-:W2:Y:S01]  /*38e0*/  MUFU.EX2 R13, R13 ;  /* 0x0000000d000d7308 */ /* 0x000ea20000000800 */
[----:B------:R-:W-:Y:S01]  /*38f0*/  FADD.FTZ R18, R182, -R18 ;  /* 0x80000012b6127221 */ /* 0x000fe20000010000 */
[----:B---3--:R-:W-:Y:S01]  /*3900*/  FMUL.FTZ R220, R173, R220 ;  /* 0x000000dcaddc7220 */ /* 0x008fe20000410000 */
[----:B------:R-:W-:Y:S01]  /*3910*/  FMUL.FTZ R15, R15, R190 ;  /* 0x000000be0f0f7220 */ /* 0x000fe20000410000 */
[----:B------:R-:W-:Y:S01]  /*3920*/  FMUL.FTZ R176, R176, R191 ;  /* 0x000000bfb0b07220 */ /* 0x000fe20000410000 */
[----:B------:R-:W-:Y:S01]  /*3930*/  FMUL.FTZ R19, R175, R18 ;  /* 0x00000012af137220 */ /* 0x000fe20000410000 */
[----:B------:R-:W-:Y:S01]  /*3940*/  F2FP.BF16.F32.PACK_AB R191, R196, R155 ;  /* 0x0000009bc4bf723e */ /* 0x000fe200000010ff */
[----:B------:R-:W-:Y:S01]  /*3950*/  IMAD R155, R4, 0x2000, R11 ;  /* 0x00002000049b7824 */ /* 0x000fe200078e020b */
[----:B------:R-:W3:Y:S01]  /*3960*/  MUFU.EX2 R14, R14 ;  /* 0x0000000e000e7308 */ /* 0x000ee20000000800 */
[----:B-1----:R-:W-:Y:S01]  /*3970*/  FMUL.FTZ R177, R174, R177 ;  /* 0x000000b1aeb17220 */ /* 0x002fe20000410000 */
[----:B------:R-:W-:Y:S01]  /*3980*/  FMUL.FTZ R21, R21, R220 ;  /* 0x000000dc15157220 */ /* 0x000fe20000410000 */
[----:B------:R-:W-:Y:S01]  /*3990*/  FMUL.FTZ R19, R216, R19 ;  /* 0x00000013d8137220 */ /* 0x000fe20000410000 */
[----:B------:R-:W-:Y:S01]  /*39a0*/  F2FP.BF16.F32.PACK_AB R196, R176, R15 ;  /* 0x0000000fb0c4723e */ /* 0x000fe200000010ff */
[----:B------:R-:W-:Y:S01]  /*39b0*/  FMUL.FTZ R177, R212, R177 ;  /* 0x000000b1d4b17220 */ /* 0x000fe20000410000 */
[----:B------:R-:W-:Y:S01]  /*39c0*/  IMAD R15, R155, 0x2, R16 ;  /* 0x000000029b0f7824 */ /* 0x000fe200078e0210 */
[----:B------:R-:W-:Y:S01]  /*39d0*/  F2FP.BF16.F32.PACK_AB R190, R197, R154 ;  /* 0x0000009ac5be723e */ /* 0x000fe200000010ff */
[----:B--2---:R-:W-:Y:S01]  /*39e0*/  FMUL.FTZ R179, R13, R178 ;  /* 0x000000b20db37220 */ /* 0x004fe20000410000 */
[----:B------:R-:W-:-:S02]  /*39f0*/  F2FP.BF16.F32.PACK_AB R197, R21, R20 ;  /* 0x0000001415c5723e */ /* 0x000fc400000010ff */
        /* <DEDUP_REMOVED lines=11> */
[----:B------:R-:W-:-:S04]  /*3ab0*/  F2FP.BF16.F32.PACK_AB R175, R14, R175 ;  /* 0x000000af0eaf723e */ /* 0x000fc800000010ff */
[----:B------:R-:W-:-:S05]  /*3ac0*/  F2FP.BF16.F32.PACK_AB R199, R18, R19 ;  /* 0x0000001312c7723e */ /* 0x000fca00000010ff */
[----:B------:R1:W-:Y:S01]  /*3ad0*/  STSM.16.MT88.4 [R15+0x2a000], R196 ;  /* 0x02a000c40f007844 */ /* 0x0003e20000004200 */
[----:B------:R-:W-:-:S06]  /*3ae0*/  WARPGROUP.ARRIVE ;  /* 0x00000000000079c5 */ /* 0x000fcc0000000000 */
[----:B------:R-:W-:Y:S01]  /*3af0*/  HGMMA.64x128x16.F32.BF16 R88, R152, gdesc[UR4].tnspB, R88, gsb0 ;  /* 0x41e0000498587df0 */ /* 0x000fe20008001858 */
[----:B------:R-:W-:Y:S01]  /*3b00*/  UIADD3 UR6, UR4, 0x80, URZ ;  /* 0x0000008004067890 */ /* 0x000fe2000fffe03f */
[----:B------:R-:W-:Y:S01]  /*3b10*/  UMOV UR7, 0x40000040 ;  /* 0x4000004000077882 */ /* 0x000fe20000000000 */
[----:B-1----:R-:W-:-:S04]  /*3b20*/  SHF.R.U32.HI R15, RZ, 0x4, R229 ;  /* 0x00000004ff0f7819 */ /* 0x002fc800000116e5 */
[----:B------:R-:W-:-:S04]  /*3b30*/  LOP3.LUT R15, R15, 0x3fff, RZ, 0xc0, !PT ;  /* 0x00003fff0f0f7812 */ /* 0x000fc800078ec0ff */
[----:B------:R-:W-:-:S05]  /*3b40*/  LOP3.LUT R15, R15, 0x10000, RZ, 0xfc, !PT ;  /* 0x000100000f0f7812 */ /* 0x000fca00078efcff */
[----:B------:R-:W-:-:S05]  /*3b50*/  IMAD R15, R4, 0x400, R15 ;  /* 0x00000400040f7824 */ /* 0x000fca00078e020f */
[----:B------:R-:W-:Y:S01]  /*3b60*/  R2UR UR8, R15 ;  /* 0x000000000f0872ca */ /* 0x000fe200000e0000 */
[----:B------:R-:W-:Y:S02]  /*3b70*/  WARPGROUP.DEPBAR.LE gsb0, 0x0 ;  /* 0x00008000000079c5 */ /* 0x000fe40000010000 */
[----:B------:R-:W-:-:S06]  /*3b80*/  WARPGROUP.ARRIVE ;  /* 0x00000000000079c5 */ /* 0x000fcc0000000000 */
        /* <DEDUP_REMOVED lines=76> */
.L_x_495:
        /* <DEDUP_REMOVED lines=49> */
.L_x_496:
        /* <DEDUP_REMOVED lines=11> */
[----:B------:R-:W-:Y:S01]  /*4410*/  ULDC UR4, c[0x0][0x740] ;  /* 0x0001d00000047ab9 */ /* 0x000fe20000000800 */
[----:B------:R-:W-:Y:S01]  /*4420*/  PLOP3.LUT P0, PT, PT, PT, PT, 0x8, 0x0 ;  /* 0x000000000000781c */ /* 0x000fe20003f0e170 */
        /* <DEDUP_REMOVED lines=63> */
[----:B------:R-:W-:-:S07]  /*4820*/  FMUL.FTZ R87, R87, UR4 ;  /* 0x0000000457577c20 */ /* 0x000fce0008410000 */
.L_x_479:
[----:B------:R-:W-:Y:S05]  /*4830*/  @P0 BRA `(.L_x_498) ;  /* 0x0000001c00ac0947 */ /* 0x000fea0003800000 */
[----:B------:R-:W2:Y:S01]  /*4840*/  S2R R16, SR_TID.X ;  /* 0x0000000000107919 */ /* 0x000ea20000002100 */
[----:B------:R-:W4:Y:S01]  /*4850*/  S2UR UR5, SR_CgaCtaId ;  /* 0x00000000000579c3 */ /* 0x000f220000008800 */
[----:B------:R-:W-:Y:S01]  /*4860*/  UMOV UR4, 0x400 ;  /* 0x0000040000047882 */ /* 0x000fe20000000000 */
[----:B------:R-:W-:-:S06]  /*4870*/  F2FP.BF16.F32.PACK_AB R88, R89, R88 ;  /* 0x000000585958723e */ /* 0x000fcc00000010ff */
[----:B------:R-:W-:Y:S01]  /*4880*/  BAR.SYNC.DEFER_BLOCKING 0x1, 0x100 ;  /* 0x0044000000007b1d */ /* 0x000fe20000010000 */
[----:B------:R-:W-:Y:S02]  /*4890*/  F2FP.BF16.F32.PACK_AB R89, R91, R90 ;  /* 0x0000005a5b59723e */ /* 0x000fe400000010ff */
[----:B------:R-:W-:Y:S02]  /*48a0*/  F2FP.BF16.F32.PACK_AB R96, R97, R96 ;  /* 0x000000606160723e */ /* 0x000fe400000010ff */
[----:B------:R-:W-:-:S03]  /*48b0*/  F2FP.BF16.F32.PACK_AB R90, R93, R92 ;  /* 0x0000005c5d5a723e */ /* 0x000fc600000010ff */
[----:B------:R-:W3:Y:S01]  /*48c0*/  LDC.64 R26, c[0x0][0x870] ;  /* 0x00021c00ff1a7b82 */ /* 0x000ee20000000a00 */
[----:B------:R-:W-:Y:S02]  /*48d0*/  F2FP.BF16.F32.PACK_AB R91, R95, R94 ;  /* 0x0000005e5f5b723e */ /* 0x000fe400000010ff */
[----:B------:R-:W-:Y:S02]  /*48e0*/  F2FP.BF16.F32.PACK_AB R97, R99, R98 ;  /* 0x000000626361723e */ /* 0x000fe400000010ff */
[----:B------:R-:W-:Y:S02]  /*48f0*/  F2FP.BF16.F32.PACK_AB R104, R105, R104 ;  /* 0x000000686968723e */ /* 0x000fe400000010ff */
[----:B------:R-:W-:Y:S01]  /*4900*/  F2FP.BF16.F32.PACK_AB R98, R101, R100 ;  /* 0x000000646562723e */ /* 0x000fe200000010ff */
[----:B------:R-:W3:Y:S01]  /*4910*/  LDC.64 R38, c[0x0][0x850] ;  /* 0x00021400ff267b82 */ /* 0x000ee20000000a00 */
[----:B------:R-:W-:Y:S02]  /*4920*/  F2FP.BF16.F32.PACK_AB R99, R103, R102 ;  /* 0x000000666763723e */ /* 0x000fe400000010ff */
[----:B------:R-:W-:-:S02]  /*4930*/  F2FP.BF16.F32.PACK_AB R105, R107, R106 ;  /* 0x0000006a6b69723e */ /* 0x000fc400000010ff */
[----:B------:R-:W-:Y:S01]  /*4940*/  F2FP.BF16.F32.PACK_AB R112, R113, R112 ;  /* 0x000000707170723e */ /* 0x000fe200000010ff */
[----:B----4-:R-:W-:Y:S01]  /*4950*/  ULEA UR4, UR5, UR4, 0x18 ;  /* 0x0000000405047291 */ /* 0x010fe2000f8ec03f */
[----:B------:R-:W-:Y:S02]  /*4960*/  F2FP.BF16.F32.PACK_AB R106, R109, R108 ;  /* 0x0000006c6d6a723e */ /* 0x000fe400000010ff */
[----:B------:R-:W-:Y:S02]  /*4970*/  F2FP.BF16.F32.PACK_AB R107, R111, R110 ;  /* 0x0000006e6f6b723e */ /* 0x000fe400000010ff */
[----:B------:R-:W-:Y:S02]  /*4980*/  F2FP.BF16.F32.PACK_AB R113, R115, R114 ;  /* 0x000000727371723e */ /* 0x000fe400000010ff */
[----:B--2---:R-:W-:Y:S02]  /*4990*/  IADD3 R16, R16, -0x80, RZ ;  /* 0xffffff8010107810 */ /* 0x004fe40007ffe0ff */
[----:B------:R-:W-:-:S02]  /*49a0*/  F2FP.BF16.F32.PACK_AB R120, R121, R120 ;  /* 0x000000787978723e */ /* 0x000fc400000010ff */
[----:B------:R-:W-:Y:S02]  /*49b0*/  SHF.R.S32.HI R15, RZ, 0x1f, R16 ;  /* 0x0000001fff0f7819 */ /* 0x000fe40000011410 */
[----:B------:R-:W-:Y:S02]  /*49c0*/  F2FP.BF16.F32.PACK_AB R114, R117, R116 ;  /* 0x000000747572723e */ /* 0x000fe400000010ff */
[CC--:B------:R-:W-:Y:S02]  /*49d0*/  LEA.HI R0, R15.reuse, R16.reuse, RZ, 0x4 ;  /* 0x000000100f007211 */ /* 0x0c0fe400078f20ff */
[----:B------:R-:W-:Y:S02]  /*49e0*/  LEA.HI R19, R15, R16, RZ, 0x5 ;  /* 0x000000100f137211 */ /* 0x000fe400078f28ff */
[----:B-1----:R-:W-:Y:S02]  /*49f0*/  LOP3.LUT R3, R0, 0xfffffff0, RZ, 0xc0, !PT ;  /* 0xfffffff000037812 */ /* 0x002fe400078ec0ff */
[----:B------:R-:W-:Y:S01]  /*4a00*/  SHF.R.S32.HI R0, RZ, 0x4, R0 ;  /* 0x00000004ff007819 */ /* 0x000fe20000011400 */
[----:B------:R-:W-:Y:S01]  /*4a10*/  IMAD.SHL.U32 R19, R19, 0x20, RZ ;  /* 0x0000002013137824 */ /* 0x000fe200078e00ff */
[----:B------:R-:W-:Y:S01]  /*4a20*/  F2FP.BF16.F32.PACK_AB R115, R119, R118 ;  /* 0x000000767773723e */ /* 0x000fe200000010ff */
[----:B---3--:R-:W-:Y:S01]  /*4a30*/  IMAD.IADD R2, R16, 0x1, -R3 ;  /* 0x0000000110027824 */ /* 0x008fe200078e0a03 */
[----:B------:R-:W-:Y:S01]  /*4a40*/  F2FP.BF16.F32.PACK_AB R121, R123, R122 ;  /* 0x0000007a7b79723e */ /* 0x000fe200000010ff */
[----:B------:R-:W-:Y:S01]  /*4a50*/  IMAD.SHL.U32 R18, R0, 0x8, RZ ;  /* 0x0000000800127824 */ /* 0x000fe200078e00ff */
[----:B------:R-:W-:Y:S01]  /*4a60*/  LOP3.LUT R20, R19, 0x7ffffc00, RZ, 0xc0, !PT ;  /* 0x7ffffc0013147812 */ /* 0x000fe200078ec0ff */
[----:B------:R-:W-:Y:S01]  /*4a70*/  IMAD.MOV.U32 R19, RZ, RZ, 0x40 ;  /* 0x00000040ff137424 */ /* 0x000fe200078e00ff */
[----:B------:R-:W-:-:S02]  /*4a80*/  SHF.R.S32.HI R3, RZ, 0x1f, R2 ;  /* 0x0000001fff037819 */ /* 0x000fc40000011402 */
[----:B------:R-:W-:Y:S02]  /*4a90*/  F2FP.BF16.F32.PACK_AB R128, R129, R128 ;  /* 0x000000808180723e */ /* 0x000fe400000010ff */
[----:B------:R-:W-:Y:S02]  /*4aa0*/  LEA.HI R13, R3, R2, RZ, 0x3 ;  /* 0x00000002030d7211 */ /* 0x000fe400078f18ff */
[----:B------:R-:W-:Y:S02]  /*4ab0*/  F2FP.BF16.F32.PACK_AB R122, R125, R124 ;  /* 0x0000007c7d7a723e */ /* 0x000fe400000010ff */
[----:B------:R-:W-:Y:S02]  /*4ac0*/  LOP3.LUT R3, R13, 0xfffffff8, RZ, 0xc0, !PT ;  /* 0xfffffff80d037812 */ /* 0x000fe400078ec0ff */
[----:B------:R-:W-:Y:S02]  /*4ad0*/  SHF.R.S32.HI R13, RZ, 0x3, R13 ;  /* 0x00000003ff0d7819 */ /* 0x000fe4000001140d */
[----:B------:R-:W-:Y:S01]  /*4ae0*/  F2FP.BF16.F32.PACK_AB R123, R127, R126 ;  /* 0x0000007e7f7b723e */ /* 0x000fe200000010ff */
[----:B------:R-:W-:Y:S01]  /*4af0*/  IMAD.IADD R3, R2, 0x1, -R3 ;  /* 0x0000000102037824 */ /* 0x000fe200078e0a03 */
[----:B------:R-:W-:Y:S01]  /*4b00*/  F2FP.BF16.F32.PACK_AB R129, R131, R130 ;  /* 0x000000828381723e */ /* 0x000fe200000010ff */
[----:B------:R-:W-:Y:S01]  /*4b10*/  IMAD R20, R13, 0x200, R20 ;  /* 0x000002000d147824 */ /* 0x000fe200078e0214 */
[----:B------:R-:W-:Y:S01]  /*4b20*/  F2FP.BF16.F32.PACK_AB R136, R137, R136 ;  /* 0x000000888988723e */ /* 0x000fe200000010ff */
[C---:B------:R-:W-:Y:S01]  /*4b30*/  IMAD.SHL.U32 R17, R3.reuse, 0x40, RZ ;  /* 0x0000004003117824 */ /* 0x040fe200078e00ff */
[----:B------:R-:W-:-:S02]  /*4b40*/  R2P PR, R3, 0x6 ;  /* 0x0000000603007804 */ /* 0x000fc40000000000 */
[----:B------:R-:W-:Y:S02]  /*4b50*/  F2FP.BF16.F32.PACK_AB R130, R133, R132 ;  /* 0x000000848582723e */ /* 0x000fe400000010ff */
[----:B------:R-:W-:Y:S02]  /*4b60*/  LOP3.LUT R17, R17, 0x1c0, RZ, 0xc0, !PT ;  /* 0x000001c011117812 */ /* 0x000fe400078ec0ff */
[----:B------:R-:W-:Y:S02]  /*4b70*/  SEL R19, R19, 0xffffffc0, !P2 ;  /* 0xffffffc013137807 */ /* 0x000fe40005000000 */
[----:B------:R-:W-:Y:S02]  /*4b80*/  LOP3.LUT R18, R17, 0x8, R18, 0xf8, !PT ;  /* 0x0000000811127812 */ /* 0x000fe400078ef812 */
[----:B------:R-:W-:Y:S02]  /*4b90*/  SHF.R.U32.HI R17, RZ, 0x3, R17 ;  /* 0x00000003ff117819 */ /* 0x000fe40000011611 */
[----:B------:R-:W-:-:S02]  /*4ba0*/  F2FP.BF16.F32.PACK_AB R131, R135, R134 ;  /* 0x000000868783723e */ /* 0x000fc400000010ff */
[----:B------:R-:W-:Y:S01]  /*4bb0*/  LOP3.LUT R17, R18, R17, RZ, 0x3c, !PT ;  /* 0x0000001112117212 */ /* 0x000fe200078e3cff */
[----:B------:R-:W-:Y:S01]  /*4bc0*/  IMAD.MOV.U32 R18, RZ, RZ, 0x20 ;  /* 0x00000020ff127424 */ /* 0x000fe200078e00ff */
[----:B------:R-:W-:Y:S02]  /*4bd0*/  F2FP.BF16.F32.PACK_AB R137, R139, R138 ;  /* 0x0000008a8b89723e */ /* 0x000fe400000010ff */
[----:B------:R-:W-:Y:S01]  /*4be0*/  F2FP.BF16.F32.PACK_AB R144, R145, R144 ;  /* 0x000000909190723e */ /* 0x000fe200000010ff */
[----:B------:R-:W-:Y:S01]  /*4bf0*/  IMAD.IADD R17, R17, 0x1, R20 ;  /* 0x0000000111117824 */ /* 0x000fe200078e0214 */
[----:B------:R-:W-:Y:S02]  /*4c00*/  SEL R18, R18, 0xffffffe0, !P1 ;  /* 0xffffffe012127807 */ /* 0x000fe40004800000 */
[----:B------:R-:W-:Y:S02]  /*4c10*/  F2FP.BF16.F32.PACK_AB R138, R141, R140 ;  /* 0x0000008c8d8a723e */ /* 0x000fe400000010ff */
[----:B------:R-:W-:-:S02]  /*4c20*/  LEA R17, R17, UR4, 0x1 ;  /* 0x0000000411117c11 */ /* 0x000fc4000f8e08ff */
[----:B------:R-:W-:Y:S02]  /*4c30*/  F2FP.BF16.F32.PACK_AB R139, R143, R142 ;  /* 0x0000008e8f8b723e */ /* 0x000fe400000010ff */
[--C-:B------:R-:W-:Y:S01]  /*4c40*/  IADD3 R20, R18, 0x8000, R17.reuse ;  /* 0x0000800012147810 */ /* 0x100fe20007ffe011 */
[----:B------:R-:W-:Y:S01]  /*4c50*/  STSM.16.M88.4 [R17+0x8000], R88 ;  /* 0x0080005811007844 */ /* 0x000fe20000000200 */
[----:B------:R-:W-:Y:S02]  /*4c60*/  IADD3 R21, R19, 0x8000, R17 ;  /* 0x0000800013157810 */ /* 0x000fe40007ffe011 */
[----:B------:R-:W-:Y:S01]  /*4c70*/  F2FP.BF16.F32.PACK_AB R145, R147, R146 ;  /* 0x000000929391723e */ /* 0x000fe200000010ff */
[----:B------:R-:W-:Y:S01]  /*4c80*/  IMAD.IADD R22, R20, 0x1, R19 ;  /* 0x0000000114167824 */ /* 0x000fe200078e0213 */
[----:B------:R-:W-:Y:S01]  /*4c90*/  STSM.16.M88.4 [R20], R96 ;  /* 0x0000006014007844 */ /* 0x000fe20000000200 */
[----:B------:R-:W-:Y:S01]  /*4ca0*/  F2FP.BF16.F32.PACK_AB R146, R149, R148 ;  /* 0x000000949592723e */ /* 0x000fe200000010ff */
[----:B------:R-:W1:Y:S01]  /*4cb0*/  LDC.64 R18, c[0x0][0x870] ;  /* 0x00021c00ff127b82 */ /* 0x000e620000000a00 */
[----:B------:R-:W-:Y:S01]  /*4cc0*/  F2FP.BF16.F32.PACK_AB R147, R151, R150 ;  /* 0x000000969793723e */ /* 0x000fe200000010ff */
[----:B------:R-:W-:Y:S01]  /*4cd0*/  STSM.16.M88.4 [R21], R104 ;  /* 0x0000006815007844 */ /* 0x000fe20000000200 */
[----:B------:R-:W-:-:S02]  /*4ce0*/  F2FP.BF16.F32.PACK_AB R4, R25, R4 ;  /* 0x000000041904723e */ /* 0x000fc400000010ff */
[----:B------:R-:W-:Y:S01]  /*4cf0*/  F2FP.BF16.F32.PACK_AB R5, R8, R5 ;  /* 0x000000050805723e */ /* 0x000fe200000010ff */
[----:B------:R-:W-:Y:S01]  /*4d00*/  STSM.16.M88.4 [R22], R112 ;  /* 0x0000007016007844 */ /* 0x000fe20000000200 */
[----:B------:R-:W-:Y:S02]  /*4d10*/  F2FP.BF16.F32.PACK_AB R6, R29, R6 ;  /* 0x000000061d06723e */ /* 0x000fe400000010ff */
[----:B------:R-:W-:Y:S01]  /*4d20*/  F2FP.BF16.F32.PACK_AB R7, R10, R7 ;  /* 0x000000070a07723e */ /* 0x000fe200000010ff */
[----:B------:R-:W-:Y:S01]  /*4d30*/  STSM.16.M88.4 [R17+0xc000], R120 ;  /* 0x00c0007811007844 */ /* 0x000fe20000000200 */
[----:B------:R-:W-:Y:S02]  /*4d40*/  F2FP.BF16.F32.PACK_AB R40, R41, R40 ;  /* 0x000000282928723e */ /* 0x000fe400000010ff */
[----:B------:R-:W-:Y:S01]  /*4d50*/  F2FP.BF16.F32.PACK_AB R8, R33, R32 ;  /* 0x000000202108723e */ /* 0x000fe200000010ff */
[----:B------:R-:W-:Y:S01]  /*4d60*/  STSM.16.M88.4 [R20+0x4000], R128 ;  /* 0x0040008014007844 */ /* 0x000fe20000000200 */
[----:B------:R-:W-:-:S02]  /*4d70*/  F2FP.BF16.F32.PACK_AB R9, R12, R9 ;  /* 0x000000090c09723e */ /* 0x000fc400000010ff */
[----:B------:R-:W-:Y:S01]  /*4d80*/  F2FP.BF16.F32.PACK_AB R10, R37, R36 ;  /* 0x00000024250a723e */ /* 0x000fe200000010ff */
[----:B------:R-:W-:Y:S01]  /*4d90*/  STSM.16.M88.4 [R21+0x4000], R136 ;  /* 0x0040008815007844 */ /* 0x000fe20000000200 */
[----:B------:R-:W-:Y:S02]  /*4da0*/  F2FP.BF16.F32.PACK_AB R11, R14, R11 ;  /* 0x0000000b0e0b723e */ /* 0x000fe400000010ff */
[----:B------:R-:W-:Y:S01]  /*4db0*/  F2FP.BF16.F32.PACK_AB R41, R43, R42 ;  /* 0x0000002a2b29723e */ /* 0x000fe200000010ff */
[----:B------:R-:W-:Y:S01]  /*4dc0*/  STSM.16.M88.4 [R22+0x4000], R144 ;  /* 0x0040009016007844 */ /* 0x000fe20000000200 */
[----:B------:R-:W-:Y:S01]  /*4dd0*/  F2FP.BF16.F32.PACK_AB R48, R49, R48 ;  /* 0x000000303130723e */ /* 0x000fe200000010ff */
[----:B-1----:R-:W-:Y:S01]  /*4de0*/  IMAD.WIDE R18, R228, 0x4, R18 ;  /* 0x00000004e4127825 */ /* 0x002fe200078e0212 */
[----:B------:R-:W-:Y:S01]  /*4df0*/  F2FP.BF16.F32.PACK_AB R42, R45, R44 ;  /* 0x0000002c2d2a723e */ /* 0x000fe200000010ff */
[----:B------:R1:W-:Y:S01]  /*4e00*/  STSM.16.M88.4 [R17], R4 ;  /* 0x0000000411007844 */ /* 0x0003e20000000200 */
        /* <DEDUP_REMOVED lines=8> */
[----:B------:R-:W-:Y:S01]  /*4e90*/  F2FP.BF16.F32.PACK_AB R64, R65, R64 ;  /* 0x000000404140723e */ /* 0x000fe200000010ff */
[----:B------:R4:W-:Y:S01]  /*4ea0*/  STSM.16.M88.4 [R22+-0x8000], R48 ;  /* 0xff80003016007844 */ /* 0x0009e20000000200 */
[----:B------:R-:W-:Y:S01]  /*4eb0*/  F2FP.BF16.F32.PACK_AB R58, R61, R60 ;  /* 0x0000003c3d3a723e */ /* 0x000fe200000010ff */
[----:B-1----:R-:W1:Y:S01]  /*4ec0*/  LDC.64 R4, c[0x0][0x878] ;  /* 0x00021e00ff047b82 */ /* 0x002e620000000a00 */
[----:B------:R-:W-:-:S02]  /*4ed0*/  F2FP.BF16.F32.PACK_AB R59, R63, R62 ;  /* 0x0000003e3f3b723e */ /* 0x000fc400000010ff */
[----:B------:R-:W-:Y:S02]  /*4ee0*/  F2FP.BF16.F32.PACK_AB R65, R67, R66 ;  /* 0x000000424341723e */ /* 0x000fe400000010ff */
        /* <DEDUP_REMOVED lines=13> */
[----:B------:R-:W-:-:S03]  /*4fc0*/  ISETP.NE.U32.AND P3, PT, R26, RZ, PT ;  /* 0x000000ff1a00720c */ /* 0x000fc60003f65070 */
[----:B------:R4:W-:Y:S01]  /*4fd0*/  STSM.16.M88.4 [R22+-0x4000], R80 ;  /* 0xffc0005016007844 */ /* 0x0009e20000000200 */
[----:B------:R-:W-:Y:S01]  /*4fe0*/  ISETP.NE.AND.EX P3, PT, R27, RZ, PT, P3 ;  /* 0x000000ff1b00720c */ /* 0x000fe20003f65330 */
[----:B------:R-:W-:-:S12]  /*4ff0*/  BAR.SYNC.DEFER_BLOCKING 0x1, 0x100 ;  /* 0x0044000000007b1d */ /* 0x000fd80000010000 */
[----:B------:R-:W4:Y:S01]  /*5000*/  @P3 LDG.E R7, desc[UR38][R18.64] ;  /* 0x0000002612073981 */ /* 0x000f22000c1e1900 */
[----:B-1----:R-:W-:Y:S01]  /*5010*/  ISETP.NE.U32.AND P0, PT, R4, RZ, PT ;  /* 0x000000ff0400720c */ /* 0x002fe20003f05070 */
[----:B------:R-:W-:Y:S01]  /*5020*/  ULDC UR5, c[0x0][0x808] ;  /* 0x0002020000057ab9 */ /* 0x000fe20000000800 */
[----:B--2---:R-:W-:Y:S01]  /*5030*/  LEA.HI R9, R15, R16, RZ, 0x7 ;  /* 0x000000100f097211 */ /* 0x004fe200078f38ff */
[----:B---3--:R-:W1:Y:S01]  /*5040*/  S2R R43, SR_CTAID.X ;  /* 0x00000000002b7919 */ /* 0x008e620000002500 */
[----:B------:R-:W-:Y:S01]  /*5050*/  ISETP.NE.AND.EX P0, PT, R5, RZ, PT, P0 ;  /* 0x000000ff0500720c */ /* 0x000fe20003f05300 */
[----:B------:R-:W-:Y:S02]  /*5060*/  IMAD.SHL.U32 R8, R0, 0x40, RZ ;  /* 0x0000004000087824 */ /* 0x000fe400078e00ff */
[----:B------:R-:W-:Y:S02]  /*5070*/  IMAD.SHL.U32 R3, R3, 0x8, RZ ;  /* 0x0000000803037824 */ /* 0x000fe400078e00ff */
[----:B------:R-:W-:-:S08]  /*5080*/  IMAD.U32 R6, RZ, RZ, UR5 ;  /* 0x00000005ff067e24 */ /* 0x000fd0000f8e00ff */
[----:B------:R-:W2:Y:S01]  /*5090*/  @P0 LDC.64 R4, c[0x0][0x878] ;  /* 0x00021e00ff040b82 */ /* 0x000ea20000000a00 */
[----:B------:R-:W-:Y:S01]  /*50a0*/  IMAD.SHL.U32 R9, R9, 0x4, RZ ;  /* 0x0000000409097824 */ /* 0x000fe200078e00ff */
[----:B------:R-:W-:-:S04]  /*50b0*/  LOP3.LUT R8, R8, 0x1c0, RZ, 0xc0, !PT ;  /* 0x000001c008087812 */ /* 0x000fc800078ec0ff */
[----:B------:R-:W-:Y:S02]  /*50c0*/  LOP3.LUT R3, R8, 0x38, R3, 0xf8, !PT ;  /* 0x0000003808037812 */ /* 0x000fe400078ef803 */
[----:B------:R-:W-:Y:S02]  /*50d0*/  LOP3.LUT R10, R9, 0x7ffffe00, RZ, 0xc0, !PT ;  /* 0x7ffffe00090a7812 */ /* 0x000fe400078ec0ff */
[----:B------:R-:W-:Y:S01]  /*50e0*/  SHF.R.U32.HI R8, RZ, 0x3, R8 ;  /* 0x00000003ff087819 */ /* 0x000fe20000011608 */
[----:B------:R-:W3:Y:S02]  /*50f0*/  S2UR UR5, SR_CTAID.Y ;  /* 0x00000000000579c3 */ /* 0x000ee40000002600 */
[----:B------:R-:W-:Y:S01]  /*5100*/  IMAD R10, R13, 0x2000, R10 ;  /* 0x000020000d0a7824 */ /* 0x000fe200078e020a */
[----:B------:R-:W-:Y:S02]  /*5110*/  LOP3.LUT R3, R3, R8, RZ, 0x3c, !PT ;  /* 0x0000000803037212 */ /* 0x000fe400078e3cff */
[----:B------:R-:W-:Y:S01]  /*5120*/  CS2R R28, SRZ ;  /* 0x00000000001c7805 */ /* 0x000fe2000001ff00 */
[----:B--2---:R-:W-:-:S04]  /*5130*/  @P0 IMAD.WIDE R4, R228, 0x4, R4 ;  /* 0x00000004e4040825 */ /* 0x004fc800078e0204 */
[----:B------:R-:W-:Y:S01]  /*5140*/  IMAD.IADD R3, R10, 0x1, R3 ;  /* 0x000000010a037824 */ /* 0x000fe200078e0203 */
[----:B------:R4:W5:Y:S02]  /*5150*/  @P0 LDG.E R6, desc[UR38][R4.64] ;  /* 0x0000002604060981 */ /* 0x000964000c1e1900 */
[----:B----4-:R-:W-:Y:S01]  /*5160*/  @P3 SHF.R.S32.HI R4, RZ, 0x1f, R7 ;  /* 0x0000001fff043819 */ /* 0x010fe20000011407 */
[----:B-1-3--:R-:W-:Y:S06]  /*5170*/  @P0 BRA `(.L_x_499) ;  /* 0x0000000000100947 */ /* 0x00afec0003800000 */
[----:B------:R-:W-:Y:S05]  /*5180*/  @!P3 BRA `(.L_x_499) ;  /* 0x00000000000cb947 */ /* 0x000fea0003800000 */
[----:B------:R-:W2:Y:S04]  /*5190*/  LDG.E R5, desc[UR38][R18.64] ;  /* 0x0000002612057981 */ /* 0x000ea8000c1e1900 */
[----:B-----5:R-:W2:Y:S02]  /*51a0*/  LDG.E R6, desc[UR38][R18.64+0x4] ;  /* 0x0000042612067981 */ /* 0x020ea4000c1e1900 */
[----:B--2---:R-:W-:-:S07]  /*51b0*/  IMAD.IADD R6, R6, 0x1, -R5 ;  /* 0x0000000106067824 */ /* 0x004fce00078e0a05 */
.L_x_499:
[----:B-----5:R-:W-:Y:S01]  /*51c0*/  IMAD R6, R43, -0x80, R6 ;  /* 0xffffff802b067824 */ /* 0x020fe200078e0206 */
[----:B------:R-:W-:Y:S01]  /*51d0*/  LEA R46, R3, UR4, 0x1 ;  /* 0x00000004032e7c11 */ /* 0x000fe2000f8e08ff */
[----:B------:R-:W-:Y:S01]  /*51e0*/  @P3 IMAD.MOV.U32 R28, RZ, RZ, R7 ;  /* 0x000000ffff1c3224 */ /* 0x000fe200078e0007 */
[----:B------:R-:W-:Y:S01]  /*51f0*/  USHF.R.S32.HI UR4, URZ, 0x1f, UR5 ;  /* 0x0000001f3f047899 */ /* 0x000fe20008011405 */
[----:B------:R-:W-:Y:S01]  /*5200*/  @P3 IMAD.MOV.U32 R29, RZ, RZ, R4 ;  /* 0x000000ffff1d3224 */ /* 0x000fe200078e0004 */
[----:B------:R-:W-:Y:S01]  /*5210*/  VIMNMX R51, R6, 0x80, PT ;  /* 0x0000008006337848 */ /* 0x000fe20003fe0100 */
[----:B------:R1:W2:Y:S01]  /*5220*/  LDS.128 R32, [R46+0x8800] ;  /* 0x008800002e207984 */ /* 0x0002a20000000c00 */
[C---:B------:R-:W-:Y:S01]  /*5230*/  VIADD R3, R0.reuse, 0x10 ;  /* 0x0000001000037836 */ /* 0x040fe20000000000 */
[----:B------:R-:W-:Y:S01]  /*5240*/  IADD3 R30, P0, R0, R28, RZ ;  /* 0x0000001c001e7210 */ /* 0x000fe20007f1e0ff */
[----:B------:R-:W-:Y:S01]  /*5250*/  IMAD.SHL.U32 R28, R2, 0x8, RZ ;  /* 0x00000008021c7824 */ /* 0x000fe200078e00ff */
[----:B------:R1:W3:Y:S01]  /*5260*/  LDS.128 R24, [R46+0x1000] ;  /* 0x001000002e187984 */ /* 0x0002e20000000c00 */
[----:B------:R-:W4:Y:S01]  /*5270*/  LDC.64 R48, c[0x0][0x820] ;  /* 0x00020800ff307b82 */ /* 0x000f220000000a00 */
[-C--:B------:R-:W-:Y:S01]  /*5280*/  ISETP.GE.AND P6, PT, R3, R51.reuse, PT ;  /* 0x000000330300720c */ /* 0x080fe20003fc6270 */
[----:B------:R-:W-:Y:S01]  /*5290*/  IMAD R36, R38, UR4, RZ ;  /* 0x0000000426247c24 */ /* 0x000fe2000f8e02ff */
[----:B------:R1:W1:Y:S01]  /*52a0*/  LDS.128 R20, [R46+0x1800] ;  /* 0x001800002e147984 */ /* 0x0002620000000c00 */
[C---:B------:R-:W-:Y:S01]  /*52b0*/  ISETP.GE.AND P2, PT, R0.reuse, R51, PT ;  /* 0x000000330000720c */ /* 0x040fe20003f46270 */
[C---:B------:R-:W-:Y:S01]  /*52c0*/  VIADD R2, R0.reuse, 0x20 ;  /* 0x0000002000027836 */ /* 0x040fe20000000000 */
[C---:B------:R-:W-:Y:S01]  /*52d0*/  LEA.HI.X.SX32 R31, R0.reuse, R29, 0x1, P0 ;  /* 0x0000001d001f7211 */ /* 0x040fe200000f0eff */
[----:B------:R1:W1:Y:S01]  /*52e0*/  LDS.128 R16, [R46+0x2000] ;  /* 0x002000002e107984 */ /* 0x0002620000000c00 */
[----:B------:R-:W-:Y:S01]  /*52f0*/  VIADD R3, R0, 0x30 ;  /* 0x0000003000037836 */ /* 0x000fe20000000000 */
[----:B------:R-:W-:Y:S01]  /*5300*/  SHF.R.S32.HI R29, RZ, 0x1f, R28 ;  /* 0x0000001fff1d7819 */ /* 0x000fe2000001141c */
[----:B------:R-:W-:Y:S01]  /*5310*/  ULDC UR8, c[0x0][0x83c] ;  /* 0x00020f0000087ab9 */ /* 0x000fe20000000800 */
[----:B------:R1:W1:Y:S01]  /*5320*/  LDS.128 R12, [R46+0x2800] ;  /* 0x002800002e0c7984 */ /* 0x0002620000000c00 */
[----:B------:R-:W-:Y:S01]  /*5330*/  SHF.R.S32.HI R37, RZ, 0x1f, R228 ;  /* 0x0000001fff257819 */ /* 0x000fe200000114e4 */
[----:B------:R-:W-:Y:S01]  /*5340*/  IMAD R39, R39, UR5, R36 ;  /* 0x0000000527277c24 */ /* 0x000fe2000f8e0224 */
[----:B------:R-:W-:Y:S01]  /*5350*/  ISETP.GE.OR P4, PT, R28, UR8, P2 ;  /* 0x000000081c007c0c */ /* 0x000fe20009786670 */
[----:B------:R1:W1:Y:S01]  /*5360*/  LDS.128 R8, [R46+0x3000] ;  /* 0x003000002e087984 */ /* 0x0002620000000c00 */
[----:B------:R-:W-:Y:S01]  /*5370*/  VIADD R36, R0, 0x40 ;  /* 0x0000004000247836 */ /* 0x000fe20000000000 */
[-C--:B------:R-:W-:Y:S01]  /*5380*/  ISETP.GE.AND P0, PT, R2, R51.reuse, PT ;  /* 0x000000330200720c */ /* 0x080fe20003f06270 */
[----:B------:R-:W-:Y:S01]  /*5390*/  ULDC.64 UR6, c[0x0][0x858] ;  /* 0x0002160000067ab9 */ /* 0x000fe20000000a00 */
[----:B------:R1:W1:Y:S01]  /*53a0*/  LDS.128 R4, [R46+0x3800] ;  /* 0x003800002e047984 */ /* 0x0002620000000c00 */
[-C--:B------:R-:W-:Y:S01]  /*53b0*/  ISETP.GE.AND P5, PT, R3, R51.reuse, PT ;  /* 0x000000330300720c */ /* 0x080fe20003fa6270 */
[----:B------:R-:W-:Y:S01]  /*53c0*/  IMAD.WIDE.U32 R2, R38, UR5, R28 ;  /* 0x0000000526027c25 */ /* 0x000fe2000f8e001c */
[----:B------:R-:W-:Y:S01]  /*53d0*/  SEL R50, R37, RZ, !P3 ;  /* 0x000000ff25327207 */ /* 0x000fe20005800000 */
[----:B------:R-:W-:Y:S01]  /*53e0*/  BSSY B0, `(.L_x_500) ;  /* 0x0000018000007945 */ /* 0x000fe20003800000 */
[----:B------:R-:W-:Y:S01]  /*53f0*/  ISETP.GE.AND P1, PT, R36, R51, PT ;  /* 0x000000332400720c */ /* 0x000fe20003f26270 */
[----:B------:R-:W-:Y:S01]  /*5400*/  IMAD.IADD R3, R3, 0x1, R39 ;  /* 0x0000000103037824 */ /* 0x000fe200078e0227 */
[----:B------:R-:W-:Y:S01]  /*5410*/  SEL R47, R228, RZ, !P3 ;  /* 0x000000ffe42f7207 */ /* 0x000fe20005800000 */
[----:B------:R-:W-:Y:S01]  /*5420*/  IMAD R36, R50, UR6, RZ ;  /* 0x0000000632247c24 */ /* 0x000fe2000f8e02ff */
[----:B------:R-:W-:-:S02]  /*5430*/  P2R R52, PR, RZ, 0x40 ;  /* 0x00000040ff347803 */ /* 0x000fc40000000000 */
[----:B------:R-:W-:Y:S01]  /*5440*/  P2R R53, PR, RZ, 0x20 ;  /* 0x00000020ff357803 */ /* 0x000fe20000000000 */
[C---:B------:R-:W-:Y:S01]  /*5450*/  IMAD R41, R47.reuse, UR7, R36 ;  /* 0x000000072f297c24 */ /* 0x040fe2000f8e0224 */
[----:B------:R-:W-:Y:S01]  /*5460*/  ISETP.GE.OR P3, PT, R28, UR8, P6 ;  /* 0x000000081c007c0c */ /* 0x000fe2000b766670 */
[----:B------:R-:W-:-:S04]  /*5470*/  IMAD.WIDE.U32 R44, R47, UR6, R2 ;  /* 0x000000062f2c7c25 */ /* 0x000fc8000f8e0002 */
[----:B------:R-:W-:-:S04]  /*5480*/  IMAD.WIDE R2, R43, 0x80, R30 ;  /* 0x000000802b027825 */ /* 0x000fc800078e021e */
[----:B------:R-:W-:Y:S01]  /*5490*/  IMAD.IADD R41, R45, 0x1, R41 ;  /* 0x000000012d297824 */ /* 0x000fe200078e0229 */
[----:B--23--:R-:W-:Y:S06]  /*54a0*/  @P4 BRA `(.L_x_501) ;  /* 0x00000000002c4947 */ /* 0x00cfec0003800000 */
[----:B------:R-:W2:Y:S01]  /*54b0*/  LDS.128 R36, [R46+0x8000] ;  /* 0x008000002e247984 */ /* 0x000ea20000000c00 */
[----:B------:R-:W-:Y:S01]  /*54c0*/  ULDC.64 UR6, c[0x0][0x848] ;  /* 0x0002120000067ab9 */ /* 0x000fe20000000a00 */
[----:B------:R-:W-:Y:S02]  /*54d0*/  IMAD.MOV.U32 R40, RZ, RZ, R44 ;  /* 0x000000ffff287224 */ /* 0x000fe400078e002c */
[----:B------:R-:W-:Y:S02]  /*54e0*/  IMAD R43, R3, UR6, RZ ;  /* 0x00000006032b7c24 */ /* 0x000fe4000f8e02ff */
[----:B------:R-:W-:-:S04]  /*54f0*/  IMAD.WIDE.U32 R30, R2, UR6, R40 ;  /* 0x00000006021e7c25 */ /* 0x000fc8000f8e0028 */
[----:B------:R-:W-:Y:S01]  /*5500*/  IMAD R43, R2, UR7, R43 ;  /* 0x00000007022b7c24 */ /* 0x000fe2000f8e022b */
[----:B------:R-:W-:Y:S02]  /*5510*/  ULDC.64 UR6, c[0x0][0x830] ;  /* 0x00020c0000067ab9 */ /* 0x000fe40000000a00 */
[----:B------:R-:W-:Y:S01]  /*5520*/  LEA R42, P4, R30, UR6, 0x1 ;  /* 0x000000061e2a7c11 */ /* 0x000fe2000f8808ff */
[----:B------:R-:W-:-:S05]  /*5530*/  IMAD.IADD R31, R31, 0x1, R43 ;  /* 0x000000011f1f7824 */ /* 0x000fca00078e022b */
[----:B------:R-:W-:-:S05]  /*5540*/  LEA.HI.X R43, R30, UR7, R31, 0x1, P4 ;  /* 0x000000071e2b7c11 */ /* 0x000fca000a0f0c1f */
[----:B--2---:R2:W-:Y:S02]  /*5550*/  STG.E.128 desc[UR38][R42.64], R36 ;  /* 0x000000242a007986 */ /* 0x0045e4000c101d26 */
.L_x_501:
[----:B------:R-:W-:Y:S05]  /*5560*/  BSYNC B0 ;  /* 0x0000000000007941 */ /* 0x000fea0003800000 */
.L_x_500:
[----:B------:R-:W-:Y:S04]  /*5570*/  BSSY B0, `(.L_x_502) ;  /* 0x000000f000007945 */ /* 0x000fe80003800000 */
[----:B------:R-:W-:Y:S05]  /*5580*/  @P3 BRA `(.L_x_503) ;  /* 0x0000000000343947 */ /* 0x000fea0003800000 */
[----:B--2---:R-:W-:Y:S01]  /*5590*/  IADD3 R37, P3, R2, 0x10, RZ ;  /* 0x0000001002257810 */ /* 0x004fe20007f7e0ff */
[----:B------:R-:W-:Y:S01]  /*55a0*/  ULDC.64 UR6, c[0x0][0x848] ;  /* 0x0002120000067ab9 */ /* 0x000fe20000000a00 */
[----:B------:R-:W-:-:S03]  /*55b0*/  IMAD.MOV.U32 R31, RZ, RZ, R41 ;  /* 0x000000ffff1f7224 */ /* 0x000fc600078e0029 */
[----:B------:R-:W-:-:S04]  /*55c0*/  IMAD.X R30, RZ, RZ, R3, P3 ;  /* 0x000000ffff1e7224 */ /* 0x000fc800018e0603 */
[----:B------:R-:W-:Y:S02]  /*55d0*/  IMAD R36, R30, UR6, RZ ;  /* 0x000000061e247c24 */ /* 0x000fe4000f8e02ff */
[----:B------:R-:W-:-:S04]  /*55e0*/  IMAD.MOV.U32 R30, RZ, RZ, R44 ;  /* 0x000000ffff1e7224 */ /* 0x000fc800078e002c */
[----:B------:R-:W-:-:S04]  /*55f0*/  IMAD.WIDE.U32 R30, R37, UR6, R30 ;  /* 0x00000006251e7c25 */ /* 0x000fc8000f8e001e */
[----:B------:R-:W-:Y:S01]  /*5600*/  IMAD R37, R37, UR7, R36 ;  /* 0x0000000725257c24 */ /* 0x000fe2000f8e0224 */
[----:B------:R-:W-:Y:S02]  /*5610*/  ULDC.64 UR6, c[0x0][0x830] ;  /* 0x00020c0000067ab9 */ /* 0x000fe40000000a00 */
[----:B------:R-:W-:Y:S01]  /*5620*/  LEA R36, P3, R30, UR6, 0x1 ;  /* 0x000000061e247c11 */ /* 0x000fe2000f8608ff */
[----:B------:R-:W-:-:S05]  /*5630*/  IMAD.IADD R31, R31, 0x1, R37 ;  /* 0x000000011f1f7824 */ /* 0x000fca00078e0225 */
[----:B------:R-:W-:-:S05]  /*5640*/  LEA.HI.X R37, R30, UR7, R31, 0x1, P3 ;  /* 0x000000071e257c11 */ /* 0x000fca00098f0c1f */
[----:B------:R3:W-:Y:S02]  /*5650*/  STG.E.128 desc[UR38][R36.64], R32 ;  /* 0x0000002024007986 */ /* 0x0007e4000c101d26 */
.L_x_503:
[----:B------:R-:W-:Y:S05]  /*5660*/  BSYNC B0 ;  /* 0x0000000000007941 */ /* 0x000fea0003800000 */
.L_x_502:
[----:B---3--:R3:W1:Y:S01]  /*5670*/  LDS.128 R32, [R46+0x9000] ;  /* 0x009000002e207984 */ /* 0x0086620000000c00 */
[C---:B------:R-:W-:Y:S01]  /*5680*/  ISETP.GE.OR P4, PT, R28.reuse, UR8, P0 ;  /* 0x000000081c007c0c */ /* 0x040fe20008786670 */
[----:B------:R-:W-:Y:S01]  /*5690*/  BSSY B0, `(.L_x_504) ;  /* 0x0000010000007945 */ /* 0x000fe20003800000 */
[----:B------:R-:W-:-:S11]  /*56a0*/  ISETP.GE.OR P3, PT, R28, UR8, P5 ;  /* 0x000000081c007c0c */ /* 0x000fd6000af66670 */
[----:B---3--:R-:W-:Y:S05]  /*56b0*/  @P4 BRA `(.L_x_505) ;  /* 0x0000000000344947 */ /* 0x008fea0003800000 */
        /* <DEDUP_REMOVED lines=12> */
[----:B-1----:R3:W-:Y:S02]  /*5780*/  STG.E.128 desc[UR38][R36.64], R32 ;  /* 0x0000002024007986 */ /* 0x0027e4000c101d26 */
.L_x_505:
[----:B------:R-:W-:Y:S05]  /*5790*/  BSYNC B0 ;  /* 0x0000000000007941 */ /* 0x000fea0003800000 */
.L_x_504:
[----:B-1-3--:R1:W3:Y:S01]  /*57a0*/  LDS.128 R32, [R46+0x9800] ;  /* 0x009800002e207984 */ /* 0x00a2e20000000c00 */
[----:B------:R-:W-:Y:S01]  /*57b0*/  BSSY B0, `(.L_x_506) ;  /* 0x0000010000007945 */ /* 0x000fe20003800000 */
[----:B--2---:R-:W-:-:S03]  /*57c0*/  VIADD R38, R0, 0x50 ;  /* 0x0000005000267836 */ /* 0x004fc60000000000 */
[----:B------:R-:W-:Y:S05]  /*57d0*/  @P3 BRA `(.L_x_507) ;  /* 0x0000000000343947 */ /* 0x000fea0003800000 */
[----:B------:R-:W-:Y:S01]  /*57e0*/  IADD3 R37, P3, R2, 0x30, RZ ;  /* 0x0000003002257810 */ /* 0x000fe20007f7e0ff */
        /* <DEDUP_REMOVED lines=11> */
[----:B---3--:R2:W-:Y:S02]  /*58a0*/  STG.E.128 desc[UR38][R36.64], R32 ;  /* 0x0000002024007986 */ /* 0x0085e4000c101d26 */
.L_x_507:
[----:B------:R-:W-:Y:S05]  /*58b0*/  BSYNC B0 ;  /* 0x0000000000007941 */ /* 0x000fea0003800000 */
.L_x_506:
[----:B--23--:R2:W3:Y:S01]  /*58c0*/  LDS.128 R32, [R46+0xa000] ;  /* 0x00a000002e207984 */ /* 0x00c4e20000000c00 */
[----:B------:R-:W-:Y:S01]  /*58d0*/  ISETP.GE.OR P4, PT, R28, UR8, P1 ;  /* 0x000000081c007c0c */ /* 0x000fe20008f86670 */
[----:B------:R-:W-:Y:S01]  /*58e0*/  BSSY B0, `(.L_x_508) ;  /* 0x0000010000007945 */ /* 0x000fe20003800000 */
[----:B------:R-:W-:-:S11]  /*58f0*/  ISETP.GE.AND P3, PT, R38, R51, PT ;  /* 0x000000332600720c */ /* 0x000fd60003f66270 */
[----:B--2---:R-:W-:Y:S05]  /*5900*/  @P4 BRA `(.L_x_509) ;  /* 0x0000000000344947 */ /* 0x004fea0003800000 */
        /* <DEDUP_REMOVED lines=13> */
.L_x_509:
[----:B------:R-:W-:Y:S05]  /*59e0*/  BSYNC B0 ;  /* 0x0000000000007941 */ /* 0x000fea0003800000 */
.L_x_508:
[----:B--23--:R2:W3:Y:S01]  /*59f0*/  LDS.128 R32, [R46+0xa800] ;  /* 0x00a800002e207984 */ /* 0x00c4e20000000c00 */
[----:B------:R-:W-:Y:S01]  /*5a00*/  ISETP.GE.OR P4, PT, R28, UR8, P3 ;  /* 0x000000081c007c0c */ /* 0x000fe20009f86670 */
[----:B------:R-:W-:Y:S01]  /*5a10*/  BSSY B0, `(.L_x_510) ;  /* 0x0000010000007945 */ /* 0x000fe20003800000 */
[----:B------:R-:W-:-:S11]  /*5a20*/  VIADD R38, R0, 0x60 ;  /* 0x0000006000267836 */ /* 0x000fd60000000000 */
        /* <DEDUP_REMOVED lines=14> */
.L_x_511:
[----:B------:R-:W-:Y:S05]  /*5b10*/  BSYNC B0 ;  /* 0x0000000000007941 */ /* 0x000fea0003800000 */
.L_x_510:
[----:B--23--:R2:W3:Y:S01]  /*5b20*/  LDS.128 R32, [R46+0xb000] ;  /* 0x00b000002e207984 */ /* 0x00c4e20000000c00 */
[----:B------:R-:W-:Y:S01]  /*5b30*/  ISETP.GE.AND P4, PT, R38, R51, PT ;  /* 0x000000332600720c */ /* 0x000fe20003f86270 */
[----:B------:R-:W-:Y:S01]  /*5b40*/  BSSY B0, `(.L_x_512) ;  /* 0x0000011000007945 */ /* 0x000fe20003800000 */
[----:B----4-:R-:W-:Y:S02]  /*5b50*/  IMAD R38, R48, UR4, RZ ;  /* 0x0000000430267c24 */ /* 0x010fe4000f8e02ff */
[----:B------:R-:W-:-:S13]  /*5b60*/  ISETP.GE.OR P5, PT, R28, UR8, P4 ;  /* 0x000000081c007c0c */ /* 0x000fda000a7a6670 */
        /* <DEDUP_REMOVED lines=14> */
.L_x_513:
[----:B------:R-:W-:Y:S05]  /*5c50*/  BSYNC B0 ;  /* 0x0000000000007941 */ /* 0x000fea0003800000 */
.L_x_512:
[----:B--23--:R2:W3:Y:S01]  /*5c60*/  LDS.128 R32, [R46+0xb800] ;  /* 0x00b800002e207984 */ /* 0x00c4e20000000c00 */
[----:B------:R-:W-:Y:S01]  /*5c70*/  VIADD R0, R0, 0x70 ;  /* 0x0000007000007836 */ /* 0x000fe20000000000 */
[----:B------:R-:W-:Y:S01]  /*5c80*/  BSSY B0, `(.L_x_514) ;  /* 0x0000013000007945 */ /* 0x000fe20003800000 */
[----:B------:R-:W-:Y:S02]  /*5c90*/  IMAD R43, R49, UR5, R38 ;  /* 0x00000005312b7c24 */ /* 0x000fe4000f8e0226 */
[----:B------:R-:W-:Y:S01]  /*5ca0*/  IMAD.WIDE.U32 R38, R48, UR5, R28 ;  /* 0x0000000530267c25 */ /* 0x000fe2000f8e001c */
[----:B------:R-:W-:-:S04]  /*5cb0*/  ISETP.GE.AND P5, PT, R0, R51, PT ;  /* 0x000000330000720c */ /* 0x000fc80003fa6270 */
[----:B------:R-:W-:-:S13]  /*5cc0*/  ISETP.GE.OR P6, PT, R28, UR8, P5 ;  /* 0x000000081c007c0c */ /* 0x000fda000afc6670 */
[----:B--2---:R-:W-:Y:S05]  /*5cd0*/  @P6 BRA `(.L_x_515) ;  /* 0x0000000000346947 */ /* 0x004fea0003800000 */
[----:B------:R-:W-:Y:S01]  /*5ce0*/  IADD3 R37, P6, R2, 0x70, RZ ;  /* 0x0000007002257810 */ /* 0x000fe20007fde0ff */
[----:B------:R-:W-:Y:S01]  /*5cf0*/  ULDC.64 UR6, c[0x0][0x848] ;  /* 0x0002120000067ab9 */ /* 0x000fe20000000a00 */
[----:B------:R-:W-:Y:S02]  /*5d00*/  IMAD.MOV.U32 R30, RZ, RZ, R44 ;  /* 0x000000ffff1e7224 */ /* 0x000fe400078e002c */
[----:B------:R-:W-:Y:S02]  /*5d10*/  IMAD.MOV.U32 R31, RZ, RZ, R41 ;  /* 0x000000ffff1f7224 */ /* 0x000fe400078e0029 */
[----:B------:R-:W-:Y:S02]  /*5d20*/  IMAD.X R0, RZ, RZ, R3, P6 ;  /* 0x000000ffff007224 */ /* 0x000fe400030e0603 */
[----:B------:R-:W-:-:S04]  /*5d30*/  IMAD.WIDE.U32 R30, R37, UR6, R30 ;  /* 0x00000006251e7c25 */ /* 0x000fc8000f8e001e */
[----:B------:R-:W-:-:S04]  /*5d40*/  IMAD R0, R0, UR6, RZ ;  /* 0x0000000600007c24 */ /* 0x000fc8000f8e02ff */
[----:B------:R-:W-:Y:S01]  /*5d50*/  IMAD R37, R37, UR7, R0 ;  /* 0x0000000725257c24 */ /* 0x000fe2000f8e0200 */
[----:B------:R-:W-:Y:S02]  /*5d60*/  ULDC.64 UR6, c[0x0][0x830] ;  /* 0x00020c0000067ab9 */ /* 0x000fe40000000a00 */
[----:B------:R-:W-:Y:S01]  /*5d70*/  LEA R36, P6, R30, UR6, 0x1 ;  /* 0x000000061e247c11 */ /* 0x000fe2000f8c08ff */
[----:B------:R-:W-:-:S05]  /*5d80*/  IMAD.IADD R31, R31, 0x1, R37 ;  /* 0x000000011f1f7824 */ /* 0x000fca00078e0225 */
[----:B------:R-:W-:-:S05]  /*5d90*/  LEA.HI.X R37, R30, UR7, R31, 0x1, P6 ;  /* 0x000000071e257c11 */ /* 0x000fca000b0f0c1f */
[----:B---3--:R2:W-:Y:S02]  /*5da0*/  STG.E.128 desc[UR38][R36.64], R32 ;  /* 0x0000002024007986 */ /* 0x0085e4000c101d26 */
.L_x_515:
[----:B------:R-:W-:Y:S05]  /*5db0*/  BSYNC B0 ;  /* 0x0000000000007941 */ /* 0x000fea0003800000 */
.L_x_514:
[----:B------:R-:W-:Y:S01]  /*5dc0*/  P2R R0, PR, RZ, 0x20 ;  /* 0x00000020ff007803 */ /* 0x000fe20000000000 */
[----:B------:R-:W-:Y:S01]  /*5dd0*/  ULDC UR6, c[0x0][0x80c] ;  /* 0x0002030000067ab9 */ /* 0x000fe20000000800 */
[----:B------:R-:W-:Y:S01]  /*5de0*/  ISETP.NE.AND P5, PT, R52, RZ, PT ;  /* 0x000000ff3400720c */ /* 0x000fe20003fa5270 */
[----:B------:R-:W-:Y:S01]  /*5df0*/  ULDC.64 UR4, c[0x0][0x828] ;  /* 0x00020a0000047ab9 */ /* 0x000fe20000000a00 */
[----:B------:R-:W-:Y:S01]  /*5e00*/  ISETP.NE.AND P6, PT, R53, RZ, PT ;  /* 0x000000ff3500720c */ /* 0x000fe20003fc5270 */
[----:B------:R-:W-:Y:S01]  /*5e10*/  IMAD.IADD R39, R39, 0x1, R43 ;  /* 0x0000000127277824 */ /* 0x000fe200078e022b */
[C---:B------:R-:W-:Y:S01]  /*5e20*/  ISETP.GE.OR P5, PT, R28.reuse, UR6, P5 ;  /* 0x000000061c007c0c */ /* 0x040fe2000afa6670 */
[----:B------:R-:W-:Y:S01]  /*5e30*/  BSSY B0, `(.L_x_516) ;  /* 0x000001a000007945 */ /* 0x000fe20003800000 */
[----:B------:R-:W-:Y:S01]  /*5e40*/  ISETP.GE.OR P2, PT, R28, UR6, P2 ;  /* 0x000000061c007c0c */ /* 0x000fe20009746670 */
[----:B------:R-:W-:Y:S01]  /*5e50*/  IMAD.WIDE.U32 R38, R47, UR4, R38 ;  /* 0x000000042f267c25 */ /* 0x000fe2000f8e0026 */
[----:B------:R-:W-:-:S02]  /*5e60*/  P2R R40, PR, RZ, 0x20 ;  /* 0x00000020ff287803 */ /* 0x000fc40000000000 */
[----:B------:R-:W-:Y:S01]  /*5e70*/  ISETP.NE.AND P5, PT, R0, RZ, PT ;  /* 0x000000ff0000720c */ /* 0x000fe20003fa5270 */
[----:B------:R-:W-:Y:S01]  /*5e80*/  IMAD R0, R50, UR4, RZ ;  /* 0x0000000432007c24 */ /* 0x000fe2000f8e02ff */
[C---:B------:R-:W-:Y:S02]  /*5e90*/  ISETP.GE.OR P0, PT, R28.reuse, UR6, P0 ;  /* 0x000000061c007c0c */ /* 0x040fe40008706670 */
[C---:B------:R-:W-:Y:S01]  /*5ea0*/  ISETP.GE.OR P6, PT, R28.reuse, UR6, P6 ;  /* 0x000000061c007c0c */ /* 0x040fe2000b7c6670 */
[----:B--23--:R-:W-:Y:S01]  /*5eb0*/  IMAD R35, R47, UR5, R0 ;  /* 0x000000052f237c24 */ /* 0x00cfe2000f8e0200 */
[C---:B------:R-:W-:Y:S02]  /*5ec0*/  ISETP.GE.OR P1, PT, R28.reuse, UR6, P1 ;  /* 0x000000061c007c0c */ /* 0x040fe40008f26670 */
[C---:B------:R-:W-:Y:S01]  /*5ed0*/  ISETP.GE.OR P3, PT, R28.reuse, UR6, P3 ;  /* 0x000000061c007c0c */ /* 0x040fe20009f66670 */
[----:B------:R-:W-:Y:S01]  /*5ee0*/  IMAD.IADD R35, R39, 0x1, R35 ;  /* 0x0000000127237824 */ /* 0x000fe200078e0223 */
[----:B------:R-:W-:-:S02]  /*5ef0*/  ISETP.GE.OR P4, PT, R28, UR6, P4 ;  /* 0x000000061c007c0c */ /* 0x000fc4000a786670 */
[----:B------:R-:W-:Y:S02]  /*5f00*/  ISETP.GE.OR P5, PT, R28, UR6, P5 ;  /* 0x000000061c007c0c */ /* 0x000fe4000afa6670 */
[----:B------:R2:W3:Y:S01]  /*5f10*/  LDS.128 R28, [R46] ;  /* 0x000000002e1c7984 */ /* 0x0004e20000000c00 */
[----:B------:R-:W-:Y:S10]  /*5f20*/  @P2 BRA `(.L_x_517) ;  /* 0x0000000000282947 */ /* 0x000ff40003800000 */
        /* <DEDUP_REMOVED lines=9> */
[----:B---3--:R4:W-:Y:S02]  /*5fc0*/  STG.E.128 desc[UR38][R36.64], R28 ;  /* 0x0000001c24007986 */ /* 0x0089e4000c101d26 */
.L_x_517:
[----:B------:R-:W-:Y:S05]  /*5fd0*/  BSYNC B0 ;  /* 0x0000000000007941 */ /* 0x000fea0003800000 */
.L_x_516:
[----:B---34-:R3:W4:Y:S01]  /*5fe0*/  LDS.128 R28, [R46+0x800] ;  /* 0x000800002e1c7984 */ /* 0x0187220000000c00 */
[----:B------:R-:W-:Y:S01]  /*5ff0*/  ISETP.NE.AND P2, PT, R40, RZ, PT ;  /* 0x000000ff2800720c */ /* 0x000fe20003f45270 */
[----:B------:R-:W-:-:S12]  /*6000*/  BSSY B0, `(.L_x_518) ;  /* 0x000000f000007945 */ /* 0x000fd80003800000 */
[----:B------:R-:W-:Y:S05]  /*6010*/  @P2 BRA `(.L_x_519) ;  /* 0x0000000000342947 */ /* 0x000fea0003800000 */
[----:B------:R-:W-:Y:S01]  /*6020*/  IADD3 R37, P2, R2, 0x10, RZ ;  /* 0x0000001002257810 */ /* 0x000fe20007f5e0ff */
[----:B------:R-:W-:Y:S01]  /*6030*/  ULDC.64 UR4, c[0x0][0x818] ;  /* 0x0002060000047ab9 */ /* 0x000fe20000000a00 */
[----:B------:R-:W-:Y:S01]  /*6040*/  MOV R32, R38 ;  /* 0x0000002600207202 */ /* 0x000fe20000000f00 */
        /* <DEDUP_REMOVED lines=9> */
[----:B----4-:R4:W-:Y:S02]  /*60e0*/  STG.E.128 desc[UR38][R36.64], R28 ;  /* 0x0000001c24007986 */ /* 0x0109e4000c101d26 */
.L_x_519:
[----:B------:R-:W-:Y:S05]  /*60f0*/  BSYNC B0 ;  /* 0x0000000000007941 */ /* 0x000fea0003800000 */
.L_x_518:
[----:B------:R-:W-:Y:S04]  /*6100*/  BSSY B0, `(.L_x_520) ;  /* 0x000000f000007945 */ /* 0x000fe80003800000 */
[----:B------:R-:W-:Y:S05]  /*6110*/  @P0 BRA `(.L_x_521) ;  /* 0x0000000000340947 */ /* 0x000fea0003800000 */
[----:B----4-:R-:W-:Y:S01]  /*6120*/  IADD3 R31, P0, R2, 0x20, RZ ;  /* 0x00000020021f7810 */ /* 0x010fe20007f1e0ff */
        /* <DEDUP_REMOVED lines=11> */
[----:B------:R4:W-:Y:S02]  /*61e0*/  STG.E.128 desc[UR38][R30.64], R24 ;  /* 0x000000181e007986 */ /* 0x0009e4000c101d26 */
.L_x_521:
[----:B------:R-:W-:Y:S05]  /*61f0*/  BSYNC B0 ;  /* 0x0000000000007941 */ /* 0x000fea0003800000 */
.L_x_520:
        /* <DEDUP_REMOVED lines=15> */
.L_x_523:
[----:B------:R-:W-:Y:S05]  /*62f0*/  BSYNC B0 ;  /* 0x0000000000007941 */ /* 0x000fea0003800000 */
.L_x_522:
        /* <DEDUP_REMOVED lines=15> */
.L_x_525:
[----:B------:R-:W-:Y:S05]  /*63f0*/  BSYNC B0 ;  /* 0x0000000000007941 */ /* 0x000fea0003800000 */
.L_x_524:
        /* <DEDUP_REMOVED lines=15> */
.L_x_527:
[----:B------:R-:W-:Y:S05]  /*64f0*/  BSYNC B0 ;  /* 0x0000000000007941 */ /* 0x000fea0003800000 */
.L_x_526:
        /* <DEDUP_REMOVED lines=15> */
.L_x_529:
[----:B------:R-:W-:Y:S05]  /*65f0*/  BSYNC B0 ;  /* 0x0000000000007941 */ /* 0x000fea0003800000 */
.L_x_528:
[----:B------:R-:W-:Y:S05]  /*6600*/  @P5 BRA `(.L_x_474) ;  /* 0x00000048003c5947 */ /* 0x000fea0003800000 */
[----:B----4-:R-:W-:Y:S01]  /*6610*/  IADD3 R9, P0, R2, 0x70, RZ ;  /* 0x0000007002097810 */ /* 0x010fe20007f1e0ff */
[----:B------:R-:W-:Y:S01]  /*6620*/  ULDC.64 UR4, c[0x0][0x818] ;  /* 0x0002060000047ab9 */ /* 0x000fe20000000a00 */
[----:B------:R-:W-:-:S03]  /*6630*/  IMAD.MOV.U32 R2, RZ, RZ, R38 ;  /* 0x000000ffff027224 */ /* 0x000fc600078e0026 */
[----:B------:R-:W-:Y:S02]  /*6640*/  IMAD.X R0, RZ, RZ, R3, P0 ;  /* 0x000000ffff007224 */ /* 0x000fe400000e0603 */
        /* <DEDUP_REMOVED lines=8> */
[----:B------:R4:W-:Y:S01]  /*66d0*/  STG.E.128 desc[UR38][R8.64], R4 ;  /* 0x0000000408007986 */ /* 0x0009e2000c101d26 */
[----:B------:R-:W-:Y:S05]  /*66e0*/  BRA `(.L_x_474) ;  /* 0x0000004800047947 */ /* 0x000fea0003800000 */
.L_x_498:
[----:B------:R-:W2:Y:S08]  /*66f0*/  LDC.64 R4, c[0x0][0x870] ;  /* 0x00021c00ff047b82 */ /* 0x000eb00000000a00 */
[----:B-1-3--:R-:W1:Y:S01]  /*6700*/  LDC.64 R2, c[0x0][0x870] ;  /* 0x00021c00ff027b82 */ /* 0x00ae620000000a00 */
[----:B------:R-:W-:Y:S01]  /*6710*/  ULDC UR4, c[0x0][0x808] ;  /* 0x0002020000047ab9 */ /* 0x000fe20000000800 */
[----:B------:R-:W3:Y:S06]  /*6720*/  S2R R13, SR_CTAID.X ;  /* 0x00000000000d7919 */ /* 0x000eec0000002500 */
[----:B------:R-:W4:Y:S01]  /*6730*/  LDC.64 R14, c[0x0][0x820] ;  /* 0x00020800ff0e7b82 */ /* 0x000f220000000a00 */
[----:B--2---:R-:W-:-:S04]  /*6740*/  ISETP.NE.U32.AND P3, PT, R4, RZ, PT ;  /* 0x000000ff0400720c */ /* 0x004fc80003f65070 */
[----:B------:R-:W-:Y:S01]  /*6750*/  ISETP.NE.AND.EX P3, PT, R5, RZ, PT, P3 ;  /* 0x000000ff0500720c */ /* 0x000fe20003f65330 */
[----:B-1----:R-:W-:Y:S02]  /*6760*/  IMAD.WIDE R4, R228, 0x4, R2 ;  /* 0x00000004e4047825 */ /* 0x002fe400078e0202 */
[----:B------:R-:W1:Y:S02]  /*6770*/  LDC.64 R2, c[0x0][0x878] ;  /* 0x00021e00ff027b82 */ /* 0x000e640000000a00 */
[----:B------:R-:W-:-:S08]  /*6780*/  IMAD.U32 R0, RZ, RZ, UR4 ;  /* 0x00000004ff007e24 */ /* 0x000fd0000f8e00ff */
[----:B------:R-:W2:Y:S01]  /*6790*/  @P3 LDG.E R9, desc[UR38][R4.64] ;  /* 0x0000002604093981 */ /* 0x000ea2000c1e1900 */
[----:B-1----:R-:W-:-:S04]  /*67a0*/  ISETP.NE.U32.AND P0, PT, R2, RZ, PT ;  /* 0x000000ff0200720c */ /* 0x002fc80003f05070 */
[----:B------:R-:W-:-:S13]  /*67b0*/  ISETP.NE.AND.EX P0, PT, R3, RZ, PT, P0 ;  /* 0x000000ff0300720c */ /* 0x000fda0003f05300 */
[----:B------:R-:W1:Y:S02]  /*67c0*/  @P0 LDC.64 R2, c[0x0][0x878] ;  /* 0x00021e00ff020b82 */ /* 0x000e640000000a00 */
[----:B-1----:R-:W-:-:S05]  /*67d0*/  @P0 IMAD.WIDE R6, R228, 0x4, R2 ;  /* 0x00000004e4060825 */ /* 0x002fca00078e0202 */
[----:B------:R1:W5:Y:S01]  /*67e0*/  @P0 LDG.E R0, desc[UR38][R6.64] ;  /* 0x0000002606000981 */ /* 0x000362000c1e1900 */
[----:B------:R-:W1:Y:S01]  /*67f0*/  S2UR UR4, SR_CTAID.Y ;  /* 0x00000000000479c3 */ /* 0x000e620000002600 */
[----:B------:R-:W3:Y:S02]  /*6800*/  S2R R2, SR_TID.X ;  /* 0x0000000000027919 */ /* 0x000ee40000002100 */
[----:B---3--:R-:W-:Y:S01]  /*6810*/  VIADD R11, R2, 0xffffff80 ;  /* 0xffffff80020b7836 */ /* 0x008fe20000000000 */
[----:B------:R-:W-:-:S04]  /*6820*/  CS2R R2, SRZ ;  /* 0x0000000000027805 */ /* 0x000fc8000001ff00 */
[----:B------:R-:W-:-:S04]  /*6830*/  SHF.R.S32.HI R8, RZ, 0x1f, R11 ;  /* 0x0000001fff087819 */ /* 0x000fc8000001140b */
[----:B------:R-:W-:-:S04]  /*6840*/  LEA.HI R8, R8, R11, RZ, 0x4 ;  /* 0x0000000b08087211 */ /* 0x000fc800078f20ff */
[----:B------:R-:W-:Y:S02]  /*6850*/  SHF.R.S32.HI R17, RZ, 0x4, R8 ;  /* 0x00000004ff117819 */ /* 0x000fe40000011408 */
[--C-:B--2---:R-:W-:Y:S01]  /*6860*/  @P3 SHF.R.S32.HI R3, RZ, 0x1f, R9.reuse ;  /* 0x0000001fff033819 */ /* 0x104fe20000011409 */
[----:B------:R-:W-:Y:S01]  /*6870*/  @P3 IMAD.MOV.U32 R2, RZ, RZ, R9 ;  /* 0x000000ffff023224 */ /* 0x000fe200078e0009 */
[----:B-1--4-:R-:W-:Y:S06]  /*6880*/  @P0 BRA `(.L_x_530) ;  /* 0x0000000000100947 */ /* 0x012fec0003800000 */
[----:B------:R-:W-:Y:S05]  /*6890*/  @!P3 BRA `(.L_x_530) ;  /* 0x00000000000cb947 */ /* 0x000fea0003800000 */
[----:B------:R-:W2:Y:S04]  /*68a0*/  LDG.E R7, desc[UR38][R4.64] ;  /* 0x0000002604077981 */ /* 0x000ea8000c1e1900 */
[----:B-----5:R-:W2:Y:S02]  /*68b0*/  LDG.E R0, desc[UR38][R4.64+0x4] ;  /* 0x0000042604007981 */ /* 0x020ea4000c1e1900 */
[----:B--2---:R-:W-:-:S07]  /*68c0*/  IMAD.IADD R0, R0, 0x1, -R7 ;  /* 0x0000000100007824 */ /* 0x004fce00078e0a07 */
.L_x_530:
[----:B------:R-:W-:Y:S01]  /*68d0*/  LOP3.LUT R4, R8, 0x1ffffff0, RZ, 0xc0, !PT ;  /* 0x1ffffff008047812 */ /* 0x000fe200078ec0ff */
[----:B------:R-:W-:Y:S01]  /*68e0*/  USHF.R.S32.HI UR5, URZ, 0x1f, UR4 ;  /* 0x0000001f3f057899 */ /* 0x000fe20008011404 */
[----:B-----5:R-:W-:Y:S01]  /*68f0*/  IMAD R12, R13, -0x80, R0 ;  /* 0xffffff800d0c7824 */ /* 0x020fe200078e0200 */
[----:B------:R-:W1:Y:S01]  /*6900*/  LDC.64 R20, c[0x0][0x850] ;  /* 0x00021400ff147b82 */ /* 0x000e620000000a00 */
[----:B------:R-:W-:Y:S01]  /*6910*/  VIADD R5, R17, 0x10 ;  /* 0x0000001011057836 */ /* 0x000fe20000000000 */
[----:B------:R-:W-:Y:S01]  /*6920*/  ULDC UR8, c[0x0][0x80c] ;  /* 0x0002030000087ab9 */ /* 0x000fe20000000800 */
[----:B------:R-:W-:Y:S01]  /*6930*/  IMAD.IADD R4, R11, 0x1, -R4 ;  /* 0x000000010b047824 */ /* 0x000fe200078e0a04 */
[-C--:B------:R-:W-:Y:S01]  /*6940*/  ISETP.GE.AND P2, PT, R17, R12.reuse, PT ;  /* 0x0000000c1100720c */ /* 0x080fe20003f46270 */
[----:B------:R-:W-:Y:S01]  /*6950*/  IMAD R0, R14, UR5, RZ ;  /* 0x000000050e007c24 */ /* 0x000fe2000f8e02ff */
[----:B------:R-:W-:Y:S01]  /*6960*/  ISETP.GE.AND P6, PT, R5, R12, PT ;  /* 0x0000000c0500720c */ /* 0x000fe20003fc6270 */
[----:B------:R-:W-:Y:S01]  /*6970*/  IMAD.SHL.U32 R6, R4, 0x8, RZ ;  /* 0x0000000804067824 */ /* 0x000fe200078e00ff */
[C---:B------:R-:W-:Y:S01]  /*6980*/  IADD3 R2, P0, R17.reuse, R2, RZ ;  /* 0x0000000211027210 */ /* 0x040fe20007f1e0ff */
[----:B------:R-:W-:Y:S01]  /*6990*/  VIADD R5, R17, 0x20 ;  /* 0x0000002011057836 */ /* 0x000fe20000000000 */
[----:B------:R-:W-:Y:S01]  /*69a0*/  ULDC.64 UR6, c[0x0][0x828] ;  /* 0x00020a0000067ab9 */ /* 0x000fe20000000a00 */
[----:B------:R-:W-:Y:S01]  /*69b0*/  IMAD R15, R15, UR4, R0 ;  /* 0x000000040f0f7c24 */ /* 0x000fe2000f8e0200 */
[----:B------:R-:W-:Y:S01]  /*69c0*/  SHF.R.S32.HI R7, RZ, 0x1f, R6 ;  /* 0x0000001fff077819 */ /* 0x000fe20000011406 */
[----:B------:R-:W-:Y:S01]  /*69d0*/  VIADD R9, R17, 0x30 ;  /* 0x0000003011097836 */ /* 0x000fe20000000000 */
[----:B------:R-:W-:Y:S01]  /*69e0*/  SHF.R.S32.HI R0, RZ, 0x1f, R228 ;  /* 0x0000001fff007819 */ /* 0x000fe200000114e4 */
[----:B------:R-:W-:Y:S01]  /*69f0*/  BSSY B0, `(.L_x_531) ;  /* 0x000001e000007945 */ /* 0x000fe20003800000 */
[----:B------:R-:W-:Y:S01]  /*6a00*/  ISETP.GE.AND P5, PT, R5, R12, PT ;  /* 0x0000000c0500720c */ /* 0x000fe20003fa6270 */
[----:B------:R-:W-:Y:S01]  /*6a10*/  IMAD.WIDE.U32 R4, R14, UR4, R6 ;  /* 0x000000040e047c25 */ /* 0x000fe2000f8e0006 */
[----:B------:R-:W-:-:S02]  /*6a20*/  ISETP.GE.OR P4, PT, R6, UR8, P2 ;  /* 0x0000000806007c0c */ /* 0x000fc40009786670 */
[----:B------:R-:W-:Y:S01]  /*6a30*/  SEL R14, R0, RZ, !P3 ;  /* 0x000000ff000e7207 */ /* 0x000fe20005800000 */
[----:B------:R-:W-:Y:S01]  /*6a40*/  IMAD.IADD R5, R15, 0x1, R5 ;  /* 0x000000010f057824 */ /* 0x000fe200078e0205 */
[----:B------:R-:W-:Y:S02]  /*6a50*/  LEA.HI.X.SX32 R3, R17, R3, 0x1, P0 ;  /* 0x0000000311037211 */ /* 0x000fe400000f0eff */
[-C--:B------:R-:W-:Y:S01]  /*6a60*/  ISETP.GE.AND P0, PT, R9, R12.reuse, PT ;  /* 0x0000000c0900720c */ /* 0x080fe20003f06270 */
[----:B------:R-:W-:Y:S01]  /*6a70*/  VIADD R9, R17, 0x40 ;  /* 0x0000004011097836 */ /* 0x000fe20000000000 */
[----:B------:R-:W-:Y:S01]  /*6a80*/  SEL R15, R228, RZ, !P3 ;  /* 0x000000ffe40f7207 */ /* 0x000fe20005800000 */
[----:B------:R-:W-:Y:S01]  /*6a90*/  IMAD R0, R14, UR6, RZ ;  /* 0x000000060e007c24 */ /* 0x000fe2000f8e02ff */
[----:B------:R-:W-:Y:S01]  /*6aa0*/  P2R R18, PR, RZ, 0x40 ;  /* 0x00000040ff127803 */ /* 0x000fe20000000000 */
[----:B------:R-:W-:Y:S01]  /*6ab0*/  IMAD.WIDE R2, R13, 0x80, R2 ;  /* 0x000000800d027825 */ /* 0x000fe200078e0202 */
[----:B------:R-:W-:-:S02]  /*6ac0*/  ISETP.GE.AND P1, PT, R9, R12, PT ;  /* 0x0000000c0900720c */ /* 0x000fc40003f26270 */
[----:B------:R-:W-:Y:S01]  /*6ad0*/  P2R R22, PR, RZ, 0x20 ;  /* 0x00000020ff167803 */ /* 0x000fe20000000000 */
[C---:B------:R-:W-:Y:S01]  /*6ae0*/  IMAD R9, R15.reuse, UR7, R0 ;  /* 0x000000070f097c24 */ /* 0x040fe2000f8e0200 */
[----:B------:R-:W-:Y:S01]  /*6af0*/  ISETP.GE.OR P3, PT, R6, UR8, P6 ;  /* 0x0000000806007c0c */ /* 0x000fe2000b766670 */
[----:B------:R-:W-:-:S04]  /*6b00*/  IMAD.WIDE.U32 R10, R15, UR6, R4 ;  /* 0x000000060f0a7c25 */ /* 0x000fc8000f8e0004 */
[----:B------:R-:W-:Y:S01]  /*6b10*/  IMAD.IADD R9, R11, 0x1, R9 ;  /* 0x000000010b097824 */ /* 0x000fe200078e0209 */
[----:B------:R-:W-:Y:S07]  /*6b20*/  @P4 BRA `(.L_x_532) ;  /* 0x0000000000284947 */ /* 0x000fee0003800000 */
        /* <DEDUP_REMOVED lines=9> */
[----:B------:R2:W-:Y:S02]  /*6bc0*/  STG.E.128 desc[UR38][R24.64], RZ ;  /* 0x000000ff18007986 */ /* 0x0005e4000c101d26 */
.L_x_532:
[----:B------:R-:W-:Y:S05]  /*6bd0*/  BSYNC B0 ;  /* 0x0000000000007941 */ /* 0x000fea0003800000 */
.L_x_531:
[----:B------:R-:W-:Y:S01]  /*6be0*/  BSSY B0, `(.L_x_533) ;  /* 0x0000010000007945 */ /* 0x000fe20003800000 */
[----:B------:R-:W-:-:S03]  /*6bf0*/  ISETP.GE.OR P4, PT, R6, UR8, P5 ;  /* 0x0000000806007c0c */ /* 0x000fc6000af86670 */
[----:B------:R-:W-:Y:S10]  /*6c00*/  @P3 BRA `(.L_x_534) ;  /* 0x0000000000343947 */ /* 0x000ff40003800000 */
        /* <DEDUP_REMOVED lines=9> */
[----:B--2---:R-:W-:Y:S01]  /*6ca0*/  LEA R24, P3, R4, UR6, 0x1 ;  /* 0x0000000604187c11 */ /* 0x004fe2000f8608ff */
[----:B------:R-:W-:-:S05]  /*6cb0*/  IMAD.IADD R5, R5, 0x1, R13 ;  /* 0x0000000105057824 */ /* 0x000fca00078e020d */
[----:B------:R-:W-:-:S05]  /*6cc0*/  LEA.HI.X R25, R4, UR7, R5, 0x1, P3 ;  /* 0x0000000704197c11 */ /* 0x000fca00098f0c05 */
[----:B------:R3:W-:Y:S02]  /*6cd0*/  STG.E.128 desc[UR38][R24.64], RZ ;  /* 0x000000ff18007986 */ /* 0x0007e4000c101d26 */
.L_x_534:
[----:B------:R-:W-:Y:S05]  /*6ce0*/  BSYNC B0 ;  /* 0x0000000000007941 */ /* 0x000fea0003800000 */
.L_x_533:
        /* <DEDUP_REMOVED lines=12> */
[----:B--23--:R-:W-:Y:S01]  /*6db0*/  LEA R24, P4, R4, UR6, 0x1 ;  /* 0x0000000604187c11 */ /* 0x00cfe2000f8808ff */
[----:B------:R-:W-:-:S05]  /*6dc0*/  IMAD.IADD R5, R5, 0x1, R13 ;  /* 0x0000000105057824 */ /* 0x000fca00078e020d */
[----:B------:R-:W-:-:S05]  /*6dd0*/  LEA.HI.X R25, R4, UR7, R5, 0x1, P4 ;  /* 0x0000000704197c11 */ /* 0x000fca000a0f0c05 */
[----:B------:R4:W-:Y:S02]  /*6de0*/  STG.E.128 desc[UR38][R24.64], RZ ;  /* 0x000000ff18007986 */ /* 0x0009e4000c101d26 */
.L_x_536:
[----:B------:R-:W-:Y:S05]  /*6df0*/  BSYNC B0 ;  /* 0x0000000000007941 */ /* 0x000fea0003800000 */
.L_x_535:
[----:B------:R-:W-:Y:S01]  /*6e00*/  BSSY B0, `(.L_x_537) ;  /* 0x0000011000007945 */ /* 0x000fe20003800000 */
[----:B------:R-:W-:Y:S01]  /*6e10*/  ISETP.GE.OR P4, PT, R6, UR8, P1 ;  /* 0x0000000806007c0c */ /* 0x000fe20008f86670 */
[----:B------:R-:W-:Y:S02]  /*6e20*/  VIADD R19, R17, 0x50 ;  /* 0x0000005011137836 */ /* 0x000fe40000000000 */
        /* <DEDUP_REMOVED lines=10> */
[----:B--234-:R-:W-:Y:S01]  /*6ed0*/  LEA R24, P3, R4, UR6, 0x1 ;  /* 0x0000000604187c11 */ /* 0x01cfe2000f8608ff */
[----:B------:R-:W-:-:S05]  /*6ee0*/  IMAD.IADD R5, R5, 0x1, R13 ;  /* 0x0000000105057824 */ /* 0x000fca00078e020d */
[----:B------:R-:W-:-:S05]  /*6ef0*/  LEA.HI.X R25, R4, UR7, R5, 0x1, P3 ;  /* 0x0000000704197c11 */ /* 0x000fca00098f0c05 */
[----:B------:R2:W-:Y:S02]  /*6f00*/  STG.E.128 desc[UR38][R24.64], RZ ;  /* 0x000000ff18007986 */ /* 0x0005e4000c101d26 */
.L_x_538:
[----:B------:R-:W-:Y:S05]  /*6f10*/  BSYNC B0 ;  /* 0x0000000000007941 */ /* 0x000fea0003800000 */
.L_x_537:
[----:B------:R-:W-:Y:S01]  /*6f20*/  BSSY B0, `(.L_x_539) ;  /* 0x0000010000007945 */ /* 0x000fe20003800000 */
[----:B------:R-:W-:-:S03]  /*6f30*/  ISETP.GE.AND P3, PT, R19, R12, PT ;  /* 0x0000000c1300720c */ /* 0x000fc60003f66270 */
        /* <DEDUP_REMOVED lines=14> */
.L_x_540:
[----:B------:R-:W-:Y:S05]  /*7020*/  BSYNC B0 ;  /* 0x0000000000007941 */ /* 0x000fea0003800000 */
.L_x_539:
[----:B------:R-:W-:Y:S01]  /*7030*/  ISETP.GE.OR P4, PT, R6, UR8, P3 ;  /* 0x0000000806007c0c */ /* 0x000fe20009f86670 */
[----:B------:R-:W-:Y:S01]  /*7040*/  BSSY B0, `(.L_x_541) ;  /* 0x0000011000007945 */ /* 0x000fe20003800000 */
[----:B-1----:R-:W-:Y:S02]  /*7050*/  IMAD R16, R20, UR5, RZ ;  /* 0x0000000514107c24 */ /* 0x002fe4000f8e02ff */
[----:B------:R-:W-:-:S09]  /*7060*/  VIADD R19, R17, 0x60 ;  /* 0x0000006011137836 */ /* 0x000fd20000000000 */
[----:B------:R-:W-:Y:S05]  /*7070*/  @P4 BRA `(.L_x_542) ;  /* 0x0000000000344947 */ /* 0x000fea0003800000 */
        /* <DEDUP_REMOVED lines=13> */
.L_x_542:
[----:B------:R-:W-:Y:S05]  /*7150*/  BSYNC B0 ;  /* 0x0000000000007941 */ /* 0x000fea0003800000 */
.L_x_541:
[----:B------:R-:W-:Y:S01]  /*7160*/  ISETP.GE.AND P4, PT, R19, R12, PT ;  /* 0x0000000c1300720c */ /* 0x000fe20003f86270 */
[----:B------:R-:W-:Y:S01]  /*7170*/  ULDC UR9, c[0x0][0x83c] ;  /* 0x00020f0000097ab9 */ /* 0x000fe20000000800 */
[----:B------:R-:W-:Y:S01]  /*7180*/  BSSY B0, `(.L_x_543) ;  /* 0x0000012000007945 */ /* 0x000fe20003800000 */
[----:B------:R-:W-:Y:S01]  /*7190*/  IMAD R21, R21, UR4, R16 ;  /* 0x0000000415157c24 */ /* 0x000fe2000f8e0210 */
[----:B------:R-:W-:Y:S01]  /*71a0*/  ISETP.GE.OR P5, PT, R6, UR8, P4 ;  /* 0x0000000806007c0c */ /* 0x000fe2000a7a6670 */
[----:B------:R-:W-:-:S12]  /*71b0*/  VIADD R17, R17, 0x70 ;  /* 0x0000007011117836 */ /* 0x000fd80000000000 */
        /* <DEDUP_REMOVED lines=10> */
[----:B-1234-:R-:W-:Y:S01]  /*7260*/  LEA R24, P5, R4, UR6, 0x1 ;  /* 0x0000000604187c11 */ /* 0x01efe2000f8a08ff */
[----:B------:R-:W-:-:S05]  /*7270*/  IMAD.IADD R5, R5, 0x1, R13 ;  /* 0x0000000105057824 */ /* 0x000fca00078e020d */
[----:B------:R-:W-:-:S05]  /*7280*/  LEA.HI.X R25, R4, UR7, R5, 0x1, P5 ;  /* 0x0000000704197c11 */ /* 0x000fca000a8f0c05 */
[----:B------:R1:W-:Y:S02]  /*7290*/  STG.E.128 desc[UR38][R24.64], RZ ;  /* 0x000000ff18007986 */ /* 0x0003e4000c101d26 */
.L_x_544:
[----:B------:R-:W-:Y:S05]  /*72a0*/  BSYNC B0 ;  /* 0x0000000000007941 */ /* 0x000fea0003800000 */
.L_x_543:
[----:B------:R-:W-:Y:S01]  /*72b0*/  ISETP.GE.AND P5, PT, R17, R12, PT ;  /* 0x0000000c1100720c */ /* 0x000fe20003fa6270 */
[----:B------:R-:W-:Y:S03]  /*72c0*/  BSSY B0, `(.L_x_545) ;  /* 0x0000010000007945 */ /* 0x000fe60003800000 */
[----:B------:R-:W-:-:S13]  /*72d0*/  ISETP.GE.OR P6, PT, R6, UR8, P5 ;  /* 0x0000000806007c0c */ /* 0x000fda000afc6670 */
        /* <DEDUP_REMOVED lines=13> */
[----:B------:R1:W-:Y:S02]  /*73b0*/  STG.E.128 desc[UR38][R8.64], RZ ;  /* 0x000000ff08007986 */ /* 0x0003e4000c101d26 */
.L_x_546:
[----:B------:R-:W-:Y:S05]  /*73c0*/  BSYNC B0 ;  /* 0x0000000000007941 */ /* 0x000fea0003800000 */
.L_x_545:
[----:B------:R-:W-:Y:S01]  /*73d0*/  P2R R0, PR, RZ, 0x20 ;  /* 0x00000020ff007803 */ /* 0x000fe20000000000 */
[----:B------:R-:W-:Y:S01]  /*73e0*/  IMAD.WIDE.U32 R4, R20, UR4, R6 ;  /* 0x0000000414047c25 */ /* 0x000fe2000f8e0006 */
[----:B------:R-:W-:Y:S01]  /*73f0*/  ISETP.NE.AND P5, PT, R18, RZ, PT ;  /* 0x000000ff1200720c */ /* 0x000fe20003fa5270 */
[----:B------:R-:W-:Y:S01]  /*7400*/  ULDC.64 UR4, c[0x0][0x858] ;  /* 0x0002160000047ab9 */ /* 0x000fe20000000a00 */
[C---:B------:R-:W-:Y:S01]  /*7410*/  ISETP.GE.OR P2, PT, R6.reuse, UR9, P2 ;  /* 0x0000000906007c0c */ /* 0x040fe20009746670 */
[----:B------:R-:W-:Y:S01]  /*7420*/  IMAD.IADD R5, R21, 0x1, R5 ;  /* 0x0000000115057824 */ /* 0x000fe200078e0205 */
[----:B------:R-:W-:Y:S01]  /*7430*/  ISETP.GE.OR P5, PT, R6, UR9, P5 ;  /* 0x0000000906007c0c */ /* 0x000fe2000afa6670 */
[----:B------:R-:W-:Y:S01]  /*7440*/  BSSY B0, `(.L_x_547) ;  /* 0x0000019000007945 */ /* 0x000fe20003800000 */
[----:B------:R-:W-:Y:S01]  /*7450*/  ISETP.NE.AND P6, PT, R22, RZ, PT ;  /* 0x000000ff1600720c */ /* 0x000fe20003fc5270 */
[----:B-1----:R-:W-:Y:S01]  /*7460*/  IMAD.WIDE.U32 R8, R15, UR4, R4 ;  /* 0x000000040f087c25 */ /* 0x002fe2000f8e0004 */
[----:B------:R-:W-:-:S02]  /*7470*/  P2R R10, PR, RZ, 0x20 ;  /* 0x00000020ff0a7803 */ /* 0x000fc40000000000 */
[----:B------:R-:W-:Y:S01]  /*7480*/  ISETP.NE.AND P5, PT, R0, RZ, PT ;  /* 0x000000ff0000720c */ /* 0x000fe20003fa5270 */
[----:B------:R-:W-:Y:S01]  /*7490*/  IMAD R0, R14, UR4, RZ ;  /* 0x000000040e007c24 */ /* 0x000fe2000f8e02ff */
[C---:B------:R-:W-:Y:S02]  /*74a0*/  ISETP.GE.OR P6, PT, R6.reuse, UR9, P6 ;  /* 0x0000000906007c0c */ /* 0x040fe4000b7c6670 */
[C---:B------:R-:W-:Y:S01]  /*74b0*/  ISETP.GE.OR P0, PT, R6.reuse, UR9, P0 ;  /* 0x0000000906007c0c */ /* 0x040fe20008706670 */
[----:B------:R-:W-:Y:S01]  /*74c0*/  IMAD R7, R15, UR5, R0 ;  /* 0x000000050f077c24 */ /* 0x000fe2000f8e0200 */
[C---:B------:R-:W-:Y:S02]  /*74d0*/  ISETP.GE.OR P1, PT, R6.reuse, UR9, P1 ;  /* 0x0000000906007c0c */ /* 0x040fe40008f26670 */
[C---:B------:R-:W-:Y:S01]  /*74e0*/  ISETP.GE.OR P3, PT, R6.reuse, UR9, P3 ;  /* 0x0000000906007c0c */ /* 0x040fe20009f66670 */
[----:B------:R-:W-:Y:S01]  /*74f0*/  IMAD.IADD R7, R9, 0x1, R7 ;  /* 0x0000000109077824 */ /* 0x000fe200078e0207 */
[----:B------:R-:W-:-:S02]  /*7500*/  ISETP.GE.OR P4, PT, R6, UR9, P4 ;  /* 0x0000000906007c0c */ /* 0x000fc4000a786670 */
[----:B------:R-:W-:Y:S01]  /*7510*/  ISETP.GE.OR P5, PT, R6, UR9, P5 ;  /* 0x0000000906007c0c */ /* 0x000fe2000afa6670 */
[----:B------:R-:W-:-:S12]  /*7520*/  @P2 BRA `(.L_x_548) ;  /* 0x0000000000282947 */ /* 0x000fd80003800000 */
        /* <DEDUP_REMOVED lines=10> */
.L_x_548:
[----:B------:R-:W-:Y:S05]  /*75d0*/  BSYNC B0 ;  /* 0x0000000000007941 */ /* 0x000fea0003800000 */
.L_x_547:
[----:B------:R-:W-:Y:S01]  /*75e0*/  ISETP.NE.AND P2, PT, R10, RZ, PT ;  /* 0x000000ff0a00720c */ /* 0x000fe20003f45270 */
[----:B------:R-:W-:-:S12]  /*75f0*/  BSSY B0, `(.L_x_549) ;  /* 0x000000f000007945 */ /* 0x000fd80003800000 */
        /* <DEDUP_REMOVED lines=14> */
.L_x_550:
[----:B------:R-:W-:Y:S05]  /*76e0*/  BSYNC B0 ;  /* 0x0000000000007941 */ /* 0x000fea0003800000 */
.L_x_549:
[----:B------:R-:W-:Y:S04]  /*76f0*/  BSSY B0, `(.L_x_551) ;  /* 0x000000f000007945 */ /* 0x000fe80003800000 */
[----:B------:R-:W-:Y:S05]  /*7700*/  @P6 BRA `(.L_x_552) ;  /* 0x0000000000346947 */ /* 0x000fea0003800000 */
[----:B-1----:R-:W-:Y:S01]  /*7710*/  IADD3 R11, P2, R2, 0x20, RZ ;  /* 0x00000020020b7810 */ /* 0x002fe20007f5e0ff */
        /* <DEDUP_REMOVED lines=12> */
.L_x_552:
[----:B------:R-:W-:Y:S05]  /*77e0*/  BSYNC B0 ;  /* 0x0000000000007941 */ /* 0x000fea0003800000 */
.L_x_551:
        /* <DEDUP_REMOVED lines=15> */
.L_x_554:
[----:B------:R-:W-:Y:S05]  /*78e0*/  BSYNC B0 ;  /* 0x0000000000007941 */ /* 0x000fea0003800000 */
.L_x_553:
        /* <DEDUP_REMOVED lines=15> */
.L_x_556:
[----:B------:R-:W-:Y:S05]  /*79e0*/  BSYNC B0 ;  /* 0x0000000000007941 */ /* 0x000fea0003800000 */
.L_x_555:
        /* <DEDUP_REMOVED lines=15> */
.L_x_558:
[----:B------:R-:W-:Y:S05]  /*7ae0*/  BSYNC B0 ;  /* 0x0000000000007941 */ /* 0x000fea0003800000 */
.L_x_557:
        /* <DEDUP_REMOVED lines=15> */
.L_x_560:
[----:B------:R-:W-:Y:S05]  /*7be0*/  BSYNC B0 ;  /* 0x0000000000007941 */ /* 0x000fea0003800000 */
.L_x_559:
[----:B------:R-:W-:Y:S05]  /*7bf0*/  @P5 BRA `(.L_x_474) ;  /* 0x0000003000c05947 */ /* 0x000fea0003800000 */
[----:B------:R-:W-:Y:S01]  /*7c00*/  IADD3 R5, P0, R2, 0x70, RZ ;  /* 0x0000007002057810 */ /* 0x000fe20007f1e0ff */
        /* <DEDUP_REMOVED lines=11> */
[----:B------:R1:W-:Y:S01]  /*7cc0*/  STG.E.128 desc[UR38][R4.64], RZ ;  /* 0x000000ff04007986 */ /* 0x0003e2000c101d26 */
[----:B------:R-:W-:Y:S05]  /*7cd0*/  BRA `(.L_x_474) ;  /* 0x0000003000887947 */ /* 0x000fea0003800000 */
.L_x_469:
[----:B------:R-:W-:-:S08]  /*7ce0*/  NOP ;  /* 0x0000000000007918 */ /* 0x000fd00000000000 */
[----:B---3--:R-:W1:-:S00]  /*7cf0*/  USETMAXREG.DEALLOC.CTAPOOL 0x18 ;  /* 0x00000018000079c8 */ /* 0x008e4000080e0500 */
[----:B-1----:R-:W-:-:S06]  /*7d00*/  LOP3.LUT R0, R0, 0x3, RZ, 0xc0, !PT ;  /* 0x0000000300007812 */ /* 0x002fcc00078ec0ff */
[----:B------:R-:W1:Y:S02]  /*7d10*/  SHFL.IDX PT, R0, R0, RZ, 0x1f ;  /* 0x00001fff00007589 */ /* 0x000e6400000e0000 */
[----:B-1----:R-:W-:-:S13]  /*7d20*/  ISETP.NE.AND P0, PT, R0, RZ, PT ;  /* 0x000000ff0000720c */ /* 0x002fda0003f05270 */
[----:B------:R-:W-:Y:S05]  /*7d30*/  @!P0 BRA `(.L_x_561) ;  /* 0x0000000c00d48947 */ /* 0x000fea0003800000 */
[----:B------:R-:W-:-:S13]  /*7d40*/  ISETP.NE.AND P0, PT, R0, 0x1, PT ;  /* 0x000000010000780c */ /* 0x000fda0003f05270 */
[----:B------:R-:W-:Y:S05]  /*7d50*/  @P0 BRA `(.L_x_474) ;  /* 0x0000003000680947 */ /* 0x000fea0003800000 */
[----:B------:R-:W-:Y:S01]  /*7d60*/  ULDC.64 UR4, c[0x0][0x8d8] ;  /* 0x0002360000047ab9 */ /* 0x000fe20000000a00 */
[----:B------:R-:W1:Y:S01]  /*7d70*/  S2UR UR12, SR_CTAID.Z ;  /* 0x00000000000c79c3 */ /* 0x000e620000002700 */
[----:B------:R-:W-:-:S04]  /*7d80*/  ISETP.NE.U32.AND P0, PT, RZ, UR4, PT ;  /* 0x00000004ff007c0c */ /* 0x000fc8000bf05070 */
[----:B------:R-:W-:-:S13]  /*7d90*/  ISETP.NE.AND.EX P0, PT, RZ, UR5, PT, P0 ;  /* 0x00000005ff007c0c */ /* 0x000fda000bf05300 */
[----:B------:R-:W-:Y:S05]  /*7da0*/  @!P0 BRA `(.L_x_562) ;  /* 0x00000000001c8947 */ /* 0x000fea0003800000 */
[----:B------:R-:W-:Y:S02]  /*7db0*/  ULDC.64 UR4, c[0x0][0x8d8] ;  /* 0x0002360000047ab9 */ /* 0x000fe40000000a00 */
[----:B-1----:R-:W-:-:S06]  /*7dc0*/  UIMAD.WIDE UR4, UR12, 0x4, UR4 ;  /* 0x000000040c0478a5 */ /* 0x002fcc000f8e0204 */
[----:B------:R-:W-:Y:S02]  /*7dd0*/  IMAD.U32 R2, RZ, RZ, UR4 ;  /* 0x00000004ff027e24 */ /* 0x000fe4000f8e00ff */
[----:B------:R-:W-:-:S05]  /*7de0*/  IMAD.U32 R3, RZ, RZ, UR5 ;  /* 0x00000005ff037e24 */ /* 0x000fca000f8e00ff */
[----:B------:R-:W2:Y:S02]  /*7df0*/  LDG.E R2, desc[UR38][R2.64] ;  /* 0x0000002602027981 */ /* 0x000ea4000c1e1900 */
[----:B--2---:R-:W-:Y:S01]  /*7e00*/  R2UR UR5, R2 ;  /* 0x00000000020572ca */ /* 0x004fe200000e0000 */
[----:B------:R-:W-:-:S14]  /*7e10*/  BRA `(.L_x_563) ;  /* 0x0000000000387947 */ /* 0x000fdc0003800000 */
.L_x_562:
[----:B------:R-:W-:Y:S02]  /*7e20*/  ULDC.64 UR4, c[0x0][0x8d0] ;  /* 0x0002340000047ab9 */ /* 0x000fe40000000a00 */
[----:B------:R-:W-:-:S04]  /*7e30*/  ISETP.NE.U32.AND P0, PT, RZ, UR4, PT ;  /* 0x00000004ff007c0c */ /* 0x000fc8000bf05070 */
[----:B------:R-:W-:-:S13]  /*7e40*/  ISETP.NE.AND.EX P0, PT, RZ, UR5, PT, P0 ;  /* 0x00000005ff007c0c */ /* 0x000fda000bf05300 */
[----:B------:R-:W-:Y:S05]  /*7e50*/  @!P0 BRA `(.L_x_564) ;  /* 0x0000000000248947 */ /* 0x000fea0003800000 */
[----:B------:R-:W-:Y:S02]  /*7e60*/  ULDC.64 UR4, c[0x0][0x8d0] ;  /* 0x0002340000047ab9 */ /* 0x000fe40000000a00 */
[----:B-1----:R-:W-:-:S06]  /*7e70*/  UIMAD.WIDE UR4, UR12, 0x4, UR4 ;  /* 0x000000040c0478a5 */ /* 0x002fcc000f8e0204 */
[----:B------:R-:W-:Y:S02]  /*7e80*/  IMAD.U32 R2, RZ, RZ, UR4 ;  /* 0x00000004ff027e24 */ /* 0x000fe4000f8e00ff */
[----:B------:R-:W-:-:S05]  /*7e90*/  IMAD.U32 R3, RZ, RZ, UR5 ;  /* 0x00000005ff037e24 */ /* 0x000fca000f8e00ff */
[----:B------:R-:W2:Y:S04]  /*7ea0*/  LDG.E R0, desc[UR38][R2.64] ;  /* 0x0000002602007981 */ /* 0x000ea8000c1e1900 */
[----:B------:R-:W2:Y:S02]  /*7eb0*/  LDG.E R5, desc[UR38][R2.64+0x4] ;  /* 0x0000042602057981 */ /* 0x000ea4000c1e1900 */
[----:B--2---:R-:W-:-:S05]  /*7ec0*/  IMAD.IADD R0, R5, 0x1, -R0 ;  /* 0x0000000105007824 */ /* 0x004fca00078e0a00 */
[----:B------:R-:W-:Y:S01]  /*7ed0*/  R2UR UR5, R0 ;  /* 0x00000000000572ca */ /* 0x000fe200000e0000 */
[----:B------:R-:W-:-:S14]  /*7ee0*/  BRA `(.L_x_563) ;  /* 0x0000000000047947 */ /* 0x000fdc0003800000 */
.L_x_564:
[----:B------:R-:W-:-:S05]  /*7ef0*/  ULDC UR5, c[0x0][0x8bc] ;  /* 0x00022f0000057ab9 */ /* 0x000fca0000000800 */
.L_x_563:
[----:B------:R-:W2:Y:S02]  /*7f00*/  S2UR UR4, SR_CTAID.X ;  /* 0x00000000000479c3 */ /* 0x000ea40000002500 */
[----:B--2---:R-:W-:-:S04]  /*7f10*/  USHF.L.U32 UR4, UR4, 0x7, URZ ;  /* 0x0000000704047899 */ /* 0x004fc8000800063f */
[----:B------:R-:W-:-:S04]  /*7f20*/  UISETP.GE.AND UP0, UPT, UR4, UR5, UPT ;  /* 0x000000050400728c */ /* 0x000fc8000bf06270 */
[----:B-1----:R-:W-:-:S06]  /*7f30*/  USEL UR12, UR12, 0xffffffff, !UP0 ;  /* 0xffffffff0c0c7887 */ /* 0x002fcc000c000000 */
[----:B------:R-:W-:-:S13]  /*7f40*/  ISETP.LE.AND P0, PT, RZ, UR12, PT ;  /* 0x0000000cff007c0c */ /* 0x000fda000bf03270 */
[----:B------:R-:W-:Y:S05]  /*7f50*/  @!P0 BRA `(.L_x_474) ;  /* 0x0000002c00e88947 */ /* 0x000fea0003800000 */
[----:B------:R-:W-:Y:S02]  /*7f60*/  ULDC.64 UR4, c[0x0][0x770] ;  /* 0x0001dc0000047ab9 */ /* 0x000fe40000000a00 */
[----:B------:R-:W-:-:S04]  /*7f70*/  UISETP.NE.U32.AND UP0, UPT, UR4, URZ, UPT ;  /* 0x0000003f0400728c */ /* 0x000fc8000bf05070 */
[----:B------:R-:W-:-:S03]  /*7f80*/  UISETP.NE.AND.EX UP0, UPT, UR5, URZ, UPT, UP0 ;  /* 0x0000003f0500728c */ /* 0x000fc6000bf05300 */
[----:B------:R-:W-:Y:S02]  /*7f90*/  ULDC.64 UR4, c[0x0][0x770] ;  /* 0x0001dc0000047ab9 */ /* 0x000fe40000000a00 */
[----:B------:R-:W-:Y:S01]  /*7fa0*/  UIMAD.WIDE UR4, UR12, 0x4, UR4 ;  /* 0x000000040c0478a5 */ /* 0x000fe2000f8e0204 */
[----:B------:R-:W-:-:S05]  /*7fb0*/  PLOP3.LUT P0, PT, PT, PT, UP0, 0x80, 0x0 ;  /* 0x000000000000781c */ /* 0x000fca0003f0f008 */
[----:B------:R-:W-:Y:S02]  /*7fc0*/  IMAD.U32 R2, RZ, RZ, UR4 ;  /* 0x00000004ff027e24 */ /* 0x000fe4000f8e00ff */
[----:B------:R-:W-:Y:S01]  /*7fd0*/  IMAD.U32 R3, RZ, RZ, UR5 ;  /* 0x00000005ff037e24 */ /* 0x000fe2000f8e00ff */
[----:B------:R-:W-:-:S05]  /*7fe0*/  ULDC.64 UR4, c[0x0][0x780] ;  /* 0x0001e00000047ab9 */ /* 0x000fca0000000a00 */
[----:B------:R-:W2:Y:S01]  /*7ff0*/  @P0 LDG.E R6, desc[UR38][R2.64] ;  /* 0x0000002602060981 */ /* 0x000ea2000c1e1900 */
[----:B------:R-:W-:Y:S01]  /*8000*/  UISETP.NE.U32.AND UP1, UPT, UR4, URZ, UPT ;  /* 0x0000003f0400728c */ /* 0x000fe2000bf25070 */
[----:B------:R-:W-:-:S03]  /*8010*/  ULDC UR6, c[0x0][0x280] ;  /* 0x0000a00000067ab9 */ /* 0x000fc60000000800 */
[----:B------:R-:W-:Y:S01]  /*8020*/  UISETP.NE.AND.EX UP1, UPT, UR5, URZ, UPT, UP1 ;  /* 0x0000003f0500728c */ /* 0x000fe2000bf25310 */
[----:B------:R-:W-:-:S05]  /*8030*/  IMAD.U32 R0, RZ, RZ, UR6 ;  /* 0x00000006ff007e24 */ /* 0x000fca000f8e00ff */
[----:B------:R-:W-:-:S05]  /*8040*/  PLOP3.LUT P1, PT, PT, PT, UP1, 0x80, 0x0 ;  /* 0x000000000000781c */ /* 0x000fca0003f2f018 */
[----:B------:R-:W-:Y:S02]  /*8050*/  @UP1 ULDC.64 UR4, c[0x0][0x780] ;  /* 0x0001e00000041ab9 */ /* 0x000fe40000000a00 */
[----:B------:R-:W-:-:S06]  /*8060*/  @UP1 UIMAD.WIDE UR4, UR12, 0x4, UR4 ;  /* 0x000000040c0418a5 */ /* 0x000fcc000f8e0204 */
[----:B------:R-:W-:Y:S02]  /*8070*/  IMAD.U32 R4, RZ, RZ, UR4 ;  /* 0x00000004ff047e24 */ /* 0x000fe4000f8e00ff */
[----:B------:R-:W-:-:S05]  /*8080*/  IMAD.U32 R5, RZ, RZ, UR5 ;  /* 0x00000005ff057e24 */ /* 0x000fca000f8e00ff */
[----:B------:R1:W5:Y:S01]  /*8090*/  @P1 LDG.E R0, desc[UR38][R4.64] ;  /* 0x0000002604001981 */ /* 0x000362000c1e1900 */
[----:B------:R-:W-:Y:S01]  /*80a0*/  PLOP3.LUT P2, PT, PT, PT, UP0, 0x80, 0x0 ;  /* 0x000000000000781c */ /* 0x000fe20003f4f008 */
[----:B------:R-:W3:Y:S02]  /*80b0*/  S2UR UR13, SR_CTAID.Y ;  /* 0x00000000000d79c3 */ /* 0x000ee40000002600 */
[----:B---3--:R-:W-:-:S10]  /*80c0*/  USHF.R.S32.HI UR7, URZ, 0x1f, UR13 ;  /* 0x0000001f3f077899 */ /* 0x008fd4000801140d */
[----:B--2---:R-:W-:-:S13]  /*80d0*/  @P2 R2UR UR4, R6 ;  /* 0x00000000060422ca */ /* 0x004fda00000e0000 */
[----:B------:R-:W-:-:S04]  /*80e0*/  @UP0 ULEA UR4, UR12, UR4, 0x6 ;  /* 0x000000040c040291 */ /* 0x000fc8000f8e303f */
[----:B------:R-:W-:-:S04]  /*80f0*/  @UP0 USHF.R.S32.HI UR5, URZ, 0x1f, UR4 ;  /* 0x0000001f3f050899 */ /* 0x000fc80008011404 */
[----:B------:R-:W-:-:S04]  /*8100*/  @UP0 ULEA.HI UR5, UR5, UR4, URZ, 0x6 ;  /* 0x0000000405050291 */ /* 0x000fc8000f8f303f */
[----:B------:R-:W-:-:S04]  /*8110*/  @UP0 USHF.L.U32 UR5, UR5, 0x7, URZ ;  /* 0x0000000705050899 */ /* 0x000fc8000800063f */
[----:B------:R-:W-:Y:S01]  /*8120*/  @UP0 ULOP3.LUT UR6, UR5, 0xffffe000, URZ, 0xc0, !UPT ;  /* 0xffffe00005060892 */ /* 0x000fe2000f8ec03f */
[----:B-1----:R-:W-:Y:S11]  /*8130*/  @P1 BRA `(.L_x_565) ;  /* 0x0000000000101947 */ /* 0x002ff60003800000 */
[----:B------:R-:W-:Y:S05]  /*8140*/  @!P0 BRA `(.L_x_565) ;  /* 0x00000000000c8947 */ /* 0x000fea0003800000 */
[----:B------:R-:W2:Y:S04]  /*8150*/  LDG.E R5, desc[UR38][R2.64] ;  /* 0x0000002602057981 */ /* 0x000ea8000c1e1900 */
[----:B-----5:R-:W2:Y:S02]  /*8160*/  LDG.E R0, desc[UR38][R2.64+0x4] ;  /* 0x0000042602007981 */ /* 0x020ea4000c1e1900 */
[----:B--2---:R-:W-:-:S07]  /*8170*/  IMAD.IADD R0, R0, 0x1, -R5 ;  /* 0x0000000100007824 */ /* 0x004fce00078e0a05 */
.L_x_565:
[----:B-----5:R-:W-:Y:S01]  /*8180*/  ISETP.GE.AND P0, PT, R0, 0x1, PT ;  /* 0x000000010000780c */ /* 0x020fe20003f06270 */
[----:B------:R-:W-:Y:S01]  /*8190*/  @UP0 USHF.R.S32.HI UR8, URZ, 0x1f, UR6 ;  /* 0x0000001f3f080899 */ /* 0x000fe20008011406 */
[----:B------:R-:W-:Y:S01]  /*81a0*/  UMOV UR4, URZ ;  /* 0x0000003f00047c82 */ /* 0x000fe20008000000 */
[----:B------:R-:W-:Y:S01]  /*81b0*/  UMOV UR5, URZ ;  /* 0x0000003f00057c82 */ /* 0x000fe20008000000 */
[----:B------:R-:W-:-:S04]  /*81c0*/  @UP0 UMOV UR4, UR6 ;  /* 0x0000000600040c82 */ /* 0x000fc80008000000 */
[----:B------:R-:W-:-:S05]  /*81d0*/  @UP0 UMOV UR5, UR8 ;  /* 0x0000000800050c82 */ /* 0x000fca0008000000 */
[----:B------:R-:W-:Y:S05]  /*81e0*/  @!P0 BRA `(.L_x_474) ;  /* 0x0000002c00448947 */ /* 0x000fea0003800000 */
[----:B------:R-:W-:Y:S01]  /*81f0*/  ULDC.64 UR8, c[0x0][0x2d8] ;  /* 0x0000b60000087ab9 */ /* 0x000fe20000000a00 */
[C---:B------:R-:W-:Y:S01]  /*8200*/  VIADD R2, R0.reuse, 0x3f ;  /* 0x0000003f00027836 */ /* 0x040fe20000000000 */
[----:B------:R-:W-:Y:S01]  /*8210*/  UIMAD UR7, UR7, UR8, URZ ;  /* 0x00000008070772a4 */ /* 0x000fe2000f8e023f */
[----:B------:R-:W-:Y:S01]  /*8220*/  ISETP.GE.AND P1, PT, R0, 0x41, PT ;  /* 0x000000410000780c */ /* 0x000fe20003f26270 */
[----:B------:R-:W-:Y:S02]  /*8230*/  USHF.R.S32.HI UR6, URZ, 0x1f, UR12 ;  /* 0x0000001f3f067899 */ /* 0x000fe4000801140c */
[----:B------:R-:W-:Y:S01]  /*8240*/  UIMAD.WIDE.U32 UR10, UR13, UR8, URZ ;  /* 0x000000080d0a72a5 */ /* 0x000fe2000f8e003f */
[----:B------:R-:W-:Y:S01]  /*8250*/  SHF.R.S32.HI R3, RZ, 0x1f, R2 ;  /* 0x0000001fff037819 */ /* 0x000fe20000011402 */
[----:B------:R-:W-:Y:S02]  /*8260*/  UIMAD UR7, UR13, UR9, UR7 ;  /* 0x000000090d0772a4 */ /* 0x000fe4000f8e0207 */
[----:B------:R-:W-:Y:S01]  /*8270*/  UIADD3 UR8, UP1, UR4, UR10, URZ ;  /* 0x0000000a04087290 */ /* 0x000fe2000ff3e03f */
[----:B------:R-:W-:Y:S01]  /*8280*/  LEA.HI R3, R3, R2, RZ, 0x6 ;  /* 0x0000000203037211 */ /* 0x000fe200078f30ff */
[----:B------:R-:W-:-:S02]  /*8290*/  UIADD3 UR7, UR11, UR7, URZ ;  /* 0x000000070b077290 */ /* 0x000fc4000fffe03f */
[----:B------:R-:W-:Y:S01]  /*82a0*/  USEL UR6, UR6, URZ, !UP0 ;  /* 0x0000003f06067287 */ /* 0x000fe2000c000000 */
[----:B------:R-:W-:Y:S01]  /*82b0*/  SHF.R.S32.HI R3, RZ, 0x6, R3 ;  /* 0x00000006ff037819 */ /* 0x000fe20000011403 */
[----:B------:R-:W-:Y:S01]  /*82c0*/  ULDC.64 UR14, c[0x0][0x2e0] ;  /* 0x0000b800000e7ab9 */ /* 0x000fe20000000a00 */
[----:B------:R-:W-:Y:S02]  /*82d0*/  USEL UR13, UR12, URZ, !UP0 ;  /* 0x0000003f0c0d7287 */ /* 0x000fe4000c000000 */
[----:B------:R-:W-:Y:S01]  /*82e0*/  UIADD3.X UR9, UR5, UR7, URZ, UP1, !UPT ;  /* 0x0000000705097290 */ /* 0x000fe20008ffe43f */
[----:B------:R-:W-:Y:S01]  /*82f0*/  VIMNMX R3, R3, 0x1, !PT ;  /* 0x0000000103037848 */ /* 0x000fe20007fe0100 */
[----:B------:R-:W-:Y:S02]  /*8300*/  UIMAD UR6, UR6, UR14, URZ ;  /* 0x0000000e060672a4 */ /* 0x000fe4000f8e023f */
[----:B------:R-:W-:Y:S01]  /*8310*/  UIMAD.WIDE.U32 UR8, UR13, UR14, UR8 ;  /* 0x0000000e0d0872a5 */ /* 0x000fe2000f8e0008 */
[----:B------:R-:W-:Y:S01]  /*8320*/  LOP3.LUT R2, R3, 0x1, RZ, 0xc0, !PT ;  /* 0x0000000103027812 */ /* 0x000fe200078ec0ff */
[----:B------:R-:W-:Y:S01]  /*8330*/  UIMAD UR12, UR13, UR15, UR6 ;  /* 0x0000000f0d0c72a4 */ /* 0x000fe2000f8e0206 */
[----:B------:R-:W-:-:S03]  /*8340*/  ELECT P0, URZ, PT ;  /* 0x00000000003f782f */ /* 0x000fc60003800000 */
[----:B------:R-:W-:Y:S01]  /*8350*/  UIADD3 UR19, UR9, UR12, URZ ;  /* 0x0000000c09137290 */ /* 0x000fe2000fffe03f */
[----:B------:R-:W-:Y:S01]  /*8360*/  UMOV UR6, URZ ;  /* 0x0000003f00067c82 */ /* 0x000fe20008000000 */
[----:B------:R-:W-:Y:S10]  /*8370*/  @!P1 BRA `(.L_x_566) ;  /* 0x0000000400889947 */ /* 0x000ff40003800000 */
[----:B------:R-:W-:Y:S01]  /*8380*/  UMOV UR6, UR10 ;  /* 0x0000000a00067c82 */ /* 0x000fe20008000000 */
[----:B------:R-:W-:Y:S01]  /*8390*/  ULDC.64 UR10, c[0x0][0x2c0] ;  /* 0x0000b000000a7ab9 */ /* 0x000fe20000000a00 */
[----:B------:R-:W-:Y:S01]  /*83a0*/  UIMAD.WIDE.U32 UR6, UR13, UR14, UR6 ;  /* 0x0000000e0d0672a5 */ /* 0x000fe2000f8e0006 */
[----:B------:R-:W-:Y:S01]  /*83b0*/  IMAD.IADD R0, R3, 0x1, -R2 ;  /* 0x0000000103007824 */ /* 0x000fe200078e0a02 */
[----:B------:R-:W-:Y:S02]  /*83c0*/  ULDC.64 UR20, c[0x0][0x2c0] ;  /* 0x0000b00000147ab9 */ /* 0x000fe40000000a00 */
[----:B------:R-:W-:-:S04]  /*83d0*/  UIADD3 UR15, UP0, UR4, UR6, URZ ;  /* 0x00000006040f7290 */ /* 0x000fc8000ff1e03f */
[----:B------:R-:W-:Y:S02]  /*83e0*/  UIADD3.X UR4, UR5, UR12, UR7, UP0, !UPT ;  /* 0x0000000c05047290 */ /* 0x000fe400087fe407 */
[----:B------:R-:W-:Y:S01]  /*83f0*/  ULEA UR14, UP0, UR15, UR10, 0x2 ;  /* 0x0000000a0f0e7291 */ /* 0x000fe2000f80103f */
[----:B------:R-:W-:-:S03]  /*8400*/  UMOV UR5, URZ ;  /* 0x0000003f00057c82 */ /* 0x000fc60008000000 */
[----:B------:R-:W-:Y:S02]  /*8410*/  ULEA.HI.X UR15, UR15, UR11, UR4, 0x2, UP0 ;  /* 0x0000000b0f0f7291 */ /* 0x000fe400080f1404 */
[----:B------:R-:W-:Y:S02]  /*8420*/  UIADD3 UR10, UP0, UR14, 0x4000, URZ ;  /* 0x000040000e0a7890 */ /* 0x000fe4000ff1e03f */
[----:B------:R-:W-:Y:S02]  /*8430*/  UIADD3 UR12, UP1, UR14, 0x8000, URZ ;  /* 0x000080000e0c7890 */ /* 0x000fe4000ff3e03f */
[----:B------:R-:W-:Y:S02]  /*8440*/  UIADD3 UR14, UP2, UR14, 0xc000, URZ ;  /* 0x0000c0000e0e7890 */ /* 0x000fe4000ff5e03f */
[----:B------:R-:W-:Y:S02]  /*8450*/  UIADD3.X UR11, URZ, UR15, URZ, UP0, !UPT ;  /* 0x0000000f3f0b7290 */ /* 0x000fe400087fe43f */
[----:B------:R-:W-:-:S02]  /*8460*/  UIADD3.X UR13, URZ, UR15, URZ, UP1, !UPT ;  /* 0x0000000f3f0d7290 */ /* 0x000fc40008ffe43f */
[----:B------:R-:W-:Y:S01]  /*8470*/  UIADD3.X UR15, URZ, UR15, URZ, UP2, !UPT ;  /* 0x0000000f3f0f7290 */ /* 0x000fe200097fe43f */
[----:B------:R-:W-:-:S11]  /*8480*/  UMOV UR4, URZ ;  /* 0x0000003f00047c82 */ /* 0x000fd60008000000 */
.L_x_579:
        /* <DEDUP_REMOVED lines=21> */
.L_x_568:
[----:B------:R-:W-:Y:S05]  /*85e0*/  BSYNC B0 ;  /* 0x0000000000007941 */ /* 0x000fea0003800000 */
.L_x_567:
        /* <DEDUP_REMOVED lines=13> */
.L_x_570:
[----:B------:R-:W-:Y:S05]  /*86c0*/  BSYNC B0 ;  /* 0x0000000000007941 */ /* 0x000fea0003800000 */
.L_x_569:
[----:B------:R-:W-:Y:S06]  /*86d0*/  BAR.ARV 0xa, 0xa0 ;  /* 0x0282800000007b1d */ /* 0x000fec0000002000 */
[----:B------:R-:W-:Y:S04]  /*86e0*/  BSSY B0, `(.L_x_571) ;  /* 0x0000003000007945 */ /* 0x000fe80003800000 */
[----:B------:R-:W-:Y:S05]  /*86f0*/  @!P0 BRA `(.L_x_572) ;  /* 0x0000000000048947 */ /* 0x000fea0003800000 */
[----:B------:R-:W-:-:S04]  /*8700*/  DEPBAR.LE SB0, 0x0 ;  /* 0x000080000000791a */ /* 0x000fc80000000000 */
.L_x_572:
[----:B------:R-:W-:Y:S05]  /*8710*/  BSYNC B0 ;  /* 0x0000000000007941 */ /* 0x000fea0003800000 */
.L_x_571:
        /* <DEDUP_REMOVED lines=13> */
.L_x_574:
[----:B------:R-:W-:Y:S05]  /*87f0*/  BSYNC B0 ;  /* 0x0000000000007941 */ /* 0x000fea0003800000 */
.L_x_573:
        /* <DEDUP_REMOVED lines=13> */
.L_x_576:
[----:B------:R-:W-:Y:S05]  /*88d0*/  BSYNC B0 ;  /* 0x0000000000007941 */ /* 0x000fea0003800000 */
.L_x_575:
[----:B------:R-:W-:Y:S01]  /*88e0*/  VIADD R0, R0, 0xfffffffe ;  /* 0xfffffffe00007836 */ /* 0x000fe20000000000 */
[----:B------:R-:W-:Y:S06]  /*88f0*/  BAR.ARV 0xa, 0xa0 ;  /* 0x0282800000007b1d */ /* 0x000fec0000002000 */
[----:B------:R-:W-:Y:S01]  /*8900*/  BSSY B0, `(.L_x_577) ;  /* 0x0000004000007945 */ /* 0x000fe20003800000 */
[----:B------:R-:W-:-:S03]  /*8910*/  ISETP.NE.AND P1, PT, R0, RZ, PT ;  /* 0x000000ff0000720c */ /* 0x000fc60003f25270 */
[----:B------:R-:W-:Y:S10]  /*8920*/  @!P0 BRA `(.L_x_578) ;  /* 0x0000000000048947 */ /* 0x000ff40003800000 */
[----:B------:R-:W-:-:S04]  /*8930*/  DEPBAR.LE SB0, 0x0 ;  /* 0x000080000000791a */ /* 0x000fc80000000000 */
.L_x_578:
[----:B------:R-:W-:Y:S05]  /*8940*/  BSYNC B0 ;  /* 0x0000000000007941 */ /* 0x000fea0003800000 */
.L_x_577:
[----:B------:R-:W-:Y:S06]  /*8950*/  BAR.ARV 0xb, 0xa0 ;  /* 0x02c2800000007b1d */ /* 0x000fec0000002000 */
[----:B------:R-:W-:Y:S02]  /*8960*/  UIADD3 UR5, UR5, 0x2, URZ ;  /* 0x0000000205057890 */ /* 0x000fe4000fffe03f */
[----:B------:R-:W-:Y:S01]  /*8970*/  UIADD3 UR4, UR4, 0x1, URZ ;  /* 0x0000000104047890 */ /* 0x000fe2000fffe03f */
[----:B------:R-:W-:Y:S11]  /*8980*/  @P1 BRA `(.L_x_579) ;  /* 0xfffffff800c01947 */ /* 0x000ff6000383ffff */
[----:B------:R-:W-:-:S12]  /*8990*/  USHF.L.U32 UR6, UR5, 0xd, URZ ;  /* 0x0000000d05067899 */ /* 0x000fd8000800063f */
.L_x_566:
        /* <DEDUP_REMOVED lines=10> */
[----:B------:R-:W-:Y:S01]  /*8a40*/  ULEA UR4, UP0, UR11, UR4, 0x2 ;  /* 0x000000040b047291 */ /* 0x000fe2000f80103f */
[----:B------:R-:W-:-:S03]  /*8a50*/  UMOV UR13, 0x14f00000 ;  /* 0x14f00000000d7882 */ /* 0x000fc60000000000 */
[----:B------:R-:W-:-:S03]  /*8a60*/  ULEA.HI.X UR5, UR11, UR5, UR12, 0x2, UP0 ;  /* 0x000000050b057291 */ /* 0x000fc600080f140c */
[----:B------:R-:W-:Y:S01]  /*8a70*/  UMOV UR12, 0x0 ;  /* 0x00000000000c7882 */ /* 0x000fe20000000000 */
[----:B-1----:R-:W-:-:S03]  /*8a80*/  ULEA UR7, UR10, UR7, 0x18 ;  /* 0x000000070a077291 */ /* 0x002fc6000f8ec03f */
[----:B------:R-:W-:Y:S01]  /*8a90*/  UMOV UR10, 0x400 ;  /* 0x00000400000a7882 */ /* 0x000fe20000000000 */
[----:B------:R-:W-:-:S09]  /*8aa0*/  UIADD3 UR7, UR7, 0x10000, URZ ;  /* 0x0001000007077890 */ /* 0x000fd2000fffe03f */
[----:B------:R1:W-:Y:S02]  /*8ab0*/  UBLKRED.G.S.ADD.F32.RN [UR4], [UR7], UR10, desc[UR12] ;  /* 0x00000c04070073bb */ /* 0x0003e400080a140a */
[----:B-1----:R0:W-:Y:S02]  /*8ac0*/  UTMACMDFLUSH ;  /* 0x00000000000079b7 */ /* 0x0021e40000000000 */
.L_x_581:
[----:B------:R-:W-:Y:S05]  /*8ad0*/  BSYNC B0 ;  /* 0x0000000000007941 */ /* 0x000fea0003800000 */
.L_x_580:
[----:B------:R-:W-:Y:S06]  /*8ae0*/  BAR.SYNC.DEFER_BLOCKING 0xe, 0xa0 ;  /* 0x0382800000007b1d */ /* 0x000fec0000010000 */
[----:B------:R-:W-:Y:S04]  /*8af0*/  BSSY B0, `(.L_x_582) ;  /* 0x0000012000007945 */ /* 0x000fe80003800000 */
[----:B------:R-:W-:Y:S05]  /*8b00*/  @!P0 BRA `(.L_x_583) ;  /* 0x0000000000408947 */ /* 0x000fea0003800000 */
[----:B------:R-:W1:Y:S01]  /*8b10*/  S2UR UR7, SR_CgaCtaId ;  /* 0x00000000000779c3 */ /* 0x000e620000008800 */
[----:B------:R-:W-:Y:S01]  /*8b20*/  UIADD3 UR4, UR6, 0x1000, URZ ;  /* 0x0000100006047890 */ /* 0x000fe2000fffe03f */
[----:B------:R-:W-:Y:S01]  /*8b30*/  UMOV UR5, 0x400 ;  /* 0x0000040000057882 */ /* 0x000fe20000000000 */
[----:B------:R-:W-:Y:S02]  /*8b40*/  ULDC.64 UR10, c[0x0][0x2c0] ;  /* 0x0000b000000a7ab9 */ /* 0x000fe40000000a00 */
[----:B------:R-:W-:Y:S01]  /*8b50*/  UIADD3 UR12, UP0, UR4, UR8, URZ ;  /* 0x00000008040c7290 */ /* 0x000fe2000ff1e03f */
[----:B------:R-:W-:Y:S01]  /*8b60*/  UMOV UR13, 0x14f00000 ;  /* 0x14f00000000d7882 */ /* 0x000fe20000000000 */
[----:B-1----:R-:W-:Y:S02]  /*8b70*/  ULEA UR7, UR7, UR5, 0x18 ;  /* 0x0000000507077291 */ /* 0x002fe4000f8ec03f */
[----:B------:R-:W-:Y:S02]  /*8b80*/  ULEA.HI.X.SX32 UR5, UR4, UR19, 0x1, UP0 ;  /* 0x0000001304057291 */ /* 0x000fe400080f0e3f */
[----:B------:R-:W-:-:S02]  /*8b90*/  ULEA UR4, UP0, UR12, UR10, 0x2 ;  /* 0x0000000a0c047291 */ /* 0x000fc4000f80103f */
[----:B------:R-:W-:Y:S02]  /*8ba0*/  UIADD3 UR7, UR7, 0x14000, URZ ;  /* 0x0001400007077890 */ /* 0x000fe4000fffe03f */
[----:B------:R-:W-:Y:S01]  /*8bb0*/  ULEA.HI.X UR5, UR12, UR11, UR5, 0x2, UP0 ;  /* 0x0000000b0c057291 */ /* 0x000fe200080f1405 */
[----:B------:R-:W-:Y:S02]  /*8bc0*/  UMOV UR10, 0x400 ;  /* 0x00000400000a7882 */ /* 0x000fe40000000000 */
[----:B------:R-:W-:-:S06]  /*8bd0*/  UMOV UR12, 0x0 ;  /* 0x00000000000c7882 */ /* 0x000fcc0000000000 */
[----:B------:R1:W-:Y:S01]  /*8be0*/  UBLKRED.G.S.ADD.F32.RN [UR4], [UR7], UR10, desc[UR12] ;  /* 0x00000c04070073bb */ /* 0x0003e200080a140a */
[----:B------:R0:W-:Y:S01]  /*8bf0*/  UTMACMDFLUSH ;  /* 0x00000000000079b7 */ /* 0x0001e20000000000 */
[----:B-1----:R-:W-:-:S04]  /*8c00*/  DEPBAR.LE SB0, 0x1 ;  /* 0x000080400000791a */ /* 0x002fc80000000000 */
.L_x_583:
[----:B------:R-:W-:Y:S05]  /*8c10*/  BSYNC B0 ;  /* 0x0000000000007941 */ /* 0x000fea0003800000 */
.L_x_582:
[----:B------:R-:W-:Y:S06]  /*8c20*/  BAR.ARV 0xa, 0xa0 ;  /* 0x0282800000007b1d */ /* 0x000fec0000002000 */
[----:B------:R-:W-:Y:S04]  /*8c30*/  BSSY B0, `(.L_x_584) ;  /* 0x0000003000007945 */ /* 0x000fe80003800000 */
[----:B------:R-:W-:Y:S05]  /*8c40*/  @!P0 BRA `(.L_x_585) ;  /* 0x0000000000048947 */ /* 0x000fea0003800000 */
[----:B------:R-:W-:-:S04]  /*8c50*/  DEPBAR.LE SB0, 0x0 ;  /* 0x000080000000791a */ /* 0x000fc80000000000 */
.L_x_585:
[----:B------:R-:W-:Y:S05]  /*8c60*/  BSYNC B0 ;  /* 0x0000000000007941 */ /* 0x000fea0003800000 */
.L_x_584:
[----:B------:R-:W-:Y:S06]  /*8c70*/  BAR.ARV 0xb, 0xa0 ;  /* 0x02c2800000007b1d */ /* 0x000fec0000002000 */
[----:B------:R-:W-:Y:S05]  /*8c80*/  BRA `(.L_x_474) ;  /* 0x00000020009c7947 */ /* 0x000fea0003800000 */
.L_x_561:
[----:B------:R-:W-:Y:S01]  /*8c90*/  ULDC.64 UR4, c[0x0][0x8d8] ;  /* 0x0002360000047ab9 */ /* 0x000fe20000000a00 */
[----:B------:R-:W1:Y:S01]  /*8ca0*/  S2R R7, SR_CTAID.Z ;  /* 0x0000000000077919 */ /* 0x000e620000002700 */
[----:B------:R-:W-:Y:S01]  /*8cb0*/  ISETP.NE.U32.AND P0, PT, RZ, UR4, PT ;  /* 0x00000004ff007c0c */ /* 0x000fe2000bf05070 */
[----:B------:R-:W2:Y:S03]  /*8cc0*/  S2UR UR20, SR_CTAID.Y ;  /* 0x00000000001479c3 */ /* 0x000ea60000002600 */
[----:B------:R-:W-:-:S13]  /*8cd0*/  ISETP.NE.AND.EX P0, PT, RZ, UR5, PT, P0 ;  /* 0x00000005ff007c0c */ /* 0x000fda000bf05300 */
[----:B------:R-:W-:Y:S05]  /*8ce0*/  @!P0 BRA `(.L_x_586) ;  /* 0x0000000000108947 */ /* 0x000fea0003800000 */
[----:B------:R-:W1:Y:S02]  /*8cf0*/  LDC.64 R2, c[0x0][0x8d8] ;  /* 0x00023600ff027b82 */ /* 0x000e640000000a00 */
[----:B-1----:R-:W-:-:S05]  /*8d00*/  IMAD.WIDE R2, R7, 0x4, R2 ;  /* 0x0000000407027825 */ /* 0x002fca00078e0202 */
[----:B------:R1:W5:Y:S01]  /*8d10*/  LDG.E R5, desc[UR38][R2.64] ;  /* 0x0000002602057981 */ /* 0x000362000c1e1900 */
[----:B------:R-:W-:Y:S05]  /*8d20*/  BRA `(.L_x_587) ;  /* 0x00000000002c7947 */ /* 0x000fea0003800000 */
.L_x_586:
[----:B------:R-:W-:Y:S02]  /*8d30*/  ULDC.64 UR4, c[0x0][0x8d0] ;  /* 0x0002340000047ab9 */ /* 0x000fe40000000a00 */
[----:B------:R-:W-:-:S04]  /*8d40*/  ISETP.NE.U32.AND P0, PT, RZ, UR4, PT ;  /* 0x00000004ff007c0c */ /* 0x000fc8000bf05070 */
[----:B------:R-:W-:-:S13]  /*8d50*/  ISETP.NE.AND.EX P0, PT, RZ, UR5, PT, P0 ;  /* 0x00000005ff007c0c */ /* 0x000fda000bf05300 */
[----:B------:R-:W-:Y:S05]  /*8d60*/  @!P0 BRA `(.L_x_588) ;  /* 0x0000000000188947 */ /* 0x000fea0003800000 */
[----:B------:R-:W1:Y:S02]  /*8d70*/  LDC.64 R2, c[0x0][0x8d0] ;  /* 0x00023400ff027b82 */ /* 0x000e640000000a00 */
[----:B-1----:R-:W-:-:S05]  /*8d80*/  IMAD.WIDE R2, R7, 0x4, R2 ;  /* 0x0000000407027825 */ /* 0x002fca00078e0202 */
[----:B------:R-:W3:Y:S04]  /*8d90*/  LDG.E R5, desc[UR38][R2.64] ;  /* 0x0000002602057981 */ /* 0x000ee8000c1e1900 */
[----:B------:R-:W3:Y:S02]  /*8da0*/  LDG.E R0, desc[UR38][R2.64+0x4] ;  /* 0x0000042602007981 */ /* 0x000ee4000c1e1900 */
[----:B---3--:R-:W-:Y:S01]  /*8db0*/  IMAD.IADD R5, R0, 0x1, -R5 ;  /* 0x0000000100057824 */ /* 0x008fe200078e0a05 */
[----:B------:R-:W-:Y:S06]  /*8dc0*/  BRA `(.L_x_587) ;  /* 0x0000000000047947 */ /* 0x000fec0003800000 */
.L_x_588:
[----:B------:R-:W3:Y:S02]  /*8dd0*/  LDC R5, c[0x0][0x8bc] ;  /* 0x00022f00ff057b82 */ /* 0x000ee40000000800 */
.L_x_587:
[----:B------:R-:W4:Y:S01]  /*8de0*/  S2R R14, SR_CTAID.X ;  /* 0x00000000000e7919 */ /* 0x000f220000002500 */
[----:B------:R-:W-:Y:S02]  /*8df0*/  IMAD.MOV.U32 R0, RZ, RZ, 0x1 ;  /* 0x00000001ff007424 */ /* 0x000fe400078e00ff */
[----:B------:R-:W-:Y:S02]  /*8e00*/  IMAD.MOV.U32 R9, RZ, RZ, RZ ;  /* 0x000000ffff097224 */ /* 0x000fe400078e00ff */
[----:B----4-:R-:W-:-:S05]  /*8e10*/  IMAD.SHL.U32 R14, R14, 0x80, RZ ;  /* 0x000000800e0e7824 */ /* 0x010fca00078e00ff */
[----:B---3-5:R-:W-:-:S04]  /*8e20*/  ISETP.GE.AND P0, PT, R14, R5, PT ;  /* 0x000000050e00720c */ /* 0x028fc80003f06270 */
[----:B-1----:R-:W-:-:S04]  /*8e30*/  SEL R8, R7, 0xffffffff, !P0 ;  /* 0xffffffff07087807 */ /* 0x002fc80004000000 */
[----:B------:R-:W-:-:S13]  /*8e40*/  ISETP.GE.AND P0, PT, R8, RZ, PT ;  /* 0x000000ff0800720c */ /* 0x000fda0003f06270 */
[----:B------:R-:W-:Y:S05]  /*8e50*/  @!P0 BRA `(.L_x_589) ;  /* 0x0000001c00948947 */ /* 0x000fea0003800000 */
[----:B------:R-:W1:Y:S08]  /*8e60*/  LDC.64 R10, c[0x0][0x770] ;  /* 0x0001dc00ff0a7b82 */ /* 0x000e700000000a00 */
[----:B------:R-:W3:Y:S08]  /*8e70*/  LDC.64 R6, c[0x0][0x770] ;  /* 0x0001dc00ff067b82 */ /* 0x000ef00000000a00 */
[----:B------:R-:W4:Y:S01]  /*8e80*/  LDC.64 R4, c[0x0][0x778] ;  /* 0x0001de00ff047b82 */ /* 0x000f220000000a00 */
[----:B-1----:R-:W-:-:S07]  /*8e90*/  ISETP.NE.U32.AND P1, PT, R10, RZ, PT ;  /* 0x000000ff0a00720c */ /* 0x002fce0003f25070 */
[----:B------:R-:W1:Y:S01]  /*8ea0*/  LDC.64 R2, c[0x0][0x780] ;  /* 0x0001e000ff027b82 */ /* 0x000e620000000a00 */
[----:B------:R-:W-:Y:S01]  /*8eb0*/  ISETP.NE.AND.EX P1, PT, R11, RZ, PT, P1 ;  /* 0x000000ff0b00720c */ /* 0x000fe20003f25310 */
[----:B---3--:R-:W-:Y:S01]  /*8ec0*/  IMAD.WIDE R6, R8, 0x4, R6 ;  /* 0x0000000408067825 */ /* 0x008fe200078e0206 */
[----:B----4-:R-:W-:-:S11]  /*8ed0*/  ISETP.NE.U32.AND P0, PT, R4, RZ, PT ;  /* 0x000000ff0400720c */ /* 0x010fd60003f05070 */
[----:B------:R-:W3:Y:S01]  /*8ee0*/  @P1 LDG.E R9, desc[UR38][R6.64] ;  /* 0x0000002606091981 */ /* 0x000ee2000c1e1900 */
[----:B------:R-:W-:-:S03]  /*8ef0*/  ISETP.NE.AND.EX P0, PT, R5, RZ, PT, P0 ;  /* 0x000000ff0500720c */ /* 0x000fc60003f05300 */
[----:B------:R-:W4:Y:S01]  /*8f00*/  @P1 LDG.E R15, desc[UR38][R6.64] ;  /* 0x00000026060f1981 */ /* 0x000f22000c1e1900 */
[----:B-1----:R-:W-:-:S04]  /*8f10*/  ISETP.NE.U32.AND P2, PT, R2, RZ, PT ;  /* 0x000000ff0200720c */ /* 0x002fc80003f45070 */
[----:B------:R-:W-:-:S05]  /*8f20*/  ISETP.NE.AND.EX P2, PT, R3, RZ, PT, P2 ;  /* 0x000000ff0300720c */ /* 0x000fca0003f45320 */
[----:B------:R-:W1:Y:S08]  /*8f30*/  @P0 LDC.64 R2, c[0x0][0x778] ;  /* 0x0001de00ff020b82 */ /* 0x000e700000000a00 */
[----:B------:R-:W2:Y:S01]  /*8f40*/  @P2 LDC.64 R12, c[0x0][0x780] ;  /* 0x0001e000ff0c2b82 */ /* 0x000ea20000000a00 */
[----:B------:R-:W-:Y:S01]  /*8f50*/  IMAD.MOV.U32 R5, RZ, RZ, RZ ;  /* 0x000000ffff057224 */ /* 0x000fe200078e00ff */
[----:B------:R-:W-:Y:S01]  /*8f60*/  ULDC UR4, c[0x0][0x280] ;  /* 0x0000a00000047ab9 */ /* 0x000fe20000000800 */
[----:B-1----:R-:W-:-:S05]  /*8f70*/  @P0 IMAD.WIDE R2, R8, 0x4, R2 ;  /* 0x0000000408020825 */ /* 0x002fca00078e0202 */
[----:B------:R2:W5:Y:S01]  /*8f80*/  @P0 LDG.E R5, desc[UR38][R2.64] ;  /* 0x0000002602050981 */ /* 0x000562000c1e1900 */
[----:B------:R-:W-:Y:S02]  /*8f90*/  IMAD.U32 R4, RZ, RZ, UR4 ;  /* 0x00000004ff047e24 */ /* 0x000fe4000f8e00ff */
[----:B--2---:R-:W-:Y:S01]  /*8fa0*/  @P2 IMAD.WIDE R2, R8, 0x4, R12 ;  /* 0x0000000408022825 */ /* 0x004fe200078e020c */
[----:B------:R-:W-:-:S04]  /*8fb0*/  VOTEU.ANY UP0, P1 ;  /* 0x00000000003f7886 */ /* 0x000fc80000800100 */
[----:B------:R1:W5:Y:S02]  /*8fc0*/  @P2 LDG.E R4, desc[UR38][R2.64] ;  /* 0x0000002602042981 */ /* 0x000364000c1e1900 */
[----:B-1----:R-:W-:Y:S01]  /*8fd0*/  CS2R R2, SRZ ;  /* 0x0000000000027805 */ /* 0x002fe2000001ff00 */
[----:B---3--:R-:W-:-:S05]  /*8fe0*/  @P1 IMAD R9, R8, 0x40, R9 ;  /* 0x0000004008091824 */ /* 0x008fca00078e0209 */
[----:B------:R-:W-:-:S04]  /*8ff0*/  @P1 SHF.R.S32.HI R12, RZ, 0x1f, R9 ;  /* 0x0000001fff0c1819 */ /* 0x000fc80000011409 */
[----:B------:R-:W-:-:S04]  /*9000*/  @P1 LEA.HI R12, R12, R9, RZ, 0x6 ;  /* 0x000000090c0c1211 */ /* 0x000fc800078f30ff */
[----:B------:R-:W-:Y:S02]  /*9010*/  @P1 LOP3.LUT R12, R12, 0xffffffc0, RZ, 0xc0, !PT ;  /* 0xffffffc00c0c1812 */ /* 0x000fe400078ec0ff */
[----:B----4-:R-:W-:Y:S02]  /*9020*/  @P1 R2UR UR4, R15 ;  /* 0x000000000f0412ca */ /* 0x010fe400000e0000 */
[--C-:B------:R-:W-:Y:S01]  /*9030*/  @P1 SHF.R.S32.HI R9, RZ, 0x1f, R12.reuse ;  /* 0x0000001fff091819 */ /* 0x100fe2000001140c */
[----:B------:R-:W-:-:S04]  /*9040*/  @P1 IMAD.MOV.U32 R2, RZ, RZ, R12 ;  /* 0x000000ffff021224 */ /* 0x000fc800078e000c */
[----:B------:R-:W-:Y:S01]  /*9050*/  @P1 IMAD.MOV.U32 R3, RZ, RZ, R9 ;  /* 0x000000ffff031224 */ /* 0x000fe200078e0009 */
[----:B------:R-:W-:Y:S07]  /*9060*/  @P2 BRA `(.L_x_590) ;  /* 0x0000000000102947 */ /* 0x000fee0003800000 */
[----:B------:R-:W-:Y:S05]  /*9070*/  @!P1 BRA `(.L_x_590) ;  /* 0x00000000000c9947 */ /* 0x000fea0003800000 */
[----:B------:R-:W2:Y:S04]  /*9080*/  LDG.E R9, desc[UR38][R6.64] ;  /* 0x0000002606097981 */ /* 0x000ea8000c1e1900 */
[----:B-----5:R-:W2:Y:S02]  /*9090*/  LDG.E R4, desc[UR38][R6.64+0x4] ;  /* 0x0000042606047981 */ /* 0x020ea4000c1e1900 */
[----:B--2---:R-:W-:-:S07]  /*90a0*/  IMAD.IADD R4, R4, 0x1, -R9 ;  /* 0x0000000104047824 */ /* 0x004fce00078e0a09 */
.L_x_590:
[----:B-----5:R-:W-:Y:S01]  /*90b0*/  ISETP.GE.AND P1, PT, R4, 0x1, PT ;  /* 0x000000010400780c */ /* 0x020fe20003f26270 */
[----:B------:R-:W-:Y:S01]  /*90c0*/  UMOV UR35, URZ ;  /* 0x0000003f00237c82 */ /* 0x000fe20008000000 */
[----:B------:R-:W-:Y:S01]  /*90d0*/  @UP0 UMOV UR35, UR4 ;  /* 0x0000000400230c82 */ /* 0x000fe20008000000 */
[----:B------:R-:W-:-:S10]  /*90e0*/  IMAD.MOV.U32 R9, RZ, RZ, RZ ;  /* 0x000000ffff097224 */ /* 0x000fd400078e00ff */
[----:B------:R-:W-:Y:S05]  /*90f0*/  @!P1 BRA `(.L_x_589) ;  /* 0x0000001800ec9947 */ /* 0x000fea0003800000 */
[----:B------:R-:W1:Y:S01]  /*9100*/  S2R R9, SR_CTAID.Y ;  /* 0x0000000000097919 */ /* 0x000e620000002600 */
[----:B------:R-:W2:Y:S01]  /*9110*/  LDC.64 R12, c[0x0][0x718] ;  /* 0x0001c600ff0c7b82 */ /* 0x000ea20000000a00 */
[----:B------:R-:W-:Y:S01]  /*9120*/  ISETP.NE.U32.AND P1, PT, R10, RZ, PT ;  /* 0x000000ff0a00720c */ /* 0x000fe20003f25070 */
[----:B------:R-:W-:Y:S01]  /*9130*/  ULDC UR4, c[0x0][0x2e8] ;  /* 0x0000ba0000047ab9 */ /* 0x000fe20000000800 */
[----:B------:R-:W-:Y:S01]  /*9140*/  R2UR UR13, R8 ;  /* 0x00000000080d72ca */ /* 0x000fe200000e0000 */
[----:B------:R-:W-:Y:S01]  /*9150*/  VOTEU.ANY UP1, P0 ;  /* 0x00000000003f7886 */ /* 0x000fe20000020100 */
[----:B------:R-:W-:Y:S02]  /*9160*/  ISETP.NE.AND.EX P1, PT, R11, RZ, PT, P1 ;  /* 0x000000ff0b00720c */ /* 0x000fe40003f25310 */
[----:B------:R-:W-:Y:S02]  /*9170*/  ELECT P0, URZ, PT ;  /* 0x00000000003f782f */ /* 0x000fe40003800000 */
[----:B------:R-:W-:Y:S01]  /*9180*/  SHF.R.S32.HI R8, RZ, 0x1f, R8 ;  /* 0x0000001fff087819 */ /* 0x000fe20000011408 */
[----:B------:R-:W3:Y:S01]  /*9190*/  LDC.64 R10, c[0x0][0x720] ;  /* 0x0001c800ff0a7b82 */ /* 0x000ee20000000a00 */
[----:B------:R-:W-:Y:S01]  /*91a0*/  MOV R7, R3 ;  /* 0x0000000300077202 */ /* 0x000fe20000000f00 */
[----:B------:R-:W-:Y:S01]  /*91b0*/  UMOV UR12, UR20 ;  /* 0x00000014000c7c82 */ /* 0x000fe20008000000 */
[----:B------:R-:W-:Y:S01]  /*91c0*/  SEL R8, R8, RZ, !P1 ;  /* 0x000000ff08087207 */ /* 0x000fe20004800000 */
[----:B------:R-:W-:Y:S01]  /*91d0*/  BSSY B0, `(.L_x_589) ;  /* 0x00001ad000007945 */ /* 0x000fe20003800000 */
[----:B------:R-:W-:-:S02]  /*91e0*/  R2UR UR11, R14 ;  /* 0x000000000e0b72ca */ /* 0x000fc400000e0000 */
[----:B------:R-:W-:Y:S01]  /*91f0*/  R2UR UR8, R5 ;  /* 0x00000000050872ca */ /* 0x000fe200000e0000 */
[----:B------:R-:W-:Y:S01]  /*9200*/  VOTEU.ANY UP0, P1 ;  /* 0x00000000003f7886 */ /* 0x000fe20000800100 */
[----:B------:R-:W-:Y:S02]  /*9210*/  USEL UR21, UR13, URZ, !UP0 ;  /* 0x0000003f0d157287 */ /* 0x000fe4000c000000 */
[----:B------:R-:W-:Y:S02]  /*9220*/  UISETP.NE.AND UP0, UPT, UR4, 0x1, UPT ;  /* 0x000000010400788c */ /* 0x000fe4000bf05270 */
[----:B------:R-:W-:-:S07]  /*9230*/  USEL UR13, UR13, URZ, !UP1 ;  /* 0x0000003f0d0d7287 */ /* 0x000fce000c800000 */
[----:B------:R-:W-:Y:S01]  /*9240*/  UIADD3 UR11, UR11, UR8, URZ ;  /* 0x000000080b0b7290 */ /* 0x000fe2000fffe03f */
[----:B-1----:R-:W-:Y:S01]  /*9250*/  SHF.R.S32.HI R9, RZ, 0x1f, R9 ;  /* 0x0000001fff097819 */ /* 0x002fe20000011409 */
[----:B------:R-:W-:Y:S01]  /*9260*/  @UP0 ULDC UR6, c[0x0][0x2ec] ;  /* 0x0000bb0000060ab9 */ /* 0x000fe20000000800 */
[----:B------:R-:W-:Y:S01]  /*9270*/  @UP0 ULDC UR8, c[0x0][0x2f0] ;  /* 0x0000bc0000080ab9 */ /* 0x000fe20000000800 */
[----:B------:R-:W-:Y:S02]  /*9280*/  UIMAD.WIDE.U32 UR6, UR20, UR6, URZ ;  /* 0x00000006140672a5 */ /* 0x000fe4000f8e003f */
[----:B--2---:R-:W-:Y:S02]  /*9290*/  IMAD R6, R9, R12, RZ ;  /* 0x0000000c09067224 */ /* 0x004fe400078e02ff */
[----:B------:R-:W-:Y:S02]  /*92a0*/  @UP0 USHF.R.U32.HI UR12, URZ, UR8, UR7 ;  /* 0x000000083f0c0299 */ /* 0x000fe40008011607 */
[----:B------:R-:W-:-:S02]  /*92b0*/  IMAD R13, R13, UR20, R6 ;  /* 0x000000140d0d7c24 */ /* 0x000fc4000f8e0206 */
[----:B------:R-:W-:-:S04]  /*92c0*/  IMAD.MOV.U32 R6, RZ, RZ, R2 ;  /* 0x000000ffff067224 */ /* 0x000fc800078e0002 */
[----:B------:R-:W-:-:S04]  /*92d0*/  IMAD.WIDE.U32 R2, R12, UR20, R6 ;  /* 0x000000140c027c25 */ /* 0x000fc8000f8e0006 */
[----:B---3--:R-:W-:Y:S02]  /*92e0*/  IMAD R12, R8, R10, RZ ;  /* 0x0000000a080c7224 */ /* 0x008fe400078e02ff */
[----:B------:R-:W-:Y:S02]  /*92f0*/  IMAD.IADD R3, R3, 0x1, R13 ;  /* 0x0000000103037824 */ /* 0x000fe400078e020d */
[----:B------:R-:W-:Y:S02]  /*9300*/  IMAD R15, R11, UR21, R12 ;  /* 0x000000150b0f7c24 */ /* 0x000fe4000f8e020c */
[----:B------:R-:W1:Y:S01]  /*9310*/  LDC.64 R12, c[0x0][0x700] ;  /* 0x0001c000ff0c7b82 */ /* 0x000e620000000a00 */
[----:B------:R-:W-:-:S04]  /*9320*/  IMAD.WIDE.U32 R2, R10, UR21, R2 ;  /* 0x000000150a027c25 */ /* 0x000fc8000f8e0002 */
[----:B------:R-:W-:-:S03]  /*9330*/  IMAD.IADD R3, R3, 0x1, R15 ;  /* 0x0000000103037824 */ /* 0x000fc600078e020f */
[----:B------:R-:W2:Y:S01]  /*9340*/  LDC.64 R10, c[0x0][0x730] ;  /* 0x0001cc00ff0a7b82 */ /* 0x000ea20000000a00 */
[----:B-1----:R-:W-:-:S04]  /*9350*/  LEA R12, P1, R2, R12, 0x2 ;  /* 0x0000000c020c7211 */ /* 0x002fc800078210ff */
[----:B------:R-:W-:Y:S02]  /*9360*/  LEA.HI.X R13, R2, R13, R3, 0x2, P1 ;  /* 0x0000000d020d7211 */ /* 0x000fe400008f1403 */
[----:B------:R-:W-:Y:S01]  /*9370*/  R2UR UR4, R12 ;  /* 0x000000000c0472ca */ /* 0x000fe200000e0000 */
[----:B--2---:R-:W-:Y:S01]  /*9380*/  IMAD R2, R9, R10, RZ ;  /* 0x0000000a09027224 */ /* 0x004fe200078e02ff */
[----:B------:R-:W-:Y:S01]  /*9390*/  R2UR UR5, R13 ;  /* 0x000000000d0572ca */ /* 0x000fe200000e0000 */
[----:B------:R-:W-:-:S04]  /*93a0*/  IMAD.WIDE.U32 R6, R10, UR20, R6 ;  /* 0x000000140a067c25 */ /* 0x000fc8000f8e0006 */
[----:B------:R-:W-:Y:S02]  /*93b0*/  IMAD R11, R11, UR20, R2 ;  /* 0x000000140b0b7c24 */ /* 0x000fe4000f8e0202 */
[----:B------:R-:W1:Y:S01]  /*93c0*/  LDC.64 R2, c[0x0][0x738] ;  /* 0x0001ce00ff027b82 */ /* 0x000e620000000a00 */
[----:B------:R-:W-:Y:S02]  /*93d0*/  IMAD.MOV.U32 R9, RZ, RZ, RZ ;  /* 0x000000ffff097224 */ /* 0x000fe400078e00ff */
[----:B------:R-:W-:Y:S02]  /*93e0*/  IMAD.IADD R7, R7, 0x1, R11 ;  /* 0x0000000107077824 */ /* 0x000fe400078e020b */
[----:B-1----:R-:W-:Y:S02]  /*93f0*/  IMAD R8, R8, R2, RZ ;  /* 0x0000000208087224 */ /* 0x002fe400078e02ff */
[----:B------:R-:W-:-:S04]  /*9400*/  IMAD.WIDE.U32 R6, R2, UR21, R6 ;  /* 0x0000001502067c25 */ /* 0x000fc8000f8e0006 */
[----:B------:R-:W-:Y:S01]  /*9410*/  IMAD R11, R3, UR21, R8 ;  /* 0x00000015030b7c24 */ /* 0x000fe2000f8e0208 */
[----:B------:R-:W-:Y:S06]  /*9420*/  @!P0 BRA `(.L_x_591) ;  /* 0x00000018001c8947 */ /* 0x000fec0003800000 */
[----:B------:R-:W1:Y:S01]  /*9430*/  S2R R3, SR_CgaCtaId ;  /* 0x0000000000037919 */ /* 0x000e620000008800 */
[----:B------:R-:W-:Y:S01]  /*9440*/  MOV R12, 0x400 ;  /* 0x00000400000c7802 */ /* 0x000fe20000000f00 */
[----:B------:R-:W2:Y:S03]  /*9450*/  S2R R16, SR_TID.X ;  /* 0x0000000000107919 */ /* 0x000ea60000002100 */
[----:B-1----:R-:W-:Y:S01]  /*9460*/  LEA R12, R3, R12, 0x18 ;  /* 0x0000000c030c7211 */ /* 0x002fe200078ec0ff */
[----:B------:R-:W-:Y:S01]  /*9470*/  IMAD.MOV.U32 R3, RZ, RZ, 0x1 ;  /* 0x00000001ff037424 */ /* 0x000fe200078e00ff */
[----:B--2---:R-:W-:-:S04]  /*9480*/  LOP3.LUT R16, R16, 0x7f, RZ, 0xc0, !PT ;  /* 0x0000007f10107812 */ /* 0x004fc800078ec0ff */
[----:B------:R-:W-:Y:S02]  /*9490*/  SHF.L.U32 R3, R3, 0x1f, RZ ;  /* 0x0000001f03037819 */ /* 0x000fe400000006ff */
[----:B------:R-:W-:Y:S02]  /*94a0*/  ISETP.NE.AND P0, PT, R16, RZ, PT ;  /* 0x000000ff1000720c */ /* 0x000fe40003f05270 */
[----:B------:R-:W1:Y:S02]  /*94b0*/  SYNCS.PHASECHK.TRANS64.TRYWAIT P1, [R12+URZ+0x30820], R3 ;  /* 0x030820030c0075a7 */ /* 0x000e64000802017f */
[----:B-1----:R-:W-:Y:S09]  /*94c0*/  @!P1 BRA `(.L_x_592) ;  /* 0x0000001800ec9947 */ /* 0x002ff20003800000 */
.L_x_620:
[----:B------:R-:W-:Y:S02]  /*94d0*/  IMAD.IADD R11, R7, 0x1, R11 ;  /* 0x00000001070b7824 */ /* 0x000fe400078e020b */
        /* <DEDUP_REMOVED lines=8> */
.L_x_593:
[----:B-1----:R-:W1:Y:S01]  /*9560*/  LDC.64 R2, c[0x0][0x198] ;  /* 0x00006600ff027b82 */ /* 0x002e620000000a00 */
[----:B------:R-:W-:Y:S01]  /*9570*/  R2UR UR8, R12 ;  /* 0x000000000c0872ca */ /* 0x000fe200000e0000 */
[----:B------:R-:W-:Y:S01]  /*9580*/  UMOV UR22, 0x0 ;  /* 0x0000000000167882 */ /* 0x000fe20000000000 */
[----:B------:R-:W-:Y:S01]  /*9590*/  UMOV UR23, 0x14f00000 ;  /* 0x14f0000000177882 */ /* 0x000fe20000000000 */
[----:B------:R-:W-:Y:S01]  /*95a0*/  UMOV UR34, URZ ;  /* 0x0000003f00227c82 */ /* 0x000fe20008000000 */
[----:B------:R-:W-:Y:S01]  /*95b0*/  UMOV UR36, UR20 ;  /* 0x0000001400247c82 */ /* 0x000fe20008000000 */
[----:B------:R-:W-:Y:S01]  /*95c0*/  UMOV UR37, UR21 ;  /* 0x0000001500257c82 */ /* 0x000fe20008000000 */
[----:B------:R-:W-:Y:S01]  /*95d0*/  UMOV UR18, 0x40 ;  /* 0x0000004000127882 */ /* 0x000fe20000000000 */
[----:B------:R-:W-:Y:S01]  /*95e0*/  UMOV UR19, UR35 ;  /* 0x0000002300137c82 */ /* 0x000fe20008000000 */
[----:B------:R-:W-:Y:S01]  /*95f0*/  UMOV UR10, 0x10 ;  /* 0x00000010000a7882 */ /* 0x000fe20000000000 */
[----:B------:R-:W-:Y:S01]  /*9600*/  IMAD.MOV.U32 R5, RZ, RZ, 0x10000 ;  /* 0x00010000ff057424 */ /* 0x000fe200078e00ff */
[----:B------:R-:W-:Y:S01]  /*9610*/  UMOV UR30, 0x0 ;  /* 0x00000000001e7882 */ /* 0x000fe20000000000 */
[----:B------:R-:W-:Y:S01]  /*9620*/  UMOV UR31, 0x10000000 ;  /* 0x10000000001f7882 */ /* 0x000fe20000000000 */
[----:B------:R-:W-:Y:S01]  /*9630*/  UMOV UR50, 0x40 ;  /* 0x0000004000327882 */ /* 0x000fe20000000000 */
[----:B------:R-:W-:-:S02]  /*9640*/  UIADD3 UR32, UR8, 0x18000, URZ ;  /* 0x0001800008207890 */ /* 0x000fc4000fffe03f */
[----:B------:R-:W-:Y:S02]  /*9650*/  UIADD3 UR33, UR8, 0x30810, URZ ;  /* 0x0003081008217890 */ /* 0x000fe4000fffe03f */
[----:B------:R-:W-:Y:S02]  /*9660*/  UIADD3 UR16, UR8, 0x1a000, URZ ;  /* 0x0001a00008107890 */ /* 0x000fe4000fffe03f */
[----:B------:R-:W-:Y:S02]  /*9670*/  UIADD3 UR24, UR8, 0x28000, URZ ;  /* 0x0002800008187890 */ /* 0x000fe4000fffe03f */
[----:B------:R-:W-:Y:S01]  /*9680*/  UIADD3 UR9, UR8, 0x30800, URZ ;  /* 0x0003080008097890 */ /* 0x000fe2000fffe03f */
[----:B-1----:R-:W-:Y:S01]  /*9690*/  IMAD.MOV.U32 R9, RZ, RZ, R2 ;  /* 0x000000ffff097224 */ /* 0x002fe200078e0002 */
[----:B------:R-:W-:Y:S01]  /*96a0*/  UMOV UR17, UR33 ;  /* 0x0000002100117c82 */ /* 0x000fe20008000000 */
[----:B------:R-:W-:Y:S01]  /*96b0*/  IMAD.MOV.U32 R8, RZ, RZ, R3 ;  /* 0x000000ffff087224 */ /* 0x000fe200078e0003 */
[----:B------:R-:W-:Y:S01]  /*96c0*/  UMOV UR25, UR33 ;  /* 0x0000002100197c82 */ /* 0x000fe20008000000 */
[----:B------:R-:W-:Y:S01]  /*96d0*/  UIADD3 UR48, UR8, 0x4000, URZ ;  /* 0x0000400008307890 */ /* 0x000fe2000fffe03f */
[----:B------:R-:W-:Y:S01]  /*96e0*/  IADD3 R0, P1, R9, 0x2f0, RZ ;  /* 0x000002f009007810 */ /* 0x000fe20007f3e0ff */
[----:B------:R-:W-:Y:S01]  /*96f0*/  UIADD3 UR40, UR8, 0x8000, URZ ;  /* 0x0000800008287890 */ /* 0x000fe2000fffe03f */
[----:B------:R-:W-:-:S02]  /*9700*/  UMOV UR51, UR11 ;  /* 0x0000000b00337c82 */ /* 0x000fc40008000000 */
[----:B------:R-:W-:Y:S01]  /*9710*/  R2UR UR6, R0 ;  /* 0x00000000000672ca */ /* 0x000fe200000e0000 */
[----:B------:R-:W-:Y:S01]  /*9720*/  UMOV UR52, UR12 ;  /* 0x0000000c00347c82 */ /* 0x000fe20008000000 */
[C---:B------:R-:W-:Y:S01]  /*9730*/  IADD3 R0, P2, R9.reuse, 0x3f0, RZ ;  /* 0x000003f009007810 */ /* 0x040fe20007f5e0ff */
[----:B------:R-:W-:Y:S01]  /*9740*/  UMOV UR53, UR13 ;  /* 0x0000000d00357c82 */ /* 0x000fe20008000000 */
[----:B------:R-:W-:Y:S01]  /*9750*/  UMOV UR49, UR9 ;  /* 0x0000000900317c82 */ /* 0x000fe20008000000 */
[----:B------:R-:W-:Y:S01]  /*9760*/  UMOV UR43, UR11 ;  /* 0x0000000b002b7c82 */ /* 0x000fe20008000000 */
[----:B------:R-:W-:Y:S01]  /*9770*/  R2UR UR46, R0 ;  /* 0x00000000002e72ca */ /* 0x000fe200000e0000 */
[--C-:B------:R-:W-:Y:S01]  /*9780*/  IMAD.X R0, RZ, RZ, R8.reuse, P1 ;  /* 0x000000ffff007224 */ /* 0x100fe200008e0608 */
[----:B------:R-:W-:Y:S01]  /*9790*/  IADD3 R2, P1, R9, 0xf0, RZ ;  /* 0x000000f009027810 */ /* 0x000fe20007f3e0ff */
[----:B------:R-:W-:Y:S01]  /*97a0*/  UMOV UR44, UR12 ;  /* 0x0000000c002c7c82 */ /* 0x000fe20008000000 */
[----:B------:R-:W-:Y:S01]  /*97b0*/  UMOV UR45, UR13 ;  /* 0x0000000d002d7c82 */ /* 0x000fe20008000000 */
[----:B------:R-:W-:Y:S01]  /*97c0*/  UMOV UR42, UR34 ;  /* 0x00000022002a7c82 */ /* 0x000fe20008000000 */
[----:B------:R-:W-:Y:S01]  /*97d0*/  R2UR UR14, R2 ;  /* 0x00000000020e72ca */ /* 0x000fe200000e0000 */
[--C-:B------:R-:W-:Y:S01]  /*97e0*/  IMAD.X R3, RZ, RZ, R8.reuse, P1 ;  /* 0x000000ffff037224 */ /* 0x100fe200008e0608 */
[----:B------:R-:W-:Y:S01]  /*97f0*/  R2UR UR7, R0 ;  /* 0x00000000000772ca */ /* 0x000fe200000e0000 */
[----:B------:R-:W-:Y:S01]  /*9800*/  IMAD.X R0, RZ, RZ, R8, P2 ;  /* 0x000000ffff007224 */ /* 0x000fe200010e0608 */
[----:B------:R-:W-:Y:S01]  /*9810*/  ISETP.GE.AND P1, PT, R4, 0x41, PT ;  /* 0x000000410400780c */ /* 0x000fe20003f26270 */
[----:B------:R-:W-:Y:S01]  /*9820*/  UMOV UR41, UR9 ;  /* 0x0000000900297c82 */ /* 0x000fe20008000000 */
[----:B------:R-:W-:Y:S01]  /*9830*/  R2UR UR15, R3 ;  /* 0x00000000030f72ca */ /* 0x000fe200000e0000 */
[----:B------:R-:W-:Y:S01]  /*9840*/  UMOV UR26, 0x40 ;  /* 0x00000040001a7882 */ /* 0x000fe20000000000 */
[----:B------:R-:W-:Y:S01]  /*9850*/  R2UR UR47, R0 ;  /* 0x00000000002f72ca */ /* 0x000fe200000e0000 */
[----:B------:R-:W-:Y:S01]  /*9860*/  UMOV UR27, UR11 ;  /* 0x0000000b001b7c82 */ /* 0x000fe20008000000 */
[----:B------:R-:W-:Y:S01]  /*9870*/  UMOV UR28, UR12 ;  /* 0x0000000c001c7c82 */ /* 0x000fe20008000000 */
[----:B------:R-:W-:Y:S01]  /*9880*/  UMOV UR29, UR13 ;  /* 0x0000000d001d7c82 */ /* 0x000fe20008000000 */
[----:B------:R-:W-:-:S07]  /*9890*/  IMAD.MOV.U32 R0, RZ, RZ, RZ ;  /* 0x000000ffff007224 */ /* 0x000fce00078e00ff */
[----:B------:R-:W-:Y:S01]  /*98a0*/  UTMALDG.4D [UR32], [UR14], desc[UR22] ;  /* 0x000016200e0075b4 */ /* 0x000fe20008019000 */
[----:B------:R-:W-:Y:S01]  /*98b0*/  UTMALDG.4D [UR16], [UR14], desc[UR22] ;  /* 0x000016100e0075b4 */ /* 0x000fe20008019000 */
[----:B------:R1:W-:Y:S01]  /*98c0*/  UBLKCP.S.G [UR24], [UR4], UR10 ;  /* 0x00000018040073ba */ /* 0x0003e2000800020a */
[----:B------:R2:W-:Y:S02]  /*98d0*/  SYNCS.ARRIVE.TRANS64 RZ, [R12+URZ+0x30800], R5 ;  /* 0x030800050cff79a7 */ /* 0x0005e4000800003f */
[----:B--2---:R-:W-:Y:S01]  /*98e0*/  IMAD.MOV.U32 R5, RZ, RZ, RZ ;  /* 0x000000ffff057224 */ /* 0x004fe200078e00ff */
[----:B-1----:R-:W-:Y:S01]  /*98f0*/  UIADD3 UR24, UR8, 0xc000, URZ ;  /* 0x0000c00008187890 */ /* 0x002fe2000fffe03f */
[----:B------:R-:W-:Y:S01]  /*9900*/  UMOV UR10, UR34 ;  /* 0x00000022000a7c82 */ /* 0x000fe20008000000 */
[----:B------:R-:W-:Y:S01]  /*9910*/  UMOV UR25, UR9 ;  /* 0x0000000900197c82 */ /* 0x000fe20008000000 */
[----:B------:R1:W-:Y:S01]  /*9920*/  UTMALDG.4D [UR8], [UR6], desc[UR30] ;  /* 0x00001e08060075b4 */ /* 0x0003e20008019000 */
[----:B------:R1:W-:Y:S01]  /*9930*/  UTMALDG.4D [UR48], [UR6], desc[UR30] ;  /* 0x00001e30060075b4 */ /* 0x0003e20008019000 */
[----:B------:R1:W-:Y:S04]  /*9940*/  UTMALDG.4D [UR40], [UR46], desc[UR30] ;  /* 0x00001e282e0075b4 */ /* 0x0003e80008019000 */
[----:B------:R1:W-:Y:S02]  /*9950*/  UTMALDG.4D [UR24], [UR46], desc[UR30] ;  /* 0x00001e182e0075b4 */ /* 0x0003e40008019000 */
[----:B-1----:R-:W-:Y:S05]  /*9960*/  @!P1 BRA `(.L_x_594) ;  /* 0x0000000c00f09947 */ /* 0x002fea0003800000 */
[----:B------:R-:W1:Y:S01]  /*9970*/  S2R R13, SR_TID.X ;  /* 0x00000000000d7919 */ /* 0x000e620000002100 */
[C---:B------:R-:W-:Y:S01]  /*9980*/  VIADD R0, R4.reuse, 0x3f ;  /* 0x0000003f04007836 */ /* 0x040fe20000000000 */
[----:B------:R-:W-:Y:S01]  /*9990*/  ISETP.GE.AND P1, PT, R4, 0x81, PT ;  /* 0x000000810400780c */ /* 0x000fe20003f26270 */
[----:B------:R-:W-:Y:S02]  /*99a0*/  IMAD.MOV.U32 R10, RZ, RZ, 0x1 ;  /* 0x00000001ff0a7424 */ /* 0x000fe400078e00ff */
[----:B------:R-:W-:Y:S01]  /*99b0*/  IMAD.MOV.U32 R19, RZ, RZ, RZ ;  /* 0x000000ffff137224 */ /* 0x000fe200078e00ff */
[----:B------:R-:W-:-:S04]  /*99c0*/  SHF.R.S32.HI R5, RZ, 0x1f, R0 ;  /* 0x0000001fff057819 */ /* 0x000fc80000011400 */
[----:B------:R-:W-:Y:S01]  /*99d0*/  LEA.HI R5, R5, R0, RZ, 0x6 ;  /* 0x0000000005057211 */ /* 0x000fe200078f30ff */
[----:B------:R-:W-:-:S03]  /*99e0*/  IMAD.MOV.U32 R0, RZ, RZ, RZ ;  /* 0x000000ffff007224 */ /* 0x000fc600078e00ff */
[----:B------:R-:W-:-:S04]  /*99f0*/  LEA.HI.SX32 R5, R5, 0xffffffff, 0x1a ;  /* 0xffffffff05057811 */ /* 0x000fc800078fd2ff */
[----:B------:R-:W-:Y:S01]  /*9a00*/  VIMNMX R17, R5, 0x1, !PT ;  /* 0x0000000105117848 */ /* 0x000fe20007fe0100 */
[----:B------:R-:W-:-:S03]  /*9a10*/  IMAD.MOV.U32 R5, RZ, RZ, RZ ;  /* 0x000000ffff057224 */ /* 0x000fc600078e00ff */
[----:B------:R-:W-:Y:S02]  /*9a20*/  LOP3.LUT R18, R17, 0x1, RZ, 0xc0, !PT ;  /* 0x0000000111127812 */ /* 0x000fe400078ec0ff */
[----:B-1----:R-:W-:Y:S01]  /*9a30*/  LOP3.LUT R20, R13, 0x1f, RZ, 0xc0, !PT ;  /* 0x0000001f0d147812 */ /* 0x002fe200078ec0ff */
[----:B------:R-:W-:Y:S06]  /*9a40*/  @!P1 BRA `(.L_x_595) ;  /* 0x0000000800809947 */ /* 0x000fec0003800000 */
[----:B------:R-:W-:Y:S02]  /*9a50*/  IMAD.IADD R17, R17, 0x1, -R18 ;  /* 0x0000000111117824 */ /* 0x000fe400078e0a12 */
[----:B------:R-:W-:Y:S02]  /*9a60*/  IMAD.MOV.U32 R19, RZ, RZ, RZ ;  /* 0x000000ffff137224 */ /* 0x000fe400078e00ff */
[----:B------:R-:W-:-:S07]  /*9a70*/  IMAD.MOV.U32 R10, RZ, RZ, 0x1 ;  /* 0x00000001ff0a7424 */ /* 0x000fce00078e00ff */
.L_x_604:
[----:B------:R-:W-:-:S04]  /*9a80*/  SHF.L.U32 R21, R10, 0x1f, RZ ;  /* 0x0000001f0a157819 */ /* 0x000fc800000006ff */
[----:B-1----:R-:W1:Y:S02]  /*9a90*/  SYNCS.PHASECHK.TRANS64.TRYWAIT P1, [R12+URZ+0x30840], R21 ;  /* 0x030840150c0075a7 */ /* 0x002e64000802017f */
[----:B-12--5:R-:W-:Y:S05]  /*9aa0*/  @!P1 BRA `(.L_x_596) ;  /* 0x0000001400889947 */ /* 0x026fea0003800000 */
.L_x_621:
[----:B------:R-:W-:Y:S05]  /*9ab0*/  @P0 BRA `(.L_x_597) ;  /* 0x0000000000140947 */ /* 0x000fea0003800000 */
[----:B------:R-:W-:Y:S01]  /*9ac0*/  ISETP.NE.AND P1, PT, R20, RZ, PT ;  /* 0x000000ff1400720c */ /* 0x000fe20003f25270 */
[----:B------:R-:W-:-:S04]  /*9ad0*/  IMAD.MOV.U32 R3, RZ, RZ, 0x4100 ;  /* 0x00004100ff037424 */ /* 0x000fc800078e00ff */
[----:B------:R2:W-:Y:S08]  /*9ae0*/  SYNCS.ARRIVE.TRANS64 RZ, [R12+URZ+0x30830], R3 ;  /* 0x030830030cff79a7 */ /* 0x0005f0000800003f */
[----:B------:R-:W-:Y:S05]  /*9af0*/  @!P1 BRA `(.L_x_597) ;  /* 0x0000000000049947 */ /* 0x000fea0003800000 */
[----:B------:R-:W-:Y:S01]  /*9b00*/  BPT.TRAP 0x1 ;  /* 0x000000040000795c */ /* 0x000fe20000300000 */
.L_x_597:
[----:B------:R-:W2:Y:S01]  /*9b10*/  LDC.64 R14, c[0x0][0x728] ;  /* 0x0001ca00ff0e7b82 */ /* 0x000ea20000000a00 */
[----:B------:R-:W-:Y:S01]  /*9b20*/  IMAD.SHL.U32 R16, R19, 0x40, RZ ;  /* 0x0000004013107824 */ /* 0x000fe200078e00ff */
[----:B------:R-:W-:Y:S01]  /*9b30*/  R2UR UR14, R12 ;  /* 0x000000000c0e72ca */ /* 0x000fe200000e0000 */
[----:B------:R-:W-:Y:S01]  /*9b40*/  UMOV UR8, 0x0 ;  /* 0x0000000000087882 */ /* 0x000fe20000000000 */
[----:B------:R-:W-:Y:S01]  /*9b50*/  UMOV UR9, 0x14f00000 ;  /* 0x14f0000000097882 */ /* 0x000fe20000000000 */
[----:B------:R-:W-:Y:S01]  /*9b60*/  UMOV UR18, URZ ;  /* 0x0000003f00127c82 */ /* 0x000fe20008000000 */
[C---:B------:R-:W-:Y:S01]  /*9b70*/  IADD3 R2, P1, R16.reuse, R6, RZ ;  /* 0x0000000610027210 */ /* 0x040fe20007f3e0ff */
[----:B------:R-:W-:Y:S01]  /*9b80*/  UMOV UR26, 0x40 ;  /* 0x00000040001a7882 */ /* 0x000fe20000000000 */
[----:B------:R-:W3:Y:S01]  /*9b90*/  LDC.64 R4, c[0x0][0x198] ;  /* 0x00006600ff047b82 */ /* 0x000ee20000000a00 */
[----:B------:R-:W-:Y:S01]  /*9ba0*/  R2UR UR19, R16 ;  /* 0x00000000101372ca */ /* 0x000fe200000e0000 */
[----:B------:R-:W-:Y:S01]  /*9bb0*/  UMOV UR28, UR20 ;  /* 0x00000014001c7c82 */ /* 0x000fe20008000000 */
[----:B------:R-:W-:Y:S01]  /*9bc0*/  UMOV UR29, UR21 ;  /* 0x00000015001d7c82 */ /* 0x000fe20008000000 */
[----:B------:R-:W-:-:S03]  /*9bd0*/  UMOV UR10, 0x10 ;  /* 0x00000010000a7882 */ /* 0x000fc60000000000 */
[----:B------:R-:W-:Y:S02]  /*9be0*/  UIADD3 UR16, UR14, 0x20000, URZ ;  /* 0x000200000e107890 */ /* 0x000fe4000fffe03f */
[----:B------:R-:W-:Y:S02]  /*9bf0*/  UIADD3 UR17, UR14, 0x30830, URZ ;  /* 0x000308300e117890 */ /* 0x000fe4000fffe03f */
[----:B------:R-:W-:Y:S02]  /*9c00*/  UIADD3 UR24, UR14, 0x22000, URZ ;  /* 0x000220000e187890 */ /* 0x000fe4000fffe03f */
[----:B------:R-:W-:Y:S02]  /*9c10*/  UIADD3 UR14, UR14, 0x28200, URZ ;  /* 0x000282000e0e7890 */ /* 0x000fe4000fffe03f */
[----:B------:R-:W-:Y:S01]  /*9c20*/  UIADD3 UR19, UR19, UR35, URZ ;  /* 0x0000002313137290 */ /* 0x000fe2000fffe03f */
[----:B--2---:R-:W-:Y:S01]  /*9c30*/  LEA R3, P2, R2, R14, 0x2 ;  /* 0x0000000e02037211 */ /* 0x004fe200078410ff */
[----:B------:R-:W-:Y:S01]  /*9c40*/  UMOV UR25, UR17 ;  /* 0x0000001100197c82 */ /* 0x000fe20008000000 */
[----:B------:R-:W-:-:S02]  /*9c50*/  UMOV UR15, UR17 ;  /* 0x00000011000f7c82 */ /* 0x000fc40008000000 */
[----:B------:R-:W-:Y:S02]  /*9c60*/  R2UR UR22, R3 ;  /* 0x00000000031672ca */ /* 0x000fe400000e0000 */
[----:B------:R-:W-:Y:S01]  /*9c70*/  LEA.HI.X.SX32 R3, R16, R11, 0x1, P1 ;  /* 0x0000000b10037211 */ /* 0x000fe200008f0eff */
[----:B------:R-:W-:Y:S01]  /*9c80*/  UMOV UR27, UR19 ;  /* 0x00000013001b7c82 */ /* 0x000fe20008000000 */
[----:B---3--:R-:W-:Y:S02]  /*9c90*/  IMAD.MOV.U32 R9, RZ, RZ, R4 ;  /* 0x000000ffff097224 */ /* 0x008fe400078e0004 */
[----:B------:R-:W-:Y:S01]  /*9ca0*/  IMAD.MOV.U32 R8, RZ, RZ, R5 ;  /* 0x000000ffff087224 */ /* 0x000fe200078e0005 */
[----:B------:R-:W-:Y:S02]  /*9cb0*/  LEA.HI.X R2, R2, R15, R3, 0x2, P2 ;  /* 0x0000000f02027211 */ /* 0x000fe400010f1403 */
[----:B------:R-:W-:Y:S02]  /*9cc0*/  IADD3 R4, P1, R9, 0x1f0, RZ ;  /* 0x000001f009047810 */ /* 0x000fe40007f3e0ff */
[----:B------:R-:W-:-:S02]  /*9cd0*/  R2UR UR23, R2 ;  /* 0x00000000021772ca */ /* 0x000fc400000e0000 */
[----:B------:R-:W-:Y:S01]  /*9ce0*/  R2UR UR6, R4 ;  /* 0x00000000040672ca */ /* 0x000fe200000e0000 */
[----:B------:R-:W-:-:S05]  /*9cf0*/  IMAD.X R5, RZ, RZ, R8, P1 ;  /* 0x000000ffff057224 */ /* 0x000fca00008e0608 */
[----:B------:R-:W-:-:S13]  /*9d00*/  R2UR UR7, R5 ;  /* 0x00000000050772ca */ /* 0x000fda00000e0000 */
[----:B------:R2:W-:Y:S01]  /*9d10*/  UTMALDG.4D [UR16], [UR6], desc[UR8] ;  /* 0x00000810060075b4 */ /* 0x0005e20008019000 */
[----:B------:R2:W-:Y:S01]  /*9d20*/  UTMALDG.4D [UR24], [UR6], desc[UR8] ;  /* 0x00000818060075b4 */ /* 0x0005e20008019000 */
[----:B------:R2:W-:Y:S01]  /*9d30*/  UBLKCP.S.G [UR14], [UR22], UR10 ;  /* 0x0000000e160073ba */ /* 0x0005e2000800020a */
[----:B------:R-:W3:Y:S02]  /*9d40*/  SYNCS.PHASECHK.TRANS64.TRYWAIT P1, [R12+URZ+0x30828], R21 ;  /* 0x030828150c0075a7 */ /* 0x000ee4000802017f */
[----:B--23--:R-:W-:Y:S05]  /*9d50*/  @!P1 BRA `(.L_x_598) ;  /* 0x0000001000f09947 */ /* 0x00cfea0003800000 */
.L_x_622:
[----:B------:R-:W-:Y:S05]  /*9d60*/  @P0 BRA `(.L_x_599) ;  /* 0x0000000000140947 */ /* 0x000fea0003800000 */
[----:B------:R-:W-:Y:S01]  /*9d70*/  ISETP.NE.AND P1, PT, R20, RZ, PT ;  /* 0x000000ff1400720c */ /* 0x000fe20003f25270 */
[----:B------:R-:W-:-:S04]  /*9d80*/  IMAD.MOV.U32 R2, RZ, RZ, 0x4100 ;  /* 0x00004100ff027424 */ /* 0x000fc800078e00ff */
[----:B------:R3:W-:Y:S08]  /*9d90*/  SYNCS.ARRIVE.TRANS64 RZ, [R12+URZ+0x30818], R2 ;  /* 0x030818020cff79a7 */ /* 0x0007f0000800003f */
[----:B------:R-:W-:Y:S05]  /*9da0*/  @!P1 BRA `(.L_x_599) ;  /* 0x0000000000049947 */ /* 0x000fea0003800000 */
[----:B------:R-:W-:Y:S01]  /*9db0*/  BPT.TRAP 0x1 ;  /* 0x000000040000795c */ /* 0x000fe20000300000 */
.L_x_599:
[----:B------:R-:W-:Y:S01]  /*9dc0*/  VIADD R16, R16, 0x40 ;  /* 0x0000004010107836 */ /* 0x000fe20000000000 */
[----:B---3--:R-:W-:Y:S01]  /*9dd0*/  IADD3 R2, P1, R9, 0xf0, RZ ;  /* 0x000000f009027810 */ /* 0x008fe20007f3e0ff */
[----:B------:R-:W-:Y:S01]  /*9de0*/  UMOV UR14, 0x0 ;  /* 0x00000000000e7882 */ /* 0x000fe20000000000 */
[----:B------:R-:W-:Y:S01]  /*9df0*/  R2UR UR16, R12 ;  /* 0x000000000c1072ca */ /* 0x000fe200000e0000 */
[C---:B------:R-:W-:Y:S01]  /*9e00*/  VIADD R13, R16.reuse, UR35 ;  /* 0x00000023100d7c36 */ /* 0x040fe20008000000 */
[----:B------:R-:W-:Y:S01]  /*9e10*/  R2UR UR6, R16 ;  /* 0x00000000100672ca */ /* 0x000fe200000e0000 */
[----:B------:R-:W-:Y:S01]  /*9e20*/  IMAD.X R3, RZ, RZ, R8, P1 ;  /* 0x000000ffff037224 */ /* 0x000fe200008e0608 */
        /* <DEDUP_REMOVED lines=9> */
[----:B------:R-:W-:-:S02]  /*9ec0*/  UIADD3 UR24, UR16, 0x1c000, URZ ;  /* 0x0001c00010187890 */ /* 0x000fc4000fffe03f */
        /* <DEDUP_REMOVED lines=12> */
.L_x_623:
[----:B-123--:R-:W-:Y:S01]  /*9f90*/  SHF.R.S32.HI R21, RZ, 0x1f, R16 ;  /* 0x0000001fff157819 */ /* 0x00efe20000011410 */
[----:B------:R-:W-:Y:S06]  /*9fa0*/  @P0 BRA `(.L_x_601) ;  /* 0x00000000001c0947 */ /* 0x000fec0003800000 */
[----:B------:R1:W-:Y:S02]  /*9fb0*/  STL [R1+0x4], R0 ;  /* 0x0000040001007387 */ /* 0x0003e40000100800 */
[----:B-1----:R-:W-:-:S04]  /*9fc0*/  IMAD.MOV.U32 R0, RZ, RZ, 0x4100 ;  /* 0x00004100ff007424 */ /* 0x002fc800078e00ff */
[----:B------:R1:W-:Y:S02]  /*9fd0*/  SYNCS.ARRIVE.TRANS64 RZ, [R12+URZ+0x30838], R0 ;  /* 0x030838000cff79a7 */ /* 0x0003e4000800003f */
[----:B-1----:R1:W5:Y:S01]  /*9fe0*/  LDL.LU R0, [R1+0x4] ;  /* 0x0000040001007983 */ /* 0x0023620000300800 */
[----:B------:R-:W-:-:S13]  /*9ff0*/  ISETP.NE.AND P1, PT, R20, RZ, PT ;  /* 0x000000ff1400720c */ /* 0x000fda0003f25270 */
[----:B-1----:R-:W-:Y:S05]  /*a000*/  @!P1 BRA `(.L_x_601) ;  /* 0x0000000000049947 */ /* 0x002fea0003800000 */
[----:B------:R-:W-:Y:S01]  /*a010*/  BPT.TRAP 0x1 ;  /* 0x000000040000795c */ /* 0x000fe20000300000 */
.L_x_601:
[----:B------:R-:W-:Y:S01]  /*a020*/  IADD3 R16, P1, R16, R6, RZ ;  /* 0x0000000610107210 */ /* 0x000fe20007f3e0ff */
[----:B------:R-:W-:Y:S01]  /*a030*/  UMOV UR8, 0x0 ;  /* 0x0000000000087882 */ /* 0x000fe20000000000 */
[----:B------:R-:W-:Y:S01]  /*a040*/  R2UR UR14, R12 ;  /* 0x000000000c0e72ca */ /* 0x000fe200000e0000 */
[----:B------:R-:W-:Y:S01]  /*a050*/  UMOV UR9, 0x14f00000 ;  /* 0x14f0000000097882 */ /* 0x000fe20000000000 */
[----:B------:R-:W-:Y:S01]  /*a060*/  R2UR UR27, R13 ;  /* 0x000000000d1b72ca */ /* 0x000fe200000e0000 */
[----:B------:R-:W-:Y:S01]  /*a070*/  IMAD.X R21, R21, 0x1, R11, P1 ;  /* 0x0000000115157824 */ /* 0x000fe200008e060b */
[----:B------:R-:W-:Y:S01]  /*a080*/  LEA R14, P1, R16, R14, 0x2 ;  /* 0x0000000e100e7211 */ /* 0x000fe200078210ff */
[----:B------:R-:W-:Y:S01]  /*a090*/  UMOV UR26, URZ ;  /* 0x0000003f001a7c82 */ /* 0x000fe20008000000 */
[----:B------:R-:W-:Y:S01]  /*a0a0*/  R2UR UR6, R4 ;  /* 0x00000000040672ca */ /* 0x000fe200000e0000 */
[----:B------:R-:W-:Y:S01]  /*a0b0*/  UMOV UR28, UR20 ;  /* 0x00000014001c7c82 */ /* 0x000fe20008000000 */
[----:B------:R-:W-:Y:S01]  /*a0c0*/  LEA.HI.X R21, R16, R15, R21, 0x2, P1 ;  /* 0x0000000f10157211 */ /* 0x000fe200008f1415 */
[----:B------:R-:W-:Y:S01]  /*a0d0*/  UMOV UR29, UR21 ;  /* 0x00000015001d7c82 */ /* 0x000fe20008000000 */
[----:B------:R-:W-:Y:S01]  /*a0e0*/  R2UR UR7, R5 ;  /* 0x00000000050772ca */ /* 0x000fe200000e0000 */
[----:B------:R-:W-:Y:S01]  /*a0f0*/  UMOV UR18, 0x40 ;  /* 0x0000004000127882 */ /* 0x000fe20000000000 */
[----:B------:R-:W-:Y:S01]  /*a100*/  R2UR UR22, R14 ;  /* 0x000000000e1672ca */ /* 0x000fe200000e0000 */
[----:B------:R-:W-:Y:S01]  /*a110*/  UIADD3 UR24, UR14, 0x24000, URZ ;  /* 0x000240000e187890 */ /* 0x000fe2000fffe03f */
[----:B------:R-:W-:Y:S01]  /*a120*/  R2UR UR23, R21 ;  /* 0x00000000151772ca */ /* 0x000fe200000e0000 */
[----:B------:R-:W-:Y:S01]  /*a130*/  UIADD3 UR25, UR14, 0x30838, URZ ;  /* 0x000308380e197890 */ /* 0x000fe2000fffe03f */
[----:B------:R-:W-:Y:S01]  /*a140*/  LOP3.LUT R10, R10, 0x1, RZ, 0x3c, !PT ;  /* 0x000000010a0a7812 */ /* 0x000fe200078e3cff */
[----:B------:R-:W-:-:S02]  /*a150*/  UIADD3 UR16, UR14, 0x26000, URZ ;  /* 0x000260000e107890 */ /* 0x000fc4000fffe03f */
[----:B------:R-:W-:Y:S01]  /*a160*/  UIADD3 UR14, UR14, 0x28300, URZ ;  /* 0x000283000e0e7890 */ /* 0x000fe2000fffe03f */
[----:B------:R-:W-:Y:S01]  /*a170*/  SHF.L.U32 R5, R10, 0x1f, RZ ;  /* 0x0000001f0a057819 */ /* 0x000fe200000006ff */
[----:B------:R-:W-:Y:S01]  /*a180*/  UMOV UR19, UR27 ;  /* 0x0000001b00137c82 */ /* 0x000fe20008000000 */
[----:B------:R-:W-:Y:S01]  /*a190*/  UMOV UR17, UR25 ;  /* 0x0000001900117c82 */ /* 0x000fe20008000000 */
[----:B------:R-:W-:Y:S01]  /*a1a0*/  UMOV UR15, UR25 ;  /* 0x00000019000f7c82 */ /* 0x000fe20008000000 */
[----:B------:R1:W-:Y:S01]  /*a1b0*/  UTMALDG.4D [UR24], [UR6], desc[UR8] ;  /* 0x00000818060075b4 */ /* 0x0003e20008019000 */
[----:B------:R-:W-:Y:S01]  /*a1c0*/  UMOV UR10, 0x10 ;  /* 0x00000010000a7882 */ /* 0x000fe20000000000 */
[----:B------:R1:W-:Y:S02]  /*a1d0*/  UTMALDG.4D [UR16], [UR6], desc[UR8] ;  /* 0x00000810060075b4 */ /* 0x0003e40008019000 */
[----:B------:R1:W-:Y:S01]  /*a1e0*/  UBLKCP.S.G [UR14], [UR22], UR10 ;  /* 0x0000000e160073ba */ /* 0x0003e2000800020a */
[----:B------:R-:W2:Y:S02]  /*a1f0*/  SYNCS.PHASECHK.TRANS64.TRYWAIT P1, [R12+URZ+0x30820], R5 ;  /* 0x030820050c0075a7 */ /* 0x000ea4000802017f */
[----:B-12---:R-:W-:Y:S05]  /*a200*/  @!P1 BRA `(.L_x_602) ;  /* 0x0000000c00ec9947 */ /* 0x006fea0003800000 */
.L_x_625:
[----:B------:R-:W-:Y:S05]  /*a210*/  @P0 BRA `(.L_x_603) ;  /* 0x0000000000140947 */ /* 0x000fea0003800000 */
[----:B------:R-:W-:Y:S01]  /*a220*/  ISETP.NE.AND P1, PT, R20, RZ, PT ;  /* 0x000000ff1400720c */ /* 0x000fe20003f25270 */
[----:B-1----:R-:W-:-:S04]  /*a230*/  IMAD.MOV.U32 R5, RZ, RZ, 0x4100 ;  /* 0x00004100ff057424 */ /* 0x002fc800078e00ff */
[----:B------:R2:W-:Y:S08]  /*a240*/  SYNCS.ARRIVE.TRANS64 RZ, [R12+URZ+0x30810], R5 ;  /* 0x030810050cff79a7 */ /* 0x0005f0000800003f */
[----:B------:R-:W-:Y:S05]  /*a250*/  @!P1 BRA `(.L_x_603) ;  /* 0x0000000000049947 */ /* 0x000fea0003800000 */
[----:B------:R-:W-:Y:S01]  /*a260*/  BPT.TRAP 0x1 ;  /* 0x000000040000795c */ /* 0x000fe20000300000 */
.L_x_603:
        /* <DEDUP_REMOVED lines=18> */
[----:B------:R-:W-:Y:S02]  /*a390*/  UIADD3 UR27, UR15, UR35, URZ ;  /* 0x000000230f1b7290 */ /* 0x000fe4000fffe03f */
[----:B------:R-:W-:Y:S02]  /*a3a0*/  UIADD3 UR30, UR16, 0x28000, URZ ;  /* 0x00028000101e7890 */ /* 0x000fe4000fffe03f */
[----:B------:R-:W-:-:S02]  /*a3b0*/  UIADD3 UR16, UR16, 0x1a000, URZ ;  /* 0x0001a00010107890 */ /* 0x000fc4000fffe03f */
[----:B------:R-:W-:Y:S01]  /*a3c0*/  UIMAD.WIDE UR22, UR15, 0x4, UR4 ;  /* 0x000000040f1678a5 */ /* 0x000fe2000f8e0204 */
[----:B------:R-:W-:Y:S01]  /*a3d0*/  UMOV UR17, UR25 ;  /* 0x0000001900117c82 */ /* 0x000fe20008000000 */
[----:B------:R-:W-:Y:S01]  /*a3e0*/  UMOV UR19, UR27 ;  /* 0x0000001b00137c82 */ /* 0x000fe20008000000 */
[----:B------:R-:W-:Y:S01]  /*a3f0*/  UMOV UR31, UR25 ;  /* 0x00000019001f7c82 */ /* 0x000fe20008000000 */
[----:B------:R3:W-:Y:S03]  /*a400*/  UTMALDG.4D [UR24], [UR6], desc[UR8] ;  /* 0x00000818060075b4 */ /* 0x0007e60008019000 */
[----:B------:R3:W-:Y:S02]  /*a410*/  UTMALDG.4D [UR16], [UR6], desc[UR8] ;  /* 0x00000810060075b4 */ /* 0x0007e40008019000 */
[----:B------:R3:W-:Y:S02]  /*a420*/  UBLKCP.S.G [UR30], [UR22], UR14 ;  /* 0x0000001e160073ba */ /* 0x0007e4000800020e */
[----:B---3--:R-:W-:Y:S05]  /*a430*/  @P1 BRA `(.L_x_604) ;  /* 0xfffffff400901947 */ /* 0x008fea000383ffff */
[----:B-12---:R-:W-:-:S07]  /*a440*/  IMAD.U32 R5, RZ, RZ, UR15 ;  /* 0x0000000fff057e24 */ /* 0x006fce000f8e00ff */
.L_x_595:
[----:B------:R-:W-:-:S13]  /*a450*/  ISETP.NE.AND P1, PT, R18, RZ, PT ;  /* 0x000000ff1200720c */ /* 0x000fda0003f25270 */
[----:B------:R-:W-:Y:S05]  /*a460*/  @!P1 BRA `(.L_x_594) ;  /* 0x0000000400309947 */ /* 0x000fea0003800000 */
[----:B------:R-:W-:-:S04]  /*a470*/  SHF.L.U32 R13, R10, 0x1f, RZ ;  /* 0x0000001f0a0d7819 */ /* 0x000fc800000006ff */
[----:B------:R-:W1:Y:S02]  /*a480*/  SYNCS.PHASECHK.TRANS64.TRYWAIT P1, [R12+URZ+0x30840], R13 ;  /* 0x0308400d0c0075a7 */ /* 0x000e64000802017f */
[----:B-1----:R-:W-:Y:S05]  /*a490*/  @!P1 BRA `(.L_x_605) ;  /* 0x0000000c00609947 */ /* 0x002fea0003800000 */
.L_x_626:
[----:B------:R-:W-:Y:S05]  /*a4a0*/  @P0 BRA `(.L_x_606) ;  /* 0x0000000000140947 */ /* 0x000fea0003800000 */
[----:B------:R-:W-:Y:S01]  /*a4b0*/  ISETP.NE.AND P1, PT, R20, RZ, PT ;  /* 0x000000ff1400720c */ /* 0x000fe20003f25270 */
[----:B------:R-:W-:-:S04]  /*a4c0*/  IMAD.MOV.U32 R5, RZ, RZ, 0x4100 ;  /* 0x00004100ff057424 */ /* 0x000fc800078e00ff */
[----:B------:R2:W-:Y:S08]  /*a4d0*/  SYNCS.ARRIVE.TRANS64 RZ, [R12+URZ+0x30830], R5 ;  /* 0x030830050cff79a7 */ /* 0x0005f0000800003f */
[----:B------:R-:W-:Y:S05]  /*a4e0*/  @!P1 BRA `(.L_x_606) ;  /* 0x0000000000049947 */ /* 0x000fea0003800000 */
[----:B------:R-:W-:Y:S01]  /*a4f0*/  BPT.TRAP 0x1 ;  /* 0x000000040000795c */ /* 0x000fe20000300000 */
.L_x_606:
[----:B--2---:R-:W2:Y:S01]  /*a500*/  LDC.64 R4, c[0x0][0x728] ;  /* 0x0001ca00ff047b82 */ /* 0x004ea20000000a00 */
[----:B------:R-:W-:Y:S01]  /*a510*/  IMAD.SHL.U32 R19, R19, 0x40, RZ ;  /* 0x0000004013137824 */ /* 0x000fe200078e00ff */
[----:B------:R-:W-:Y:S01]  /*a520*/  R2UR UR14, R12 ;  /* 0x000000000c0e72ca */ /* 0x000fe200000e0000 */
[----:B------:R-:W-:Y:S01]  /*a530*/  UMOV UR8, 0x0 ;  /* 0x0000000000087882 */ /* 0x000fe20000000000 */
[----:B------:R-:W-:Y:S01]  /*a540*/  UMOV UR9, 0x14f00000 ;  /* 0x14f0000000097882 */ /* 0x000fe20000000000 */
[----:B------:R-:W-:Y:S01]  /*a550*/  UMOV UR26, URZ ;  /* 0x0000003f001a7c82 */ /* 0x000fe20008000000 */
[C---:B-----5:R-:W-:Y:S01]  /*a560*/  IADD3 R0, P1, R19.reuse, R6, RZ ;  /* 0x0000000613007210 */ /* 0x060fe20007f3e0ff */
        /* <DEDUP_REMOVED lines=8> */
[----:B------:R-:W-:Y:S02]  /*a5f0*/  UIADD3 UR27, UR27, UR35, URZ ;  /* 0x000000231b1b7290 */ /* 0x000fe4000fffe03f */
[----:B------:R-:W-:Y:S01]  /*a600*/  UIADD3 UR14, UR14, 0x28200, URZ ;  /* 0x000282000e0e7890 */ /* 0x000fe2000fffe03f */
[----:B--2---:R-:W-:Y:S01]  /*a610*/  LEA R4, P2, R0, R4, 0x2 ;  /* 0x0000000400047211 */ /* 0x004fe200078410ff */
[----:B------:R-:W-:Y:S01]  /*a620*/  UMOV UR17, UR25 ;  /* 0x0000001900117c82 */ /* 0x000fe20008000000 */
[----:B------:R-:W-:-:S02]  /*a630*/  UMOV UR15, UR25 ;  /* 0x00000019000f7c82 */ /* 0x000fc40008000000 */
[----:B------:R-:W-:Y:S01]  /*a640*/  R2UR UR22, R4 ;  /* 0x00000000041672ca */ /* 0x000fe200000e0000 */
[----:B------:R-:W-:Y:S01]  /*a650*/  UMOV UR19, UR27 ;  /* 0x0000001b00137c82 */ /* 0x000fe20008000000 */
        /* <DEDUP_REMOVED lines=12> */
.L_x_627:
[----:B------:R-:W-:Y:S05]  /*a720*/  @P0 BRA `(.L_x_608) ;  /* 0x0000000000140947 */ /* 0x000fea0003800000 */
[----:B------:R-:W-:Y:S01]  /*a730*/  ISETP.NE.AND P0, PT, R20, RZ, PT ;  /* 0x000000ff1400720c */ /* 0x000fe20003f05270 */
[----:B------:R-:W-:-:S04]  /*a740*/  IMAD.MOV.U32 R5, RZ, RZ, 0x4100 ;  /* 0x00004100ff057424 */ /* 0x000fc800078e00ff */
[----:B------:R3:W-:Y:S08]  /*a750*/  SYNCS.ARRIVE.TRANS64 RZ, [R12+URZ+0x30818], R5 ;  /* 0x030818050cff79a7 */ /* 0x0007f0000800003f */
[----:B------:R-:W-:Y:S05]  /*a760*/  @!P0 BRA `(.L_x_608) ;  /* 0x0000000000048947 */ /* 0x000fea0003800000 */
[----:B------:R-:W-:Y:S01]  /*a770*/  BPT.TRAP 0x1 ;  /* 0x000000040000795c */ /* 0x000fe20000300000 */
.L_x_608:
        /* <DEDUP_REMOVED lines=15> */
[----:B------:R-:W-:Y:S02]  /*a870*/  UIADD3 UR27, UR10, UR35, URZ ;  /* 0x000000230a1b7290 */ /* 0x000fe4000fffe03f */
[----:B---3--:R-:W-:Y:S01]  /*a880*/  IMAD.U32 R5, RZ, RZ, UR10 ;  /* 0x0000000aff057e24 */ /* 0x008fe2000f8e00ff */
        /* <DEDUP_REMOVED lines=9> */
[----:B---3--:R-:W-:Y:S01]  /*a920*/  NOP ;  /* 0x0000000000007918 */ /* 0x008fe20000000000 */
.L_x_594:
[----:B-----5:R-:W-:Y:S01]  /*a930*/  IMAD R4, R0, 0x8, R12 ;  /* 0x0000000800047824 */ /* 0x020fe200078e020c */
[----:B------:R-:W-:Y:S01]  /*a940*/  SHF.L.U32 R3, R10, 0x1f, RZ ;  /* 0x0000001f0a037819 */ /* 0x000fe200000006ff */
[----:B------:R-:W3:Y:S03]  /*a950*/  S2R R2, SR_TID.X ;  /* 0x0000000000027919 */ /* 0x000ee60000002100 */
[----:B------:R-:W4:Y:S01]  /*a960*/  SYNCS.PHASECHK.TRANS64.TRYWAIT P0, [R4+URZ+0x30840], R3 ;  /* 0x03084003040075a7 */ /* 0x000f22000800017f */
[----:B---3--:R-:W-:-:S04]  /*a970*/  LOP3.LUT R2, R2, 0x7f, RZ, 0xc0, !PT ;  /* 0x0000007f02027812 */ /* 0x008fc800078ec0ff */
[----:B------:R-:W-:Y:S01]  /*a980*/  ISETP.NE.AND P1, PT, R2, RZ, PT ;  /* 0x000000ff0200720c */ /* 0x000fe20003f25270 */
[----:B----4-:R-:W-:-:S12]  /*a990*/  @!P0 BRA `(.L_x_609) ;  /* 0x0000000800488947 */ /* 0x010fd80003800000 */
.L_x_628:
[----:B------:R-:W-:Y:S05]  /*a9a0*/  @P1 BRA `(.L_x_610) ;  /* 0x0000000000181947 */ /* 0x000fea0003800000 */
[----:B------:R-:W4:Y:S01]  /*a9b0*/  S2R R2, SR_TID.X ;  /* 0x0000000000027919 */ /* 0x000f220000002100 */
[----:B---3--:R-:W-:-:S04]  /*a9c0*/  IMAD.MOV.U32 R3, RZ, RZ, 0x4100 ;  /* 0x00004100ff037424 */ /* 0x008fc800078e00ff */
[----:B------:R3:W-:Y:S01]  /*a9d0*/  SYNCS.ARRIVE.TRANS64 RZ, [R4+URZ+0x30830], R3 ;  /* 0x0308300304ff79a7 */ /* 0x0007e2000800003f */
[----:B----4-:R-:W-:-:S13]  /*a9e0*/  LOP3.LUT P0, RZ, R2, 0x1f, RZ, 0xc0, !PT ;  /* 0x0000001f02ff7812 */ /* 0x010fda000780c0ff */
[----:B---3--:R-:W-:Y:S05]  /*a9f0*/  @!P0 BRA `(.L_x_610) ;  /* 0x0000000000048947 */ /* 0x008fea0003800000 */
[----:B------:R-:W-:Y:S01]  /*aa00*/  BPT.TRAP 0x1 ;  /* 0x000000040000795c */ /* 0x000fe20000300000 */
.L_x_610:
[----:B---3--:R-:W3:Y:S01]  /*aa10*/  LDC.64 R2, c[0x0][0x728] ;  /* 0x0001ca00ff027b82 */ /* 0x008ee20000000a00 */
[C---:B------:R-:W-:Y:S01]  /*aa20*/  IADD3 R6, P0, R5.reuse, R6, RZ ;  /* 0x0000000605067210 */ /* 0x040fe20007f1e0ff */
[----:B------:R-:W-:Y:S01]  /*aa30*/  UMOV UR8, 0x0 ;  /* 0x0000000000087882 */ /* 0x000fe20000000000 */
[----:B------:R-:W-:Y:S01]  /*aa40*/  R2UR UR25, R4 ;  /* 0x00000000041972ca */ /* 0x000fe200000e0000 */
[C-C-:B------:R-:W-:Y:S01]  /*aa50*/  IMAD R4, R0.reuse, 0x4000, R12.reuse ;  /* 0x0000400000047824 */ /* 0x140fe200078e020c */
[C---:B------:R-:W-:Y:S01]  /*aa60*/  LEA.HI.X.SX32 R11, R5.reuse, R11, 0x1, P0 ;  /* 0x0000000b050b7211 */ /* 0x040fe200000f0eff */
[----:B-12---:R-:W-:Y:S01]  /*aa70*/  IMAD R12, R0, 0x100, R12 ;  /* 0x00000100000c7824 */ /* 0x006fe200078e020c */
[----:B------:R-:W-:Y:S01]  /*aa80*/  R2UR UR27, R5 ;  /* 0x00000000051b72ca */ /* 0x000fe200000e0000 */
[----:B------:R-:W-:Y:S01]  /*aa90*/  UMOV UR9, 0x14f00000 ;  /* 0x14f0000000097882 */ /* 0x000fe20000000000 */
[----:B------:R-:W-:Y:S01]  /*aaa0*/  R2UR UR16, R4 ;  /* 0x00000000041072ca */ /* 0x000fe200000e0000 */
[----:B------:R-:W-:Y:S01]  /*aab0*/  UMOV UR26, URZ ;  /* 0x0000003f001a7c82 */ /* 0x000fe20008000000 */
[----:B------:R-:W-:Y:S01]  /*aac0*/  R2UR UR10, R12 ;  /* 0x000000000c0a72ca */ /* 0x000fe200000e0000 */
[----:B------:R-:W-:Y:S01]  /*aad0*/  UMOV UR28, UR20 ;  /* 0x00000014001c7c82 */ /* 0x000fe20008000000 */
[----:B------:R-:W-:Y:S01]  /*aae0*/  UMOV UR29, UR21 ;  /* 0x00000015001d7c82 */ /* 0x000fe20008000000 */
[----:B------:R-:W-:-:S02]  /*aaf0*/  UMOV UR18, 0x40 ;  /* 0x0000004000127882 */ /* 0x000fc40000000000 */
[----:B------:R-:W-:-:S04]  /*ab00*/  UIADD3 UR25, UR25, 0x30830, URZ ;  /* 0x0003083019197890 */ /* 0x000fc8000fffe03f */
[----:B------:R-:W-:Y:S02]  /*ab10*/  UIADD3 UR27, UR27, UR35, URZ ;  /* 0x000000231b1b7290 */ /* 0x000fe4000fffe03f */
[----:B------:R-:W-:Y:S01]  /*ab20*/  UIADD3 UR24, UR16, 0x20000, URZ ;  /* 0x0002000010187890 */ /* 0x000fe2000fffe03f */
[C---:B---3--:R-:W-:Y:S01]  /*ab30*/  LEA R2, P0, R6.reuse, R2, 0x2 ;  /* 0x0000000206027211 */ /* 0x048fe200078010ff */
[----:B------:R-:W-:Y:S02]  /*ab40*/  UIADD3 UR16, UR16, 0x22000, URZ ;  /* 0x0002200010107890 */ /* 0x000fe4000fffe03f */
[----:B------:R-:W-:Y:S01]  /*ab50*/  UIADD3 UR14, UR10, 0x28200, URZ ;  /* 0x000282000a0e7890 */ /* 0x000fe2000fffe03f */
[----:B------:R-:W-:Y:S01]  /*ab60*/  LEA.HI.X R3, R6, R3, R11, 0x2, P0 ;  /* 0x0000000306037211 */ /* 0x000fe200000f140b */
[----:B------:R-:W-:Y:S01]  /*ab70*/  UMOV UR17, UR25 ;  /* 0x0000001900117c82 */ /* 0x000fe20008000000 */
[----:B------:R-:W-:Y:S01]  /*ab80*/  IADD3 R9, P0, R9, 0x1f0, RZ ;  /* 0x000001f009097810 */ /* 0x000fe20007f1e0ff */
[----:B------:R-:W-:Y:S01]  /*ab90*/  UMOV UR19, UR27 ;  /* 0x0000001b00137c82 */ /* 0x000fe20008000000 */
[----:B------:R-:W-:Y:S01]  /*aba0*/  R2UR UR22, R2 ;  /* 0x00000000021672ca */ /* 0x000fe200000e0000 */
[----:B------:R-:W-:Y:S01]  /*abb0*/  UMOV UR15, UR25 ;  /* 0x00000019000f7c82 */ /* 0x000fe20008000000 */
[----:B------:R-:W-:Y:S01]  /*abc0*/  R2UR UR6, R9 ;  /* 0x00000000090672ca */ /* 0x000fe200000e0000 */
[----:B------:R-:W-:Y:S01]  /*abd0*/  IMAD.X R8, RZ, RZ, R8, P0 ;  /* 0x000000ffff087224 */ /* 0x000fe200000e0608 */
[----:B------:R-:W-:Y:S01]  /*abe0*/  R2UR UR23, R3 ;  /* 0x00000000031772ca */ /* 0x000fe200000e0000 */
[----:B------:R-:W-:Y:S01]  /*abf0*/  UMOV UR10, 0x10 ;  /* 0x00000010000a7882 */ /* 0x000fe20000000000 */
[----:B------:R-:W-:-:S02]  /*ac00*/  VIADD R9, R0, 0x1 ;  /* 0x0000000100097836 */ /* 0x000fc40000000000 */
[----:B------:R-:W-:-:S03]  /*ac10*/  R2UR UR7, R8 ;  /* 0x00000000080772ca */ /* 0x000fc600000e0000 */
[----:B------:R-:W-:-:S04]  /*ac20*/  ISETP.NE.AND P0, PT, R9, 0x2, PT ;  /* 0x000000020900780c */ /* 0x000fc80003f05270 */
[----:B------:R-:W-:Y:S02]  /*ac30*/  SEL R3, RZ, 0x1, P0 ;  /* 0x00000001ff037807 */ /* 0x000fe40000000000 */
[----:B------:R-:W-:Y:S02]  /*ac40*/  SEL R9, R9, RZ, P0 ;  /* 0x000000ff09097207 */ /* 0x000fe40000000000 */
[----:B------:R-:W-:Y:S02]  /*ac50*/  LOP3.LUT R0, R10, R3, RZ, 0x3c, !PT ;  /* 0x000000030a007212 */ /* 0x000fe400078e3cff */
[----:B------:R1:W-:Y:S01]  /*ac60*/  UTMALDG.4D [UR24], [UR6], desc[UR8] ;  /* 0x00000818060075b4 */ /* 0x0003e20008019000 */
[----:B------:R1:W-:Y:S01]  /*ac70*/  UTMALDG.4D [UR16], [UR6], desc[UR8] ;  /* 0x00000810060075b4 */ /* 0x0003e20008019000 */
[----:B------:R1:W-:Y:S02]  /*ac80*/  UBLKCP.S.G [UR14], [UR22], UR10 ;  /* 0x0000000e160073ba */ /* 0x0003e4000800020a */
[----:B-1----:R-:W-:Y:S01]  /*ac90*/  NOP ;  /* 0x0000000000007918 */ /* 0x002fe20000000000 */
.L_x_591:
[----:B------:R-:W-:Y:S05]  /*aca0*/  BSYNC B0 ;  /* 0x0000000000007941 */ /* 0x000fea0003800000 */
.L_x_589:
[----:B------:R-:W-:-:S03]  /*acb0*/  UMOV UR6, 0xffffffff ;  /* 0xffffffff00067882 */ /* 0x000fc60000000000 */
[----:B------:R-:W-:Y:S05]  /*acc0*/  BRA.DIV UR6, `(.L_x_611) ;  /* 0x0000000606907947 */ /* 0x000fea000b800000 */
[----:B------:R-:W-:-:S13]  /*acd0*/  ELECT P6, URZ, PT ;  /* 0x00000000003f782f */ /* 0x000fda00038c0000 */
.L_x_631:
[----:B------:R-:W-:Y:S05]  /*ace0*/  @!P6 BRA `(.L_x_474) ;  /* 0x000000000084e947 */ /* 0x000fea0003800000 */
[----:B------:R-:W3:Y:S02]  /*acf0*/  LDL.LU R2, [R1] ;  /* 0x0000000001027983 */ /* 0x000ee40000300800 */
[----:B---3--:R-:W-:-:S04]  /*ad00*/  LOP3.LUT R2, R2, 0x2, RZ, 0xfc, !PT ;  /* 0x0000000202027812 */ /* 0x008fc800078efcff */
[----:B------:R-:W-:-:S13]  /*ad10*/  ISETP.NE.AND P2, PT, R2, 0x3, PT ;  /* 0x000000030200780c */ /* 0x000fda0003f45270 */
[----:B------:R-:W-:Y:S05]  /*ad20*/  @!P2 BRA `(.L_x_612) ;  /* 0x000000000004a947 */ /* 0x000fea0003800000 */
[----:B--2---:R-:W-:Y:S01]  /*ad30*/  BPT.TRAP 0x1 ;  /* 0x000000040000795c */ /* 0x004fe20000300000 */
.L_x_612:
        /* <DEDUP_REMOVED lines=8> */
[----:B------:R-:W-:Y:S02]  /*adc0*/  SEL R5, RZ, 0x1, P1 ;  /* 0x00000001ff057807 */ /* 0x000fe40000800000 */
[----:B------:R-:W-:Y:S01]  /*add0*/  SEL R3, R3, RZ, P1 ;  /* 0x000000ff03037207 */ /* 0x000fe20000800000 */
[----:B------:R-:W1:Y:S01]  /*ade0*/  SYNCS.PHASECHK.TRANS64.TRYWAIT P0, [R7+URZ], R4 ;  /* 0x00000004070075a7 */ /* 0x000e62000800017f */
[----:B------:R-:W-:-:S03]  /*adf0*/  LOP3.LUT R5, R0, R5, RZ, 0x3c, !PT ;  /* 0x0000000500057212 */ /* 0x000fc600078e3cff */
[----:B------:R-:W-:Y:S01]  /*ae00*/  IMAD R11, R3, 0x8, R2 ;  /* 0x00000008030b7824 */ /* 0x000fe200078e0202 */
[----:B------:R-:W-:Y:S01]  /*ae10*/  SHF.L.U32 R2, R5, 0x1f, RZ ;  /* 0x0000001f05027819 */ /* 0x000fe200000006ff */
[----:B-1----:R-:W-:Y:S06]  /*ae20*/  @!P0 BRA `(.L_x_613) ;  /* 0x0000000400588947 */ /* 0x002fec0003800000 */
.L_x_632:
[----:B------:R-:W3:Y:S02]  /*ae30*/  SYNCS.PHASECHK.TRANS64.TRYWAIT P0, [R11+URZ], R2 ;  /* 0x000000020b0075a7 */ /* 0x000ee4000800017f */
[----:B---3--:R-:W-:Y:S05]  /*ae40*/  @!P0 BRA `(.L_x_614) ;  /* 0x0000000400648947 */ /* 0x008fea0003800000 */
.L_x_633:
[----:B------:R-:W-:Y:S05]  /*ae50*/  @!P2 BRA `(.L_x_615) ;  /* 0x000000000004a947 */ /* 0x000fea0003800000 */
[----:B--2---:R-:W-:Y:S01]  /*ae60*/  BPT.TRAP 0x1 ;  /* 0x000000040000795c */ /* 0x004fe20000300000 */
.L_x_615:
[----:B------:R-:W-:-:S04]  /*ae70*/  VIADD R0, R6, 0x30840 ;  /* 0x0003084006007836 */ /* 0x000fc80000000000 */
[----:B------:R-:W-:-:S04]  /*ae80*/  IMAD R9, R9, 0x8, R0 ;  /* 0x0000000809097824 */ /* 0x000fc800078e0200 */
[----:B------:R-:W4:Y:S02]  /*ae90*/  SYNCS.PHASECHK.TRANS64.TRYWAIT P0, [R9+URZ], R4 ;  /* 0x00000004090075a7 */ /* 0x000f24000800017f */
[----:B----4-:R-:W-:Y:S05]  /*aea0*/  @!P0 BRA `(.L_x_616) ;  /* 0x0000000400608947 */ /* 0x010fea0003800000 */
.L_x_634:
[----:B------:R-:W-:-:S07]  /*aeb0*/  IMAD R3, R3, 0x8, R0 ;  /* 0x0000000803037824 */ /* 0x000fce00078e0200 */
.L_x_617:
[----:B------:R1:W1:Y:S02]  /*aec0*/  SYNCS.PHASECHK.TRANS64.TRYWAIT P0, [R3+URZ], R2 ;  /* 0x00000002030075a7 */ /* 0x000264000800017f */
[----:B-1----:R-:W-:Y:S05]  /*aed0*/  @!P0 NANOSLEEP.SYNCS 0x989680 ;  /* 0x009896800000895d */ /* 0x002fea0003900000 */
[----:B------:R-:W1:Y:S02]  /*aee0*/  @!P0 SYNCS.PHASECHK.TRANS64 P0, [R3+URZ], R2 ;  /* 0x00000002030085a7 */ /* 0x000e64000800007f */
[----:B-1----:R-:W-:Y:S05]  /*aef0*/  @!P0 BRA `(.L_x_617) ;  /* 0xfffffffc00f08947 */ /* 0x002fea000383ffff */
.L_x_474:
[----:B--2---:R-:W-:Y:S05]  /*af00*/  BSYNC B6 ;  /* 0x0000000000067941 */ /* 0x004fea0003800000 */
.L_x_468:
[----:B------:R-:W-:Y:S05]  /*af10*/  EXIT ;  /* 0x000000000000794d */ /* 0x000fea0003800000 */
.L_x_484:
[----:B------:R-:W-:Y:S02]  /*af20*/  IMAD.MOV.U32 R12, RZ, RZ, RZ ;  /* 0x000000ffff0c7224 */ /* 0x000fe400078e00ff */
[----:B------:R-:W-:Y:S02]  /*af30*/  IMAD.MOV.U32 R11, RZ, RZ, 0x1f ;  /* 0x0000001fff0b7424 */ /* 0x000fe400078e00ff */
[----:B------:R-:W-:-:S07]  /*af40*/  IMAD.MOV.U32 R15, RZ, RZ, -0x1 ;  /* 0xffffffffff0f7424 */ /* 0x000fce00078e00ff */
[----:B------:R-:W-:Y:S05]  /*af50*/  WARPSYNC.COLLECTIVE R15, `(.L_x_618) ;  /* 0x000000000f087348 */ /* 0x000fea0003c00000 */
[----:B------:R1:W2:Y:S02]  /*af60*/  SHFL.IDX P6, R14, R13, R12, R11 ;  /* 0x0000000c0d0e7389 */ /* 0x0002a400000c000b */
[----:B-12---:R-:W-:Y:S01]  /*af70*/  ENDCOLLECTIVE ;  /* 0x000000000000791b */ /* 0x006fe20003800000 */
.L_x_618:
[----:B------:R-:W-:Y:S05]  /*af80*/  BRA `(.L_x_619) ;  /* 0xffffff6400007947 */ /* 0x000fea000383ffff */
.L_x_486:
[----:B--2---:R2:W3:Y:S02]  /*af90*/  SYNCS.PHASECHK.TRANS64.TRYWAIT P0, [R16+URZ+0x30800], R21 ;  /* 0x03080015100075a7 */ /* 0x0044e4000800017f */
[----:B---3--:R-:W-:Y:S05]  /*afa0*/  @!P0 NANOSLEEP.SYNCS 0x989680 ;  /* 0x009896800000895d */ /* 0x008fea0003900000 */
[----:B------:R-:W3:Y:S02]  /*afb0*/  @!P0 SYNCS.PHASECHK.TRANS64 P0, [R16+URZ+0x30800], R21 ;  /* 0x03080015100085a7 */ /* 0x000ee4000800007f */
[----:B---3--:R-:W-:Y:S05]  /*afc0*/  @!P0 BRA `(.L_x_486) ;  /* 0xfffffffc00f08947 */ /* 0x008fea000383ffff */
[----:B------:R-:W-:Y:S05]  /*afd0*/  BRA `(.L_x_485) ;  /* 0xffffff6400a07947 */ /* 0x000fea000383ffff */
.L_x_490:
[----:B----4-:R4:W1:Y:S02]  /*afe0*/  SYNCS.PHASECHK.TRANS64.TRYWAIT P1, [R2+URZ+0x30810], R153 ;  /* 0x03081099020075a7 */ /* 0x010864000802017f */
[----:B-1----:R-:W-:Y:S05]  /*aff0*/  @!P1 NANOSLEEP.SYNCS 0x989680 ;  /* 0x009896800000995d */ /* 0x002fea0003900000 */
[----:B------:R-:W1:Y:S02]  /*b000*/  @!P1 SYNCS.PHASECHK.TRANS64 P1, [R2+URZ+0x30810], R153 ;  /* 0x03081099020095a7 */ /* 0x000e64000802007f */
[----:B-1----:R-:W-:Y:S05]  /*b010*/  @!P1 BRA `(.L_x_490) ;  /* 0xfffffffc00f09947 */ /* 0x002fea000383ffff */
[----:B------:R-:W-:Y:S05]  /*b020*/  BRA `(.L_x_489) ;  /* 0xffffff6800e07947 */ /* 0x000fea000383ffff */
.L_x_494:
[----:B------:R1:W1:Y:S02]  /*b030*/  SYNCS.PHASECHK.TRANS64.TRYWAIT P1, [R2+URZ+0x30830], R153 ;  /* 0x03083099020075a7 */ /* 0x000264000802017f */
[----:B-1----:R-:W-:Y:S05]  /*b040*/  @!P1 NANOSLEEP.SYNCS 0x989680 ;  /* 0x009896800000995d */ /* 0x002fea0003900000 */
[----:B------:R-:W1:Y:S02]  /*b050*/  @!P1 SYNCS.PHASECHK.TRANS64 P1, [R2+URZ+0x30830], R153 ;  /* 0x03083099020095a7 */ /* 0x000e64000802007f */
[----:B-1----:R-:W-:Y:S05]  /*b060*/  @!P1 BRA `(.L_x_494) ;  /* 0xfffffffc00f09947 */ /* 0x002fea000383ffff */
[----:B------:R-:W-:Y:S05]  /*b070*/  BRA `(.L_x_493) ;  /* 0xffffff7000387947 */ /* 0x000fea000383ffff */
.L_x_592:
[----:B-1----:R1:W2:Y:S02]  /*b080*/  SYNCS.PHASECHK.TRANS64.TRYWAIT P1, [R12+URZ+0x30820], R3 ;  /* 0x030820030c0075a7 */ /* 0x0022a4000802017f */
[----:B--2---:R-:W-:Y:S05]  /*b090*/  @!P1 NANOSLEEP.SYNCS 0x989680 ;  /* 0x009896800000995d */ /* 0x004fea0003900000 */
[----:B------:R-:W2:Y:S02]  /*b0a0*/  @!P1 SYNCS.PHASECHK.TRANS64 P1, [R12+URZ+0x30820], R3 ;  /* 0x030820030c0095a7 */ /* 0x000ea4000802007f */
[----:B--2---:R-:W-:Y:S05]  /*b0b0*/  @!P1 BRA `(.L_x_592) ;  /* 0xfffffffc00f09947 */ /* 0x004fea000383ffff */
[----:B------:R-:W-:Y:S05]  /*b0c0*/  BRA `(.L_x_620) ;  /* 0xffffffe400007947 */ /* 0x000fea000383ffff */
.L_x_596:
[----:B-1----:R1:W2:Y:S02]  /*b0d0*/  SYNCS.PHASECHK.TRANS64.TRYWAIT P1, [R12+URZ+0x30840], R21 ;  /* 0x030840150c0075a7 */ /* 0x0022a4000802017f */
[----:B--2---:R-:W-:Y:S05]  /*b0e0*/  @!P1 NANOSLEEP.SYNCS 0x989680 ;  /* 0x009896800000995d */ /* 0x004fea0003900000 */
[----:B------:R-:W2:Y:S02]  /*b0f0*/  @!P1 SYNCS.PHASECHK.TRANS64 P1, [R12+URZ+0x30840], R21 ;  /* 0x030840150c0095a7 */ /* 0x000ea4000802007f */
[----:B--2---:R-:W-:Y:S05]  /*b100*/  @!P1 BRA `(.L_x_596) ;  /* 0xfffffffc00f09947 */ /* 0x004fea000383ffff */
[----:B------:R-:W-:Y:S05]  /*b110*/  BRA `(.L_x_621) ;  /* 0xffffffe800647947 */ /* 0x000fea000383ffff */
.L_x_598:
[----:B--2---:R2:W3:Y:S02]  /*b120*/  SYNCS.PHASECHK.TRANS64.TRYWAIT P1, [R12+URZ+0x30828], R21 ;  /* 0x030828150c0075a7 */ /* 0x0044e4000802017f */
[----:B---3--:R-:W-:Y:S05]  /*b130*/  @!P1 NANOSLEEP.SYNCS 0x989680 ;  /* 0x009896800000995d */ /* 0x008fea0003900000 */
[----:B------:R-:W3:Y:S02]  /*b140*/  @!P1 SYNCS.PHASECHK.TRANS64 P1, [R12+URZ+0x30828], R21 ;  /* 0x030828150c0095a7 */ /* 0x000ee4000802007f */
[----:B---3--:R-:W-:Y:S05]  /*b150*/  @!P1 BRA `(.L_x_598) ;  /* 0xfffffffc00f09947 */ /* 0x008fea000383ffff */
[----:B------:R-:W-:Y:S05]  /*b160*/  BRA `(.L_x_622) ;  /* 0xffffffe800fc7947 */ /* 0x000fea000383ffff */
.L_x_600:
[----:B---3--:R3:W4:Y:S02]  /*b170*/  SYNCS.PHASECHK.TRANS64.TRYWAIT P1, [R12+URZ+0x30848], R21 ;  /* 0x030848150c0075a7 */ /* 0x008724000802017f */
[----:B----4-:R-:W-:Y:S05]  /*b180*/  @!P1 NANOSLEEP.SYNCS 0x989680 ;  /* 0x009896800000995d */ /* 0x010fea0003900000 */
[----:B------:R-:W4:Y:S02]  /*b190*/  @!P1 SYNCS.PHASECHK.TRANS64 P1, [R12+URZ+0x30848], R21 ;  /* 0x030848150c0095a7 */ /* 0x000f24000802007f */
[----:B----4-:R-:W-:Y:S05]  /*b1a0*/  @!P1 BRA `(.L_x_600) ;  /* 0xfffffffc00f09947 */ /* 0x010fea000383ffff */
[----:B------:R-:W-:Y:S05]  /*b1b0*/  BRA `(.L_x_623) ;  /* 0xffffffec00747947 */ /* 0x000fea000383ffff */
.L_x_602:
[----:B------:R-:W-:-:S07]  /*b1c0*/  SHF.L.U32 R5, R10, 0x1f, RZ ;  /* 0x0000001f0a057819 */ /* 0x000fce00000006ff */
.L_x_624:
[----:B-1----:R1:W2:Y:S02]  /*b1d0*/  SYNCS.PHASECHK.TRANS64.TRYWAIT P1, [R12+URZ+0x30820], R5 ;  /* 0x030820050c0075a7 */ /* 0x0022a4000802017f */
[----:B--2---:R-:W-:Y:S05]  /*b1e0*/  @!P1 NANOSLEEP.SYNCS 0x989680 ;  /* 0x009896800000995d */ /* 0x004fea0003900000 */
[----:B------:R-:W2:Y:S02]  /*b1f0*/  @!P1 SYNCS.PHASECHK.TRANS64 P1, [R12+URZ+0x30820], R5 ;  /* 0x030820050c0095a7 */ /* 0x000ea4000802007f */
[----:B--2---:R-:W-:Y:S05]  /*b200*/  @!P1 BRA `(.L_x_624) ;  /* 0xfffffffc00f09947 */ /* 0x004fea000383ffff */
[----:B------:R-:W-:Y:S05]  /*b210*/  BRA `(.L_x_625) ;  /* 0xffffffec00fc7947 */ /* 0x000fea000383ffff */
.L_x_605:
[----:B-1----:R1:W2:Y:S02]  /*b220*/  SYNCS.PHASECHK.TRANS64.TRYWAIT P1, [R12+URZ+0x30840], R13 ;  /* 0x0308400d0c0075a7 */ /* 0x0022a4000802017f */
[----:B--2---:R-:W-:Y:S05]  /*b230*/  @!P1 NANOSLEEP.SYNCS 0x989680 ;  /* 0x009896800000995d */ /* 0x004fea0003900000 */
[----:B------:R-:W2:Y:S02]  /*b240*/  @!P1 SYNCS.PHASECHK.TRANS64 P1, [R12+URZ+0x30840], R13 ;  /* 0x0308400d0c0095a7 */ /* 0x000ea4000802007f */
[----:B--2---:R-:W-:Y:S05]  /*b250*/  @!P1 BRA `(.L_x_605) ;  /* 0xfffffffc00f09947 */ /* 0x004fea000383ffff */
[----:B------:R-:W-:Y:S05]  /*b260*/  BRA `(.L_x_626) ;  /* 0xfffffff0008c7947 */ /* 0x000fea000383ffff */
.L_x_607:
[----:B--2---:R2:W3:Y:S02]  /*b270*/  SYNCS.PHASECHK.TRANS64.TRYWAIT P1, [R12+URZ+0x30828], R13 ;  /* 0x0308280d0c0075a7 */ /* 0x0044e4000802017f */
[----:B---3--:R-:W-:Y:S05]  /*b280*/  @!P1 NANOSLEEP.SYNCS 0x989680 ;  /* 0x009896800000995d */ /* 0x008fea0003900000 */
[----:B------:R-:W3:Y:S02]  /*b290*/  @!P1 SYNCS.PHASECHK.TRANS64 P1, [R12+URZ+0x30828], R13 ;  /* 0x0308280d0c0095a7 */ /* 0x000ee4000802007f */
[----:B---3--:R-:W-:Y:S05]  /*b2a0*/  @!P1 BRA `(.L_x_607) ;  /* 0xfffffffc00f09947 */ /* 0x008fea000383ffff */
[----:B------:R-:W-:Y:S05]  /*b2b0*/  BRA `(.L_x_627) ;  /* 0xfffffff400187947 */ /* 0x000fea000383ffff */
.L_x_609:
[----:B---3--:R3:W4:Y:S02]  /*b2c0*/  SYNCS.PHASECHK.TRANS64.TRYWAIT P0, [R4+URZ+0x30840], R3 ;  /* 0x03084003040075a7 */ /* 0x008724000800017f */
[----:B----4-:R-:W-:Y:S05]  /*b2d0*/  @!P0 NANOSLEEP.SYNCS 0x989680 ;  /* 0x009896800000895d */ /* 0x010fea0003900000 */
[----:B------:R-:W4:Y:S02]  /*b2e0*/  @!P0 SYNCS.PHASECHK.TRANS64 P0, [R4+URZ+0x30840], R3 ;  /* 0x03084003040085a7 */ /* 0x000f24000800007f */
[----:B----4-:R-:W-:Y:S05]  /*b2f0*/  @!P0 BRA `(.L_x_609) ;  /* 0xfffffffc00f08947 */ /* 0x010fea000383ffff */
[----:B------:R-:W-:Y:S05]  /*b300*/  BRA `(.L_x_628) ;  /* 0xfffffff400a47947 */ /* 0x000fea000383ffff */
.L_x_611:
[----:B------:R-:W-:Y:S01]  /*b310*/  BSSY B0, `(.L_x_629) ;  /* 0x0000006000007945 */ /* 0x000fe20003800000 */
[----:B------:R-:W-:-:S07]  /*b320*/  IMAD.MOV.U32 R15, RZ, RZ, -0x1 ;  /* 0xffffffffff0f7424 */ /* 0x000fce00078e00ff */
[----:B--2---:R-:W-:Y:S05]  /*b330*/  WARPSYNC.COLLECTIVE R15, `(.L_x_630) ;  /* 0x000000000f0c7348 */ /* 0x004fea0003c00000 */
[----:B------:R-:W-:Y:S02]  /*b340*/  ELECT P6, UR62, PT ;  /* 0x00000000003e782f */ /* 0x000fe400038c0000 */
[----:B------:R-:W-:Y:S01]  /*b350*/  MOV R14, UR62 ;  /* 0x0000003e000e7c02 */ /* 0x000fe20008000f00 */
[----:B--2---:R-:W-:Y:S10]  /*b360*/  ENDCOLLECTIVE ;  /* 0x000000000000791b */ /* 0x004ff40003800000 */
.L_x_630:
[----:B------:R-:W-:Y:S05]  /*b370*/  BSYNC B0 ;  /* 0x0000000000007941 */ /* 0x000fea0003800000 */
.L_x_629:
[----:B------:R-:W-:Y:S05]  /*b380*/  BRA `(.L_x_631) ;  /* 0xfffffff800547947 */ /* 0x000fea000383ffff */
.L_x_613:
[----:B-1----:R1:W3:Y:S02]  /*b390*/  SYNCS.PHASECHK.TRANS64.TRYWAIT P0, [R7+URZ], R4 ;  /* 0x00000004070075a7 */ /* 0x0022e4000800017f */
[----:B---3--:R-:W-:Y:S05]  /*b3a0*/  @!P0 NANOSLEEP.SYNCS 0x989680 ;  /* 0x009896800000895d */ /* 0x008fea0003900000 */
[----:B------:R-:W3:Y:S02]  /*b3b0*/  @!P0 SYNCS.PHASECHK.TRANS64 P0, [R7+URZ], R4 ;  /* 0x00000004070085a7 */ /* 0x000ee4000800007f */
[----:B---3--:R-:W-:Y:S05]  /*b3c0*/  @!P0 BRA `(.L_x_613) ;  /* 0xfffffffc00f08947 */ /* 0x008fea000383ffff */
[----:B------:R-:W-:Y:S05]  /*b3d0*/  BRA `(.L_x_632) ;  /* 0xfffffff800947947 */ /* 0x000fea000383ffff */
.L_x_614:
[----:B---3--:R3:W4:Y:S02]  /*b3e0*/  SYNCS.PHASECHK.TRANS64.TRYWAIT P0, [R11+URZ], R2 ;  /* 0x000000020b0075a7 */ /* 0x008724000800017f */
[----:B----4-:R-:W-:Y:S05]  /*b3f0*/  @!P0 NANOSLEEP.SYNCS 0x989680 ;  /* 0x009896800000895d */ /* 0x010fea0003900000 */
[----:B------:R-:W4:Y:S02]  /*b400*/  @!P0 SYNCS.PHASECHK.TRANS64 P0, [R11+URZ], R2 ;  /* 0x000000020b0085a7 */ /* 0x000f24000800007f */
[----:B----4-:R-:W-:Y:S05]  /*b410*/  @!P0 BRA `(.L_x_614) ;  /* 0xfffffffc00f08947 */ /* 0x010fea000383ffff */
[----:B------:R-:W-:Y:S05]  /*b420*/  BRA `(.L_x_633) ;  /* 0xfffffff800887947 */ /* 0x000fea000383ffff */
.L_x_616:
[----:B----4-:R4:W1:Y:S02]  /*b430*/  SYNCS.PHASECHK.TRANS64.TRYWAIT P0, [R9+URZ], R4 ;  /* 0x00000004090075a7 */ /* 0x010864000800017f */
[----:B-1----:R-:W-:Y:S05]  /*b440*/  @!P0 NANOSLEEP.SYNCS 0x989680 ;  /* 0x009896800000895d */ /* 0x002fea0003900000 */
[----:B------:R-:W1:Y:S02]  /*b450*/  @!P0 SYNCS.PHASECHK.TRANS64 P0, [R9+URZ], R4 ;  /* 0x00000004090085a7 */ /* 0x000e64000800007f */
[----:B-1----:R-:W-:Y:S05]  /*b460*/  @!P0 BRA `(.L_x_616) ;  /* 0xfffffffc00f08947 */ /* 0x002fea000383ffff */
[----:B------:R-:W-:Y:S05]  /*b470*/  BRA `(.L_x_634) ;  /* 0xfffffff8008c7947 */ /* 0x000fea000383ffff */
.L_x_635:
        /* <DEDUP_REMOVED lines=16> */
.L_x_3657:


//--------------------- .text._ZN7cutlass13device_kernelIN5flash11enable_sm90INS1_16FlashAttnBwdSm90INS1_25CollectiveMainloopBwdSm90ILi2ELi2ELi2EN4cute5tupleIJNS5_1CILi1EEES8_S8_EEENS6_IJNS7_ILi64EEENS7_ILi128EEESB_EEENS_10bfloat16_tEfNS_4arch4Sm90ELb0ELb0ELb1ELb1ELb1ELb1ELb0ELb0ELi2ELi1ELi2ELi1ELb0EEENS1_21CollectiveEpilogueBwdISC_SD_SF_Li256ELb1ELb0ELi1EEENS1_19SingleTileSchedulerILb1ELb0ELb0ELi128EEEEEEEEEvNT_6ParamsE --------------------------
	.section	.text._ZN7cutlass13device_kernelIN5flash11enable_sm90INS1_16FlashAttnBwdSm90INS1_25CollectiveMainloopBwdSm90ILi2ELi2ELi2EN4cute5tupleIJNS5_1CILi1EEES8_S8_EEENS6_IJNS7_ILi64EEENS7_ILi128EEESB_EEENS_10bfloat16_tEfNS_4arch4Sm90ELb0ELb0ELb1ELb1ELb1ELb1ELb0ELb0ELi2ELi1ELi2ELi1ELb0EEENS1_21CollectiveEpilogueBwdISC_SD_SF_Li256ELb1ELb0ELi1EEENS1_19SingleTileSchedulerILb1ELb0ELb0ELi128EEEEEEEEEvNT_6ParamsE,"ax",@progbits
	.align	128
.text._ZN7cutlass13device_kernelIN5flash11enable_sm90INS1_16FlashAttnBwdSm90INS1_25CollectiveMainloopBwdSm90ILi2ELi2ELi2EN4cute5tupleIJNS5_1CILi1EEES8_S8_EEENS6_IJNS7_ILi64EEENS7_ILi128EEESB_EEENS_10bfloat16_tEfNS_4arch4Sm90ELb0ELb0ELb1ELb1ELb1ELb1ELb0ELb0ELi2ELi1ELi2ELi1ELb0EEENS1_21CollectiveEpilogueBwdISC_SD_SF_Li256ELb1ELb0ELi1EEENS1_19SingleTileSchedulerILb1ELb0ELb0ELi128EEEEEEEEEvNT_6ParamsE:
        .type           _ZN7cutlass13device_kernelIN5flash11enable_sm90INS1_16FlashAttnBwdSm90INS1_25CollectiveMainloopBwdSm90ILi2ELi2ELi2EN4cute5tupleIJNS5_1CILi1EEES8_S8_EEENS6_IJNS7_ILi64EEENS7_ILi128EEESB_EEENS_10bfloat16_tEfNS_4arch4Sm90ELb0ELb0ELb1ELb1ELb1ELb1ELb0ELb0ELi2ELi1ELi2ELi1ELb0EEENS1_21CollectiveEpilogueBwdISC_SD_SF_Li256ELb1ELb0ELi1EEENS1_19SingleTileSchedulerILb1ELb0ELb0ELi128EEEEEEEEEvNT_6ParamsE,@function
        .size           _ZN7cutlass13device_kernelIN5flash11enable_sm90INS1_16FlashAttnBwdSm90INS1_25CollectiveMainloopBwdSm90ILi2ELi2ELi2EN4cute5tupleIJNS5_1CILi1EEES8_S8_EEENS6_IJNS7_ILi64EEENS7_ILi128EEESB_EEENS_10bfloat16_tEfNS_4arch4Sm90ELb0ELb0ELb1ELb1ELb1ELb1ELb0ELb0ELi2ELi1ELi2ELi1ELb0EEENS1_21CollectiveEpilogueBwdISC_SD_SF_Li256ELb1ELb0ELi1EEENS1_19SingleTileSchedulerILb1ELb0ELb0ELi128EEEEEEEEEvNT_6ParamsE,(.L_x_3658 - _ZN7cutlass13device_kernelIN5flash11enable_sm90INS1_16FlashAttnBwdSm90INS1_25CollectiveMainloopBwdSm90ILi2ELi2ELi2EN4cute5tupleIJNS5_1CILi1EEES8_S8_EEENS6_IJNS7_ILi64EEENS7_ILi128EEESB_EEENS_10bfloat16_tEfNS_4arch4Sm90ELb0ELb0ELb1ELb1ELb1ELb1ELb0ELb0ELi2ELi1ELi2ELi1ELb0EEENS1_21CollectiveEpilogueBwdISC_SD_SF_Li256ELb1ELb0ELi1EEENS1_19SingleTileSchedulerILb1ELb0ELb0ELi128EEEEEEEEEvNT_6ParamsE)
        .other          _ZN7cutlass13device_kernelIN5flash11enable_sm90INS1_16FlashAttnBwdSm90INS1_25CollectiveMainloopBwdSm90ILi2ELi2ELi2EN4cute5tupleIJNS5_1CILi1EEES8_S8_EEENS6_IJNS7_ILi64EEENS7_ILi128EEESB_EEENS_10bfloat16_tEfNS_4arch4Sm90ELb0ELb0ELb1ELb1ELb1ELb1ELb0ELb0ELi2ELi1ELi2ELi1ELb0EEENS1_21CollectiveEpilogueBwdISC_SD_SF_Li256ELb1ELb0ELi1EEENS1_19SingleTileSchedulerILb1ELb0ELb0ELi128EEEEEEEEEvNT_6ParamsE,@"STO_CUDA_ENTRY STV_DEFAULT"
_ZN7cutlass13device_kernelIN5flash11enable_sm90INS1_16FlashAttnBwdSm90INS1_25CollectiveMainloopBwdSm90ILi2ELi2ELi2EN4cute5tupleIJNS5_1CILi1EEES8_S8_EEENS6_IJNS7_ILi64EEENS7_ILi128EEESB_EEENS_10bfloat16_tEfNS_4arch4Sm90ELb0ELb0ELb1ELb1ELb1ELb1ELb0ELb0ELi2ELi1ELi2ELi1ELb0EEENS1_21CollectiveEpilogueBwdISC_SD_SF_Li256ELb1ELb0ELi1EEENS1_19SingleTileSchedulerILb1ELb0ELb0ELi128EEEEEEEEEvNT_6ParamsE:
        /* <DEDUP_REMOVED lines=23> */
.L_x_637:
[----:B------:R-:W-:Y:S05]  /*0170*/  BSYNC B0 ;  /* 0x0000000000007941 */ /* 0x000fea0003800000 */
.L_x_636:
        /* <DEDUP_REMOVED lines=34> */
.L_x_638:
        /* <DEDUP_REMOVED lines=22> */
.L_x_639:
        /* <DEDUP_REMOVED lines=9> */
.L_x_642:
        /* <DEDUP_REMOVED lines=20> */
.L_x_643:
        /* <DEDUP_REMOVED lines=10> */
.L_x_645:
[----:B------:R-:W2:Y:S02]  /*0770*/  LDC R0, c[0x0][0x8bc] ;  /* 0x00022f00ff007b82 */ /* 0x000ea40000000800 */
.L_x_644:
        /* <DEDUP_REMOVED lines=16> */
.L_x_647:
        /* <DEDUP_REMOVED lines=10> */
.L_x_648:
        /* <DEDUP_REMOVED lines=8> */
.L_x_649:
        /* <DEDUP_REMOVED lines=9> */
.L_x_650:
        /* <DEDUP_REMOVED lines=90> */
.L_x_653:
        /* <DEDUP_REMOVED lines=15> */
.L_x_652:
        /* <DEDUP_REMOVED lines=22> */
.L_x_655:
        /* <DEDUP_REMOVED lines=15> */
.L_x_654:
        /* <DEDUP_REMOVED lines=8> */
.L_x_807:
        /* <DEDUP_REMOVED lines=45> */
.L_x_657:
        /* <DEDUP_REMOVED lines=74> */
.L_x_669:
[----:B------:R-:W-:-:S13]  /*1b00*/  ISETP.NE.AND P0, PT, R7, 0x3, PT ;  /* 0x000000030700780c */ /* 0x000fda0003f05270 */
[----:B---3--:R-:W-:Y:S05]  /*1b10*/  @!P0 BRA `(.L_x_659) ;  /* 0x0000000000048947 */ /* 0x008fea0003800000 */
[----:B------:R-:W-:Y:S01]  /*1b20*/  BPT.TRAP 0x1 ;  /* 0x000000040000795c */ /* 0x000fe20000300000 */
.L_x_659:
[----:B------:R-:W-:Y:S01]  /*1b30*/  IMAD R2, R4, 0x8, R16 ;  /* 0x0000000804027824 */ /* 0x000fe200078e0210 */
[----:B------:R-:W-:-:S04]  /*1b40*/  SHF.L.U32 R153, R5, 0x1f, RZ ;  /* 0x0000001f05997819 */ /* 0x000fc800000006ff */
[----:B------:R3:W4:Y:S01]  /*1b50*/  SYNCS.PHASECHK.TRANS64.TRYWAIT P1, [R2+URZ+0x30810], R153 ;  /* 0x03081099020075a7 */ /* 0x000722000802017f */
[----:B------:R-:W-:Y:S05]  /*1b60*/  @!P0 BRA `(.L_x_660) ;  /* 0x0000000000048947 */ /* 0x000fea0003800000 */
[----:B------:R-:W-:Y:S01]  /*1b70*/  BPT.TRAP 0x1 ;  /* 0x000000040000795c */ /* 0x000fe20000300000 */
.L_x_660:
[----:B----4-:R-:W-:Y:S05]  /*1b80*/  @P1 BRA `(.L_x_661) ;  /* 0x0000000000081947 */ /* 0x010fea0003800000 */
[----:B------:R-:W4:Y:S02]  /*1b90*/  SYNCS.PHASECHK.TRANS64.TRYWAIT P1, [R2+URZ+0x30810], R153 ;  /* 0x03081099020075a7 */ /* 0x000f24000802017f */
[----:B----4-:R-:W-:Y:S05]  /*1ba0*/  @!P1 BRA `(.L_x_662) ;  /* 0x0000009c000c9947 */ /* 0x010fea0003800000 */
.L_x_661:
        /* <DEDUP_REMOVED lines=81> */
.L_x_663:
[----:B------:R1:W1:Y:S01]  /*20c0*/  SYNCS.PHASECHK.TRANS64.TRYWAIT P1, [R2+URZ+0x30830], R153 ;  /* 0x03083099020075a7 */ /* 0x000262000802017f */
[----:B------:R-:W-:Y:S05]  /*20d0*/  @!P0 BRA `(.L_x_664) ;  /* 0x0000000000048947 */ /* 0x000fea0003800000 */
[----:B------:R-:W-:Y:S01]  /*20e0*/  BPT.TRAP 0x1 ;  /* 0x000000040000795c */ /* 0x000fe20000300000 */
.L_x_664:
[----:B------:R-:W-:-:S05]  /*20f0*/  VIADD R17, R16, 0x20000 ;  /* 0x0002000010117836 */ /* 0x000fca0000000000 */
[----:B------:R-:W-:-:S04]  /*2100*/  SHF.R.U32.HI R17, RZ, 0x4, R17 ;  /* 0x00000004ff117819 */ /* 0x000fc80000011611 */
[----:B------:R-:W-:-:S04]  /*2110*/  LOP3.LUT R17, R17, 0x3fff, RZ, 0xc0, !PT ;  /* 0x00003fff11117812 */ /* 0x000fc800078ec0ff */
[----:B------:R-:W-:Y:S01]  /*2120*/  LOP3.LUT R155, R17, 0x10000, RZ, 0xfc, !PT ;  /* 0x00010000119b7812 */ /* 0x000fe200078efcff */
[----:B-1----:R-:W-:Y:S06]  /*2130*/  @P1 BRA `(.L_x_665) ;  /* 0x0000000000081947 */ /* 0x002fec0003800000 */
[----:B------:R-:W1:Y:S02]  /*2140*/  SYNCS.PHASECHK.TRANS64.TRYWAIT P1, [R2+URZ+0x30830], R153 ;  /* 0x03083099020075a7 */ /* 0x000e64000802017f */
[----:B-1----:R-:W-:Y:S05]  /*2150*/  @!P1 BRA `(.L_x_666) ;  /* 0x0000009400b49947 */ /* 0x002fea0003800000 */
.L_x_665:
        /* <DEDUP_REMOVED lines=495> */
.L_x_667:
        /* <DEDUP_REMOVED lines=49> */
.L_x_668:
        /* <DEDUP_REMOVED lines=77> */
.L_x_651:
        /* <DEDUP_REMOVED lines=21> */
[----:B------:R-:W-:Y:S01]  /*4980*/  F2FP.BF16.F32.PACK_AB R113, R115, R114 ;  /* 0x000000727371723e */ /* 0x000fe200000010ff */
[----:B--2---:R-:W-:Y:S01]  /*4990*/  VIADD R16, R16, 0xffffff80 ;  /* 0xffffff8010107836 */ /* 0x004fe20000000000 */
[----:B------:R-:W-:Y:S02]  /*49a0*/  F2FP.BF16.F32.PACK_AB R120, R121, R120 ;  /* 0x000000787978723e */ /* 0x000fe400000010ff */
        /* <DEDUP_REMOVED lines=78> */
[----:B------:R-:W-:Y:S01]  /*4e90*/  F2FP.BF16.F32.PACK_AB R64, R65, R64 ;  /* 0x000000404140723e */ /* 0x000fe200000010ff */
[----:B------:R4:W-:Y:S01]  /*4ea0*/  STSM.16.M88.4 [R22+-0x8000], R48 ;  /* 0xff80003016007844 */ /* 0x0009e20000000200 */
[----:B------:R-:W-:-:S02]  /*4eb0*/  F2FP.BF16.F32.PACK_AB R58, R61, R60 ;  /* 0x0000003c3d3a723e */ /* 0x000fc400000010ff */
[----:B------:R-:W-:Y:S01]  /*4ec0*/  F2FP.BF16.F32.PACK_AB R59, R63, R62 ;  /* 0x0000003e3f3b723e */ /* 0x000fe200000010ff */
[----:B-1----:R-:W1:Y:S01]  /*4ed0*/  LDC.64 R4, c[0x0][0x878] ;  /* 0x00021e00ff047b82 */ /* 0x002e620000000a00 */
[----:B------:R-:W-:Y:S02]  /*4ee0*/  F2FP.BF16.F32.PACK_AB R65, R67, R66 ;  /* 0x000000424341723e */ /* 0x000fe400000010ff */
[----:B------:R-:W-:Y:S01]  /*4ef0*/  F2FP.BF16.F32.PACK_AB R72, R73, R72 ;  /* 0x000000484948723e */ /* 0x000fe200000010ff */
[----:B------:R4:W-:Y:S01]  /*4f00*/  STSM.16.M88.4 [R17+0x4000], R56 ;  /* 0x0040003811007844 */ /* 0x0009e20000000200 */
[----:B------:R-:W-:Y:S02]  /*4f10*/  F2FP.BF16.F32.PACK_AB R66, R69, R68 ;  /* 0x000000444542723e */ /* 0x000fe400000010ff */
[----:B------:R-:W-:Y:S02]  /*4f20*/  F2FP.BF16.F32.PACK_AB R67, R71, R70 ;  /* 0x000000464743723e */ /* 0x000fe400000010ff */
[----:B------:R-:W-:-:S02]  /*4f30*/  F2FP.BF16.F32.PACK_AB R73, R75, R74 ;  /* 0x0000004a4b49723e */ /* 0x000fc400000010ff */
[----:B------:R-:W-:Y:S01]  /*4f40*/  F2FP.BF16.F32.PACK_AB R80, R81, R80 ;  /* 0x000000505150723e */ /* 0x000fe200000010ff */
[----:B------:R4:W-:Y:S01]  /*4f50*/  STSM.16.M88.4 [R20+-0x4000], R64 ;  /* 0xffc0004014007844 */ /* 0x0009e20000000200 */
[----:B------:R-:W-:Y:S02]  /*4f60*/  F2FP.BF16.F32.PACK_AB R74, R77, R76 ;  /* 0x0000004c4d4a723e */ /* 0x000fe400000010ff */
[----:B------:R-:W-:Y:S02]  /*4f70*/  F2FP.BF16.F32.PACK_AB R75, R79, R78 ;  /* 0x0000004e4f4b723e */ /* 0x000fe400000010ff */
[----:B------:R-:W-:Y:S02]  /*4f80*/  F2FP.BF16.F32.PACK_AB R81, R83, R82 ;  /* 0x000000525351723e */ /* 0x000fe400000010ff */
[----:B------:R-:W-:Y:S01]  /*4f90*/  F2FP.BF16.F32.PACK_AB R82, R85, R84 ;  /* 0x000000545552723e */ /* 0x000fe200000010ff */
[----:B------:R4:W-:Y:S01]  /*4fa0*/  STSM.16.M88.4 [R21+-0x4000], R72 ;  /* 0xffc0004815007844 */ /* 0x0009e20000000200 */
[----:B------:R-:W-:-:S02]  /*4fb0*/  F2FP.BF16.F32.PACK_AB R83, R87, R86 ;  /* 0x000000565753723e */ /* 0x000fc400000010ff */
        /* <DEDUP_REMOVED lines=32> */
.L_x_671:
        /* <DEDUP_REMOVED lines=58> */
.L_x_673:
[----:B------:R-:W-:Y:S05]  /*5560*/  BSYNC B0 ;  /* 0x0000000000007941 */ /* 0x000fea0003800000 */
.L_x_672:
        /* <DEDUP_REMOVED lines=15> */
.L_x_675:
[----:B------:R-:W-:Y:S05]  /*5660*/  BSYNC B0 ;  /* 0x0000000000007941 */ /* 0x000fea0003800000 */
.L_x_674:
        /* <DEDUP_REMOVED lines=18> */
.L_x_677:
[----:B------:R-:W-:Y:S05]  /*5790*/  BSYNC B0 ;  /* 0x0000000000007941 */ /* 0x000fea0003800000 */
.L_x_676:
        /* <DEDUP_REMOVED lines=17> */
.L_x_679:
[----:B------:R-:W-:Y:S05]  /*58b0*/  BSYNC B0 ;  /* 0x0000000000007941 */ /* 0x000fea0003800000 */
.L_x_678:
        /* <DEDUP_REMOVED lines=18> */
.L_x_681:
[----:B------:R-:W-:Y:S05]  /*59e0*/  BSYNC B0 ;  /* 0x0000000000007941 */ /* 0x000fea0003800000 */
.L_x_680:
        /* <DEDUP_REMOVED lines=18> */
.L_x_683:
[----:B------:R-:W-:Y:S05]  /*5b10*/  BSYNC B0 ;  /* 0x0000000000007941 */ /* 0x000fea0003800000 */
.L_x_682:
        /* <DEDUP_REMOVED lines=19> */
.L_x_685:
[----:B------:R-:W-:Y:S05]  /*5c50*/  BSYNC B0 ;  /* 0x0000000000007941 */ /* 0x000fea0003800000 */
.L_x_684:
        /* <DEDUP_REMOVED lines=21> */
.L_x_687:
[----:B------:R-:W-:Y:S05]  /*5db0*/  BSYNC B0 ;  /* 0x0000000000007941 */ /* 0x000fea0003800000 */
.L_x_686:
        /* <DEDUP_REMOVED lines=33> */
.L_x_689:
[----:B------:R-:W-:Y:S05]  /*5fd0*/  BSYNC B0 ;  /* 0x0000000000007941 */ /* 0x000fea0003800000 */
.L_x_688:
[----:B---34-:R3:W4:Y:S01]  /*5fe0*/  LDS.128 R28, [R46+0x800] ;  /* 0x000800002e1c7984 */ /* 0x0187220000000c00 */
        /* <DEDUP_REMOVED lines=16> */
.L_x_691:
[----:B------:R-:W-:Y:S05]  /*60f0*/  BSYNC B0 ;  /* 0x0000000000007941 */ /* 0x000fea0003800000 */
.L_x_690:
        /* <DEDUP_REMOVED lines=15> */
.L_x_693:
[----:B------:R-:W-:Y:S05]  /*61f0*/  BSYNC B0 ;  /* 0x0000000000007941 */ /* 0x000fea0003800000 */
.L_x_692:
        /* <DEDUP_REMOVED lines=15> */
.L_x_695:
[----:B------:R-:W-:Y:S05]  /*62f0*/  BSYNC B0 ;  /* 0x0000000000007941 */ /* 0x000fea0003800000 */
.L_x_694:
        /* <DEDUP_REMOVED lines=15> */
.L_x_697:
[----:B------:R-:W-:Y:S05]  /*63f0*/  BSYNC B0 ;  /* 0x0000000000007941 */ /* 0x000fea0003800000 */
.L_x_696:
        /* <DEDUP_REMOVED lines=15> */
.L_x_699:
[----:B------:R-:W-:Y:S05]  /*64f0*/  BSYNC B0 ;  /* 0x0000000000007941 */ /* 0x000fea0003800000 */
.L_x_698:
        /* <DEDUP_REMOVED lines=15> */
.L_x_701:
[----:B------:R-:W-:Y:S05]  /*65f0*/  BSYNC B0 ;  /* 0x0000000000007941 */ /* 0x000fea0003800000 */
.L_x_700:
        /* <DEDUP_REMOVED lines=15> */
.L_x_670:
        /* <DEDUP_REMOVED lines=30> */
.L_x_702:
        /* <DEDUP_REMOVED lines=48> */
.L_x_704:
[----:B------:R-:W-:Y:S05]  /*6bd0*/  BSYNC B0 ;  /* 0x0000000000007941 */ /* 0x000fea0003800000 */
.L_x_703:
        /* <DEDUP_REMOVED lines=16> */
.L_x_706:
[----:B------:R-:W-:Y:S05]  /*6ce0*/  BSYNC B0 ;  /* 0x0000000000007941 */ /* 0x000fea0003800000 */
.L_x_705:
        /* <DEDUP_REMOVED lines=16> */
.L_x_708:
[----:B------:R-:W-:Y:S05]  /*6df0*/  BSYNC B0 ;  /* 0x0000000000007941 */ /* 0x000fea0003800000 */
.L_x_707:
        /* <DEDUP_REMOVED lines=17> */
.L_x_710:
[----:B------:R-:W-:Y:S05]  /*6f10*/  BSYNC B0 ;  /* 0x0000000000007941 */ /* 0x000fea0003800000 */
.L_x_709:
        /* <DEDUP_REMOVED lines=16> */
.L_x_712:
[----:B------:R-:W-:Y:S05]  /*7020*/  BSYNC B0 ;  /* 0x0000000000007941 */ /* 0x000fea0003800000 */
.L_x_711:
        /* <DEDUP_REMOVED lines=18> */
.L_x_714:
[----:B------:R-:W-:Y:S05]  /*7150*/  BSYNC B0 ;  /* 0x0000000000007941 */ /* 0x000fea0003800000 */
.L_x_713:
        /* <DEDUP_REMOVED lines=20> */
.L_x_716:
[----:B------:R-:W-:Y:S05]  /*72a0*/  BSYNC B0 ;  /* 0x0000000000007941 */ /* 0x000fea0003800000 */
.L_x_715:
        /* <DEDUP_REMOVED lines=17> */
.L_x_718:
[----:B------:R-:W-:Y:S05]  /*73c0*/  BSYNC B0 ;  /* 0x0000000000007941 */ /* 0x000fea0003800000 */
.L_x_717:
        /* <DEDUP_REMOVED lines=32> */
.L_x_720:
[----:B------:R-:W-:Y:S05]  /*75d0*/  BSYNC B0 ;  /* 0x0000000000007941 */ /* 0x000fea0003800000 */
.L_x_719:
        /* <DEDUP_REMOVED lines=16> */
.L_x_722:
[----:B------:R-:W-:Y:S05]  /*76e0*/  BSYNC B0 ;  /* 0x0000000000007941 */ /* 0x000fea0003800000 */
.L_x_721:
        /* <DEDUP_REMOVED lines=15> */
.L_x_724:
[----:B------:R-:W-:Y:S05]  /*77e0*/  BSYNC B0 ;  /* 0x0000000000007941 */ /* 0x000fea0003800000 */
.L_x_723:
        /* <DEDUP_REMOVED lines=15> */
.L_x_726:
[----:B------:R-:W-:Y:S05]  /*78e0*/  BSYNC B0 ;  /* 0x0000000000007941 */ /* 0x000fea0003800000 */
.L_x_725:
        /* <DEDUP_REMOVED lines=15> */
.L_x_728:
[----:B------:R-:W-:Y:S05]  /*79e0*/  BSYNC B0 ;  /* 0x0000000000007941 */ /* 0x000fea0003800000 */
.L_x_727:
        /* <DEDUP_REMOVED lines=15> */
.L_x_730:
[----:B------:R-:W-:Y:S05]  /*7ae0*/  BSYNC B0 ;  /* 0x0000000000007941 */ /* 0x000fea0003800000 */
.L_x_729:
        /* <DEDUP_REMOVED lines=15> */
.L_x_732:
[----:B------:R-:W-:Y:S05]  /*7be0*/  BSYNC B0 ;  /* 0x0000000000007941 */ /* 0x000fea0003800000 */
.L_x_731:
        /* <DEDUP_REMOVED lines=15> */
.L_x_641:
        /* <DEDUP_REMOVED lines=9> */
[----:B------:R-:W1:Y:S01]  /*7d70*/  S2UR UR24, SR_CTAID.X ;  /* 0x00000000001879c3 */ /* 0x000e620000002500 */
[----:B------:R-:W-:-:S04]  /*7d80*/  ISETP.NE.U32.AND P0, PT, RZ, UR4, PT ;  /* 0x00000004ff007c0c */ /* 0x000fc8000bf05070 */
[----:B------:R-:W-:-:S03]  /*7d90*/  ISETP.NE.AND.EX P0, PT, RZ, UR5, PT, P0 ;  /* 0x00000005ff007c0c */ /* 0x000fc6000bf05300 */
[----:B------:R-:W2:Y:S10]  /*7da0*/  S2UR UR12, SR_CTAID.Z ;  /* 0x00000000000c79c3 */ /* 0x000eb40000002700 */
[----:B------:R-:W-:Y:S05]  /*7db0*/  @!P0 BRA `(.L_x_734) ;  /* 0x00000000001c8947 */ /* 0x000fea0003800000 */
[----:B------:R-:W-:Y:S02]  /*7dc0*/  ULDC.64 UR4, c[0x0][0x8d8] ;  /* 0x0002360000047ab9 */ /* 0x000fe40000000a00 */
[----:B--2---:R-:W-:-:S06]  /*7dd0*/  UIMAD.WIDE UR4, UR12, 0x4, UR4 ;  /* 0x000000040c0478a5 */ /* 0x004fcc000f8e0204 */
[----:B------:R-:W-:Y:S02]  /*7de0*/  IMAD.U32 R2, RZ, RZ, UR4 ;  /* 0x00000004ff027e24 */ /* 0x000fe4000f8e00ff */
[----:B------:R-:W-:-:S05]  /*7df0*/  IMAD.U32 R3, RZ, RZ, UR5 ;  /* 0x00000005ff037e24 */ /* 0x000fca000f8e00ff */
[----:B------:R-:W2:Y:S02]  /*7e00*/  LDG.E R2, desc[UR38][R2.64] ;  /* 0x0000002602027981 */ /* 0x000ea4000c1e1900 */
[----:B--2---:R-:W-:Y:S01]  /*7e10*/  R2UR UR4, R2 ;  /* 0x00000000020472ca */ /* 0x004fe200000e0000 */
[----:B------:R-:W-:-:S14]  /*7e20*/  BRA `(.L_x_735) ;  /* 0x0000000000387947 */ /* 0x000fdc0003800000 */
.L_x_734:
[----:B------:R-:W-:Y:S02]  /*7e30*/  ULDC.64 UR4, c[0x0][0x8d0] ;  /* 0x0002340000047ab9 */ /* 0x000fe40000000a00 */
[----:B------:R-:W-:-:S04]  /*7e40*/  ISETP.NE.U32.AND P0, PT, RZ, UR4, PT ;  /* 0x00000004ff007c0c */ /* 0x000fc8000bf05070 */
[----:B------:R-:W-:-:S13]  /*7e50*/  ISETP.NE.AND.EX P0, PT, RZ, UR5, PT, P0 ;  /* 0x00000005ff007c0c */ /* 0x000fda000bf05300 */
[----:B------:R-:W-:Y:S05]  /*7e60*/  @!P0 BRA `(.L_x_736) ;  /* 0x0000000000248947 */ /* 0x000fea0003800000 */
[----:B------:R-:W-:Y:S02]  /*7e70*/  ULDC.64 UR4, c[0x0][0x8d0] ;  /* 0x0002340000047ab9 */ /* 0x000fe40000000a00 */
[----:B--2---:R-:W-:-:S06]  /*7e80*/  UIMAD.WIDE UR4, UR12, 0x4, UR4 ;  /* 0x000000040c0478a5 */ /* 0x004fcc000f8e0204 */
[----:B------:R-:W-:Y:S02]  /*7e90*/  IMAD.U32 R2, RZ, RZ, UR4 ;  /* 0x00000004ff027e24 */ /* 0x000fe4000f8e00ff */
[----:B------:R-:W-:-:S05]  /*7ea0*/  IMAD.U32 R3, RZ, RZ, UR5 ;  /* 0x00000005ff037e24 */ /* 0x000fca000f8e00ff */
[----:B------:R-:W2:Y:S04]  /*7eb0*/  LDG.E R0, desc[UR38][R2.64] ;  /* 0x0000002602007981 */ /* 0x000ea8000c1e1900 */
[----:B------:R-:W2:Y:S02]  /*7ec0*/  LDG.E R5, desc[UR38][R2.64+0x4] ;  /* 0x0000042602057981 */ /* 0x000ea4000c1e1900 */
[----:B--2---:R-:W-:-:S05]  /*7ed0*/  IMAD.IADD R0, R5, 0x1, -R0 ;  /* 0x0000000105007824 */ /* 0x004fca00078e0a00 */
[----:B------:R-:W-:Y:S01]  /*7ee0*/  R2UR UR4, R0 ;  /* 0x00000000000472ca */ /* 0x000fe200000e0000 */
[----:B------:R-:W-:-:S14]  /*7ef0*/  BRA `(.L_x_735) ;  /* 0x0000000000047947 */ /* 0x000fdc0003800000 */
.L_x_736:
[----:B------:R-:W-:-:S05]  /*7f00*/  ULDC UR4, c[0x0][0x8bc] ;  /* 0x00022f0000047ab9 */ /* 0x000fca0000000800 */
.L_x_735:
[----:B-1----:R-:W-:-:S04]  /*7f10*/  USHF.L.U32 UR5, UR24, 0x7, URZ ;  /* 0x0000000718057899 */ /* 0x002fc8000800063f */
[----:B------:R-:W-:-:S04]  /*7f20*/  UISETP.GE.AND UP0, UPT, UR5, UR4, UPT ;  /* 0x000000040500728c */ /* 0x000fc8000bf06270 */
[----:B--2---:R-:W-:-:S06]  /*7f30*/  USEL UR12, UR12, 0xffffffff, !UP0 ;  /* 0xffffffff0c0c7887 */ /* 0x004fcc000c000000 */
        /* <DEDUP_REMOVED lines=23> */
[----:B------:R-:W3:-:S12]  /*80b0*/  S2UR UR11, SR_CTAID.Y ;  /* 0x00000000000b79c3 */ /* 0x000ed80000002600 */
[----:B--2---:R-:W-:-:S13]  /*80c0*/  @P2 R2UR UR4, R6 ;  /* 0x00000000060422ca */ /* 0x004fda00000e0000 */
[----:B------:R-:W-:-:S04]  /*80d0*/  @UP0 ULEA UR4, UR12, UR4, 0x6 ;  /* 0x000000040c040291 */ /* 0x000fc8000f8e303f */
[----:B------:R-:W-:-:S04]  /*80e0*/  @UP0 USHF.R.S32.HI UR5, URZ, 0x1f, UR4 ;  /* 0x0000001f3f050899 */ /* 0x000fc80008011404 */
[----:B------:R-:W-:-:S04]  /*80f0*/  @UP0 ULEA.HI UR5, UR5, UR4, URZ, 0x6 ;  /* 0x0000000405050291 */ /* 0x000fc8000f8f303f */
[----:B------:R-:W-:Y:S01]  /*8100*/  @UP0 USHF.L.U32 UR5, UR5, 0x7, URZ ;  /* 0x0000000705050899 */ /* 0x000fe2000800063f */
[----:B-1-3--:R-:W-:Y:S11]  /*8110*/  @P1 BRA `(.L_x_737) ;  /* 0x0000000000101947 */ /* 0x00aff60003800000 */
[----:B------:R-:W-:Y:S05]  /*8120*/  @!P0 BRA `(.L_x_737) ;  /* 0x00000000000c8947 */ /* 0x000fea0003800000 */
[----:B------:R-:W2:Y:S04]  /*8130*/  LDG.E R5, desc[UR38][R2.64] ;  /* 0x0000002602057981 */ /* 0x000ea8000c1e1900 */
[----:B-----5:R-:W2:Y:S02]  /*8140*/  LDG.E R0, desc[UR38][R2.64+0x4] ;  /* 0x0000042602007981 */ /* 0x020ea4000c1e1900 */
[----:B--2---:R-:W-:-:S07]  /*8150*/  IMAD.IADD R0, R0, 0x1, -R5 ;  /* 0x0000000100007824 */ /* 0x004fce00078e0a05 */
.L_x_737:
[----:B-----5:R-:W-:Y:S01]  /*8160*/  ISETP.GE.AND P0, PT, R0, 0x1, PT ;  /* 0x000000010000780c */ /* 0x020fe20003f06270 */
[----:B------:R-:W-:Y:S01]  /*8170*/  @UP0 ULOP3.LUT UR5, UR5, 0xffffe000, URZ, 0xc0, !UPT ;  /* 0xffffe00005050892 */ /* 0x000fe2000f8ec03f */
[----:B------:R-:W-:Y:S01]  /*8180*/  UMOV UR6, URZ ;  /* 0x0000003f00067c82 */ /* 0x000fe20008000000 */
[----:B------:R-:W-:Y:S02]  /*8190*/  UMOV UR7, URZ ;  /* 0x0000003f00077c82 */ /* 0x000fe40008000000 */
[----:B------:R-:W-:Y:S02]  /*81a0*/  @UP0 USHF.R.S32.HI UR4, URZ, 0x1f, UR5 ;  /* 0x0000001f3f040899 */ /* 0x000fe40008011405 */
[----:B------:R-:W-:Y:S01]  /*81b0*/  USHF.R.S32.HI UR19, URZ, 0x1f, UR11 ;  /* 0x0000001f3f137899 */ /* 0x000fe2000801140b */
[----:B------:R-:W-:-:S04]  /*81c0*/  @UP0 UMOV UR6, UR5 ;  /* 0x0000000500060c82 */ /* 0x000fc80008000000 */
[----:B------:R-:W-:Y:S01]  /*81d0*/  @UP0 UMOV UR7, UR4 ;  /* 0x0000000400070c82 */ /* 0x000fe20008000000 */
[----:B------:R-:W-:Y:S06]  /*81e0*/  @!P0 BRA `(.L_x_646) ;  /* 0x0000003400448947 */ /* 0x000fec0003800000 */
[----:B------:R-:W1:Y:S01]  /*81f0*/  S2R R4, SR_TID.X ;  /* 0x0000000000047919 */ /* 0x000e620000002100 */
        /* <DEDUP_REMOVED lines=8> */
[----:B------:R-:W-:Y:S01]  /*8280*/  USEL UR18, UR12, URZ, !UP0 ;  /* 0x0000003f0c127287 */ /* 0x000fe2000c000000 */
[----:B------:R-:W-:Y:S01]  /*8290*/  LEA.HI R3, R3, R2, RZ, 0x6 ;  /* 0x0000000203037211 */ /* 0x000fe200078f30ff */
[----:B------:R-:W-:Y:S01]  /*82a0*/  USEL UR4, UR4, URZ, !UP0 ;  /* 0x0000003f04047287 */ /* 0x000fe2000c000000 */
[----:B------:R-:W-:Y:S01]  /*82b0*/  ULDC UR10, c[0x0][0x288] ;  /* 0x0000a200000a7ab9 */ /* 0x000fe20000000800 */
[----:B------:R-:W-:Y:S01]  /*82c0*/  UIADD3 UR8, UP0, UR6, UR14, URZ ;  /* 0x0000000e06087290 */ /* 0x000fe2000ff1e03f */
[----:B------:R-:W-:Y:S01]  /*82d0*/  SHF.R.S32.HI R3, RZ, 0x6, R3 ;  /* 0x00000006ff037819 */ /* 0x000fe20000011403 */
[----:B------:R-:W-:Y:S01]  /*82e0*/  UIADD3 UR5, UR15, UR5, URZ ;  /* 0x000000050f057290 */ /* 0x000fe2000fffe03f */
[----:B------:R-:W-:Y:S01]  /*82f0*/  ULDC UR9, c[0x0][0x760] ;  /* 0x0001d80000097ab9 */ /* 0x000fe20000000800 */
[----:B------:R-:W-:Y:S01]  /*8300*/  ULDC.64 UR16, c[0x0][0x2e0] ;  /* 0x0000b80000107ab9 */ /* 0x000fe20000000a00 */
[----:B------:R-:W-:Y:S01]  /*8310*/  UIMAD UR12, UR12, UR10, URZ ;  /* 0x0000000a0c0c72a4 */ /* 0x000fe2000f8e023f */
[----:B------:R-:W-:Y:S01]  /*8320*/  VIMNMX R3, R3, 0x1, !PT ;  /* 0x0000000103037848 */ /* 0x000fe20007fe0100 */
[----:B------:R-:W-:-:S02]  /*8330*/  UIMAD UR10, UR10, UR9, URZ ;  /* 0x000000090a0a72a4 */ /* 0x000fc4000f8e023f */
[----:B------:R-:W-:Y:S01]  /*8340*/  UIADD3.X UR9, UR7, UR5, URZ, UP0, !UPT ;  /* 0x0000000507097290 */ /* 0x000fe200087fe43f */
[----:B------:R-:W-:Y:S01]  /*8350*/  LOP3.LUT R6, R3, 0x1, RZ, 0xc0, !PT ;  /* 0x0000000103067812 */ /* 0x000fe200078ec0ff */
[----:B------:R-:W-:Y:S02]  /*8360*/  UIMAD UR4, UR4, UR16, URZ ;  /* 0x00000010040472a4 */ /* 0x000fe4000f8e023f */
[----:B------:R-:W-:Y:S02]  /*8370*/  UIADD3 UR11, UP0, UR12, UR11, URZ ;  /* 0x0000000b0c0b7290 */ /* 0x000fe4000ff1e03f */
[----:B------:R-:W-:Y:S01]  /*8380*/  UIMAD UR13, UR18, UR17, UR4 ;  /* 0x00000011120d72a4 */ /* 0x000fe2000f8e0204 */
[----:B-1----:R-:W-:Y:S01]  /*8390*/  LOP3.LUT R0, R4, 0x1f, RZ, 0xc0, !PT ;  /* 0x0000001f04007812 */ /* 0x002fe200078ec0ff */
[----:B------:R-:W-:Y:S01]  /*83a0*/  UIMAD.WIDE.U32 UR8, UR18, UR16, UR8 ;  /* 0x00000010120872a5 */ /* 0x000fe2000f8e0008 */
[----:B------:R-:W-:Y:S01]  /*83b0*/  ELECT P0, URZ, PT ;  /* 0x00000000003f782f */ /* 0x000fe20003800000 */
[----:B------:R-:W-:-:S02]  /*83c0*/  ULEA.HI.X.SX32 UR12, UR12, UR19, 0x1, UP0 ;  /* 0x000000130c0c7291 */ /* 0x000fc400080f0e3f */
[----:B------:R-:W-:Y:S01]  /*83d0*/  UIADD3 UR25, UR9, UR13, URZ ;  /* 0x0000000d09197290 */ /* 0x000fe2000fffe03f */
[----:B------:R-:W-:Y:S01]  /*83e0*/  UMOV UR4, URZ ;  /* 0x0000003f00047c82 */ /* 0x000fe20008000000 */
[----:B------:R-:W-:Y:S10]  /*83f0*/  @!P1 BRA `(.L_x_738) ;  /* 0x0000000800bc9947 */ /* 0x000ff40003800000 */
[----:B------:R-:W-:Y:S01]  /*8400*/  UMOV UR4, UR14 ;  /* 0x0000000e00047c82 */ /* 0x000fe20008000000 */
[----:B------:R-:W-:Y:S01]  /*8410*/  ULDC.64 UR14, c[0x0][0x2c0] ;  /* 0x0000b000000e7ab9 */ /* 0x000fe20000000a00 */
[----:B------:R-:W-:Y:S01]  /*8420*/  UIMAD.WIDE.U32 UR4, UR18, UR16, UR4 ;  /* 0x00000010120472a5 */ /* 0x000fe2000f8e0004 */
[----:B------:R-:W-:-:S03]  /*8430*/  IMAD.IADD R4, R3, 0x1, -R6 ;  /* 0x0000000103047824 */ /* 0x000fc600078e0a06 */
        /* <DEDUP_REMOVED lines=12> */
.L_x_763:
        /* <DEDUP_REMOVED lines=17> */
.L_x_741:
[----:B------:R-:W2:Y:S04]  /*8610*/  LDG.E.STRONG.GPU R5, desc[UR38][R2.64] ;  /* 0x0000002602057981 */ /* 0x000ea8000c1ef900 */
[----:B--2---:R-:W-:Y:S01]  /*8620*/  CCTL.IVALL ;  /* 0x00000000ff00798f */ /* 0x004fe20002000000 */
[----:B------:R-:W-:Y:S05]  /*8630*/  YIELD ;  /* 0x0000000000007946 */ /* 0x000fea0003800000 */
[----:B------:R-:W-:-:S13]  /*8640*/  ISETP.NE.AND P1, PT, R5, UR24, PT ;  /* 0x0000001805007c0c */ /* 0x000fda000bf25270 */
[----:B------:R-:W-:Y:S05]  /*8650*/  @P1 BRA `(.L_x_741) ;  /* 0xfffffffc00ec1947 */ /* 0x000fea000383ffff */
.L_x_740:
[----:B------:R-:W-:Y:S05]  /*8660*/  BSYNC B0 ;  /* 0x0000000000007941 */ /* 0x000fea0003800000 */
.L_x_739:
[----:B------:R-:W-:-:S03]  /*8670*/  UMOV UR22, 0xffffffff ;  /* 0xffffffff00167882 */ /* 0x000fc60000000000 */
[----:B------:R-:W-:Y:S05]  /*8680*/  BRA.DIV UR22, `(.L_x_742) ;  /* 0x00000032167c7947 */ /* 0x000fea000b800000 */
[----:B------:R-:W-:Y:S01]  /*8690*/  NOP ;  /* 0x0000000000007918 */ /* 0x000fe20000000000 */
.L_x_810:
        /* <DEDUP_REMOVED lines=8> */
[----:B------:R-:W-:Y:S02]  /*8720*/  UIADD3 UR33, UP0, UR22, UR8, URZ ;  /* 0x0000000816217290 */ /* 0x000fe4000ff1e03f */
[----:B-1----:R-:W-:Y:S02]  /*8730*/  ULEA UR32, UR32, UR23, 0x18 ;  /* 0x0000001720207291 */ /* 0x002fe4000f8ec03f */
[----:B------:R-:W-:Y:S02]  /*8740*/  ULEA.HI.X.SX32 UR23, UR22, UR25, 0x1, UP0 ;  /* 0x0000001916177291 */ /* 0x000fe400080f0e3f */
[----:B------:R-:W-:-:S02]  /*8750*/  ULEA UR22, UP0, UR33, UR28, 0x2 ;  /* 0x0000001c21167291 */ /* 0x000fc4000f80103f */
[----:B------:R-:W-:Y:S02]  /*8760*/  UIADD3 UR28, UR32, 0x10000, URZ ;  /* 0x00010000201c7890 */ /* 0x000fe4000fffe03f */
[----:B------:R-:W-:Y:S01]  /*8770*/  ULEA.HI.X UR23, UR33, UR29, UR23, 0x2, UP0 ;  /* 0x0000001d21177291 */ /* 0x000fe200080f1417 */
[----:B------:R-:W-:Y:S02]  /*8780*/  UMOV UR32, 0x0 ;  /* 0x0000000000207882 */ /* 0x000fe40000000000 */
[----:B------:R-:W-:Y:S01]  /*8790*/  UMOV UR29, 0x400 ;  /* 0x00000400001d7882 */ /* 0x000fe20000000000 */
[----:B------:R-:W-:-:S05]  /*87a0*/  UMOV UR33, 0x14f00000 ;  /* 0x14f0000000217882 */ /* 0x000fca0000000000 */
[----:B------:R1:W-:Y:S02]  /*87b0*/  UBLKRED.G.S.ADD.F32.RN [UR22], [UR28], UR29, desc[UR32] ;  /* 0x000020161c0073bb */ /* 0x0003e400080a141d */
[----:B-1----:R0:W-:Y:S02]  /*87c0*/  UTMACMDFLUSH ;  /* 0x00000000000079b7 */ /* 0x0021e40000000000 */
.L_x_744:
[----:B------:R-:W-:Y:S05]  /*87d0*/  BSYNC B0 ;  /* 0x0000000000007941 */ /* 0x000fea0003800000 */
.L_x_743:
        /* <DEDUP_REMOVED lines=13> */
.L_x_746:
[----:B------:R-:W-:Y:S05]  /*88b0*/  BSYNC B0 ;  /* 0x0000000000007941 */ /* 0x000fea0003800000 */
.L_x_745:
[----:B------:R-:W-:Y:S06]  /*88c0*/  BAR.ARV 0xa, 0xa0 ;  /* 0x0282800000007b1d */ /* 0x000fec0000002000 */
[----:B------:R-:W-:Y:S04]  /*88d0*/  BSSY B0, `(.L_x_747) ;  /* 0x0000003000007945 */ /* 0x000fe80003800000 */
[----:B------:R-:W-:Y:S05]  /*88e0*/  @!P0 BRA `(.L_x_748) ;  /* 0x0000000000048947 */ /* 0x000fea0003800000 */
[----:B------:R-:W-:-:S04]  /*88f0*/  DEPBAR.LE SB0, 0x0 ;  /* 0x000080000000791a */ /* 0x000fc80000000000 */
.L_x_748:
[----:B------:R-:W-:Y:S05]  /*8900*/  BSYNC B0 ;  /* 0x0000000000007941 */ /* 0x000fea0003800000 */
.L_x_747:
        /* <DEDUP_REMOVED lines=15> */
[----:B------:R-:W-:-:S06]  /*8a00*/  UFLO.U32 UR23, UR22 ;  /* 0x00000016001772bd */ /* 0x000fcc00080e0000 */
[----:B-1----:R-:W-:Y:S02]  /*8a10*/  ISETP.EQ.U32.AND P1, PT, R5, UR23, PT ;  /* 0x0000001705007c0c */ /* 0x002fe4000bf22070 */
[----:B------:R-:W1:Y:S11]  /*8a20*/  POPC R5, UR22 ;  /* 0x0000001600057d09 */ /* 0x000e760008000000 */
[----:B-1----:R1:W-:Y:S02]  /*8a30*/  @P1 REDG.E.ADD.S32.STRONG.GPU desc[UR38][R2.64], R5 ;  /* 0x000000050200198e */ /* 0x0023e4000c10e3a6 */
.L_x_750:
[----:B------:R-:W-:Y:S05]  /*8a40*/  BSYNC B0 ;  /* 0x0000000000007941 */ /* 0x000fea0003800000 */
.L_x_749:
        /* <DEDUP_REMOVED lines=9> */
.L_x_753:
[----:B------:R-:W2:Y:S04]  /*8ae0*/  LDG.E.STRONG.GPU R5, desc[UR38][R2.64] ;  /* 0x0000002602057981 */ /* 0x000ea8000c1ef900 */
[----:B--2---:R-:W-:Y:S01]  /*8af0*/  CCTL.IVALL ;  /* 0x00000000ff00798f */ /* 0x004fe20002000000 */
[----:B------:R-:W-:Y:S05]  /*8b00*/  YIELD ;  /* 0x0000000000007946 */ /* 0x000fea0003800000 */
[----:B------:R-:W-:-:S13]  /*8b10*/  ISETP.NE.AND P1, PT, R5, UR24, PT ;  /* 0x0000001805007c0c */ /* 0x000fda000bf25270 */
[----:B------:R-:W-:Y:S05]  /*8b20*/  @P1 BRA `(.L_x_753) ;  /* 0xfffffffc00ec1947 */ /* 0x000fea000383ffff */
.L_x_752:
[----:B------:R-:W-:Y:S05]  /*8b30*/  BSYNC B0 ;  /* 0x0000000000007941 */ /* 0x000fea0003800000 */
.L_x_751:
[----:B------:R-:W-:-:S03]  /*8b40*/  UMOV UR6, 0xffffffff ;  /* 0xffffffff00067882 */ /* 0x000fc60000000000 */
[----:B------:R-:W-:Y:S05]  /*8b50*/  BRA.DIV UR6, `(.L_x_754) ;  /* 0x0000002e06647947 */ /* 0x000fea000b800000 */
[----:B------:R-:W-:Y:S01]  /*8b60*/  NOP ;  /* 0x0000000000007918 */ /* 0x000fe20000000000 */
.L_x_813:
        /* <DEDUP_REMOVED lines=13> */
.L_x_756:
[----:B------:R-:W-:Y:S05]  /*8c40*/  BSYNC B0 ;  /* 0x0000000000007941 */ /* 0x000fea0003800000 */
.L_x_755:
        /* <DEDUP_REMOVED lines=13> */
.L_x_758:
[----:B------:R-:W-:Y:S05]  /*8d20*/  BSYNC B0 ;  /* 0x0000000000007941 */ /* 0x000fea0003800000 */
.L_x_757:
[----:B------:R-:W-:Y:S06]  /*8d30*/  BAR.ARV 0xa, 0xa0 ;  /* 0x0282800000007b1d */ /* 0x000fec0000002000 */
[----:B------:R-:W-:Y:S04]  /*8d40*/  BSSY B0, `(.L_x_759) ;  /* 0x0000003000007945 */ /* 0x000fe80003800000 */
[----:B------:R-:W-:Y:S05]  /*8d50*/  @!P0 BRA `(.L_x_760) ;  /* 0x0000000000048947 */ /* 0x000fea0003800000 */
[----:B------:R-:W-:-:S04]  /*8d60*/  DEPBAR.LE SB0, 0x0 ;  /* 0x000080000000791a */ /* 0x000fc80000000000 */
.L_x_760:
[----:B------:R-:W-:Y:S05]  /*8d70*/  BSYNC B0 ;  /* 0x0000000000007941 */ /* 0x000fea0003800000 */
.L_x_759:
        /* <DEDUP_REMOVED lines=15> */
[----:B------:R-:W-:-:S06]  /*8e70*/  UFLO.U32 UR7, UR6 ;  /* 0x00000006000772bd */ /* 0x000fcc00080e0000 */
[----:B-1----:R-:W-:Y:S02]  /*8e80*/  ISETP.EQ.U32.AND P1, PT, R5, UR7, PT ;  /* 0x0000000705007c0c */ /* 0x002fe4000bf22070 */
[----:B------:R-:W1:Y:S11]  /*8e90*/  POPC R5, UR6 ;  /* 0x0000000600057d09 */ /* 0x000e760008000000 */
[----:B-1----:R1:W-:Y:S02]  /*8ea0*/  @P1 REDG.E.ADD.S32.STRONG.GPU desc[UR38][R2.64], R5 ;  /* 0x000000050200198e */ /* 0x0023e4000c10e3a6 */
.L_x_762:
[----:B------:R-:W-:Y:S05]  /*8eb0*/  BSYNC B0 ;  /* 0x0000000000007941 */ /* 0x000fea0003800000 */
.L_x_761:
[----:B------:R-:W-:Y:S02]  /*8ec0*/  UIADD3 UR4, UR4, 0x2, URZ ;  /* 0x0000000204047890 */ /* 0x000fe4000fffe03f */
[----:B------:R-:W-:Y:S01]  /*8ed0*/  UIADD3 UR5, UR5, 0x1, URZ ;  /* 0x0000000105057890 */ /* 0x000fe2000fffe03f */
[----:B------:R-:W-:Y:S11]  /*8ee0*/  @P3 BRA `(.L_x_763) ;  /* 0xfffffff400843947 */ /* 0x000ff6000383ffff */
.L_x_738:
        /* <DEDUP_REMOVED lines=13> */
.L_x_766:
[----:B------:R-:W2:Y:S04]  /*8fc0*/  LDG.E.STRONG.GPU R0, desc[UR38][R2.64] ;  /* 0x0000002602007981 */ /* 0x000ea8000c1ef900 */
[----:B--2---:R-:W-:Y:S01]  /*8fd0*/  CCTL.IVALL ;  /* 0x00000000ff00798f */ /* 0x004fe20002000000 */
[----:B------:R-:W-:Y:S05]  /*8fe0*/  YIELD ;  /* 0x0000000000007946 */ /* 0x000fea0003800000 */
[----:B------:R-:W-:-:S13]  /*8ff0*/  ISETP.NE.AND P1, PT, R0, UR24, PT ;  /* 0x0000001800007c0c */ /* 0x000fda000bf25270 */
[----:B------:R-:W-:Y:S05]  /*9000*/  @P1 BRA `(.L_x_766) ;  /* 0xfffffffc00ec1947 */ /* 0x000fea000383ffff */
.L_x_765:
[----:B------:R-:W-:Y:S05]  /*9010*/  BSYNC B0 ;  /* 0x0000000000007941 */ /* 0x000fea0003800000 */
.L_x_764:
[----:B------:R-:W-:-:S03]  /*9020*/  UMOV UR5, 0xffffffff ;  /* 0xffffffff00057882 */ /* 0x000fc60000000000 */
[----:B------:R-:W-:Y:S05]  /*9030*/  BRA.DIV UR5, `(.L_x_767) ;  /* 0x0000002a05487947 */ /* 0x000fea000b800000 */
[----:B------:R-:W-:Y:S01]  /*9040*/  NOP ;  /* 0x0000000000007918 */ /* 0x000fe20000000000 */
.L_x_816:
        /* <DEDUP_REMOVED lines=22> */
.L_x_769:
[----:B------:R-:W-:Y:S05]  /*91b0*/  BSYNC B0 ;  /* 0x0000000000007941 */ /* 0x000fea0003800000 */
.L_x_768:
[----:B------:R-:W-:Y:S06]  /*91c0*/  BAR.SYNC.DEFER_BLOCKING 0xe, 0xa0 ;  /* 0x0382800000007b1d */ /* 0x000fec0000010000 */
[----:B------:R-:W-:Y:S04]  /*91d0*/  BSSY B0, `(.L_x_770) ;  /* 0x0000013000007945 */ /* 0x000fe80003800000 */
[----:B------:R-:W-:Y:S05]  /*91e0*/  @!P0 BRA `(.L_x_771) ;  /* 0x0000000000448947 */ /* 0x000fea0003800000 */
[----:B------:R-:W1:Y:S01]  /*91f0*/  S2UR UR14, SR_CgaCtaId ;  /* 0x00000000000e79c3 */ /* 0x000e620000008800 */
[----:B------:R-:W-:Y:S01]  /*9200*/  R2UR UR5, R6 ;  /* 0x00000000060572ca */ /* 0x000fe200000e0000 */
[----:B------:R-:W-:Y:S01]  /*9210*/  UMOV UR13, 0x400 ;  /* 0x00000400000d7882 */ /* 0x000fe20000000000 */
[----:B------:R-:W-:-:S11]  /*9220*/  ULDC.64 UR6, c[0x0][0x2c0] ;  /* 0x0000b00000067ab9 */ /* 0x000fd60000000a00 */
[----:B------:R-:W-:-:S04]  /*9230*/  UIADD3 UR5, UR5, 0x1000, URZ ;  /* 0x0000100005057890 */ /* 0x000fc8000fffe03f */
[----:B------:R-:W-:-:S04]  /*9240*/  UIADD3 UR15, UP0, UR5, UR8, URZ ;  /* 0x00000008050f7290 */ /* 0x000fc8000ff1e03f */
[----:B------:R-:W-:Y:S02]  /*9250*/  ULEA.HI.X.SX32 UR5, UR5, UR25, 0x1, UP0 ;  /* 0x0000001905057291 */ /* 0x000fe400080f0e3f */
[----:B-1----:R-:W-:Y:S02]  /*9260*/  ULEA UR13, UR14, UR13, 0x18 ;  /* 0x0000000d0e0d7291 */ /* 0x002fe4000f8ec03f */
[----:B------:R-:W-:Y:S02]  /*9270*/  ULEA UR6, UP0, UR15, UR6, 0x2 ;  /* 0x000000060f067291 */ /* 0x000fe4000f80103f */
[----:B------:R-:W-:Y:S02]  /*9280*/  UIADD3 UR13, UR13, 0x14000, URZ ;  /* 0x000140000d0d7890 */ /* 0x000fe4000fffe03f */
[----:B------:R-:W-:Y:S01]  /*9290*/  ULEA.HI.X UR7, UR15, UR7, UR5, 0x2, UP0 ;  /* 0x000000070f077291 */ /* 0x000fe200080f1405 */
[----:B------:R-:W-:Y:S02]  /*92a0*/  UMOV UR14, 0x0 ;  /* 0x00000000000e7882 */ /* 0x000fe40000000000 */
[----:B------:R-:W-:Y:S01]  /*92b0*/  UMOV UR5, 0x400 ;  /* 0x0000040000057882 */ /* 0x000fe20000000000 */
[----:B------:R-:W-:-:S05]  /*92c0*/  UMOV UR15, 0x14f00000 ;  /* 0x14f00000000f7882 */ /* 0x000fca0000000000 */
[----:B------:R1:W-:Y:S01]  /*92d0*/  UBLKRED.G.S.ADD.F32.RN [UR6], [UR13], UR5, desc[UR14] ;  /* 0x00000e060d0073bb */ /* 0x0003e200080a1405 */
[----:B------:R0:W-:Y:S01]  /*92e0*/  UTMACMDFLUSH ;  /* 0x00000000000079b7 */ /* 0x0001e20000000000 */
[----:B-1----:R-:W-:-:S04]  /*92f0*/  DEPBAR.LE SB0, 0x1 ;  /* 0x000080400000791a */ /* 0x002fc80000000000 */
.L_x_771:
[----:B------:R-:W-:Y:S05]  /*9300*/  BSYNC B0 ;  /* 0x0000000000007941 */ /* 0x000fea0003800000 */
.L_x_770:
[----:B------:R-:W-:Y:S06]  /*9310*/  BAR.ARV 0xa, 0xa0 ;  /* 0x0282800000007b1d */ /* 0x000fec0000002000 */
[----:B------:R-:W-:Y:S04]  /*9320*/  BSSY B0, `(.L_x_772) ;  /* 0x0000003000007945 */ /* 0x000fe80003800000 */
[----:B------:R-:W-:Y:S05]  /*9330*/  @!P0 BRA `(.L_x_773) ;  /* 0x0000000000048947 */ /* 0x000fea0003800000 */
[----:B------:R-:W-:-:S04]  /*9340*/  DEPBAR.LE SB0, 0x0 ;  /* 0x000080000000791a */ /* 0x000fc80000000000 */
.L_x_773:
[----:B------:R-:W-:Y:S05]  /*9350*/  BSYNC B0 ;  /* 0x0000000000007941 */ /* 0x000fea0003800000 */
.L_x_772:
        /* <DEDUP_REMOVED lines=19> */
.L_x_733:
        /* <DEDUP_REMOVED lines=10> */
.L_x_774:
        /* <DEDUP_REMOVED lines=10> */
.L_x_776:
[----:B------:R-:W3:Y:S02]  /*95d0*/  LDC R5, c[0x0][0x8bc] ;  /* 0x00022f00ff057b82 */ /* 0x000ee40000000800 */
.L_x_775:
[----:B------:R-:W1:Y:S01]  /*95e0*/  S2R R14, SR_CTAID.X ;  /* 0x00000000000e7919 */ /* 0x000e620000002500 */
[----:B------:R-:W-:Y:S02]  /*95f0*/  IMAD.MOV.U32 R0, RZ, RZ, 0x1 ;  /* 0x00000001ff007424 */ /* 0x000fe400078e00ff */
[----:B------:R-:W-:Y:S02]  /*9600*/  IMAD.MOV.U32 R9, RZ, RZ, RZ ;  /* 0x000000ffff097224 */ /* 0x000fe400078e00ff */
[----:B-1----:R-:W-:-:S05]  /*9610*/  IMAD.SHL.U32 R14, R14, 0x80, RZ ;  /* 0x000000800e0e7824 */ /* 0x002fca00078e00ff */
[----:B---3-5:R-:W-:-:S04]  /*9620*/  ISETP.GE.AND P0, PT, R14, R5, PT ;  /* 0x000000050e00720c */ /* 0x028fc80003f06270 */
[----:B------:R-:W-:-:S04]  /*9630*/  SEL R8, R7, 0xffffffff, !P0 ;  /* 0xffffffff07087807 */ /* 0x000fc80004000000 */
[----:B------:R-:W-:-:S13]  /*9640*/  ISETP.GE.AND P0, PT, R8, RZ, PT ;  /* 0x000000ff0800720c */ /* 0x000fda0003f06270 */
[----:B------:R-:W-:Y:S05]  /*9650*/  @!P0 BRA `(.L_x_777) ;  /* 0x0000001c00948947 */ /* 0x000fea0003800000 */
[----:B------:R-:W1:Y:S08]  /*9660*/  LDC.64 R10, c[0x0][0x770] ;  /* 0x0001dc00ff0a7b82 */ /* 0x000e700000000a00 */
[----:B------:R-:W3:Y:S08]  /*9670*/  LDC.64 R6, c[0x0][0x770] ;  /* 0x0001dc00ff067b82 */ /* 0x000ef00000000a00 */
[----:B------:R-:W2:Y:S01]  /*9680*/  LDC.64 R4, c[0x0][0x778] ;  /* 0x0001de00ff047b82 */ /* 0x000ea20000000a00 */
[----:B-1----:R-:W-:-:S07]  /*9690*/  ISETP.NE.U32.AND P1, PT, R10, RZ, PT ;  /* 0x000000ff0a00720c */ /* 0x002fce0003f25070 */
[----:B----4-:R-:W1:Y:S01]  /*96a0*/  LDC.64 R2, c[0x0][0x780] ;  /* 0x0001e000ff027b82 */ /* 0x010e620000000a00 */
[----:B------:R-:W-:Y:S01]  /*96b0*/  ISETP.NE.AND.EX P1, PT, R11, RZ, PT, P1 ;  /* 0x000000ff0b00720c */ /* 0x000fe20003f25310 */
[----:B---3--:R-:W-:Y:S01]  /*96c0*/  IMAD.WIDE R6, R8, 0x4, R6 ;  /* 0x0000000408067825 */ /* 0x008fe200078e0206 */
[----:B--2---:R-:W-:-:S11]  /*96d0*/  ISETP.NE.U32.AND P0, PT, R4, RZ, PT ;  /* 0x000000ff0400720c */ /* 0x004fd60003f05070 */
[----:B------:R-:W2:Y:S01]  /*96e0*/  @P1 LDG.E R9, desc[UR38][R6.64] ;  /* 0x0000002606091981 */ /* 0x000ea2000c1e1900 */
[----:B------:R-:W-:-:S03]  /*96f0*/  ISETP.NE.AND.EX P0, PT, R5, RZ, PT, P0 ;  /* 0x000000ff0500720c */ /* 0x000fc60003f05300 */
[----:B------:R-:W3:Y:S01]  /*9700*/  @P1 LDG.E R15, desc[UR38][R6.64] ;  /* 0x00000026060f1981 */ /* 0x000ee2000c1e1900 */
[----:B-1----:R-:W-:-:S04]  /*9710*/  ISETP.NE.U32.AND P2, PT, R2, RZ, PT ;  /* 0x000000ff0200720c */ /* 0x002fc80003f45070 */
[----:B------:R-:W-:-:S05]  /*9720*/  ISETP.NE.AND.EX P2, PT, R3, RZ, PT, P2 ;  /* 0x000000ff0300720c */ /* 0x000fca0003f45320 */
[----:B------:R-:W1:Y:S08]  /*9730*/  @P0 LDC.64 R2, c[0x0][0x778] ;  /* 0x0001de00ff020b82 */ /* 0x000e700000000a00 */
[----:B------:R-:W4:Y:S01]  /*9740*/  @P2 LDC.64 R12, c[0x0][0x780] ;  /* 0x0001e000ff0c2b82 */ /* 0x000f220000000a00 */
[----:B------:R-:W-:Y:S01]  /*9750*/  IMAD.MOV.U32 R5, RZ, RZ, RZ ;  /* 0x000000ffff057224 */ /* 0x000fe200078e00ff */
[----:B------:R-:W-:Y:S01]  /*9760*/  ULDC UR4, c[0x0][0x280] ;  /* 0x0000a00000047ab9 */ /* 0x000fe20000000800 */
[----:B-1----:R-:W-:-:S05]  /*9770*/  @P0 IMAD.WIDE R2, R8, 0x4, R2 ;  /* 0x0000000408020825 */ /* 0x002fca00078e0202 */
[----:B------:R4:W5:Y:S01]  /*9780*/  @P0 LDG.E R5, desc[UR38][R2.64] ;  /* 0x0000002602050981 */ /* 0x000962000c1e1900 */
[----:B------:R-:W-:Y:S02]  /*9790*/  IMAD.U32 R4, RZ, RZ, UR4 ;  /* 0x00000004ff047e24 */ /* 0x000fe4000f8e00ff */
[----:B----4-:R-:W-:Y:S01]  /*97a0*/  @P2 IMAD.WIDE R2, R8, 0x4, R12 ;  /* 0x0000000408022825 */ /* 0x010fe200078e020c */
[----:B------:R-:W-:-:S04]  /*97b0*/  VOTEU.ANY UP0, P1 ;  /* 0x00000000003f7886 */ /* 0x000fc80000800100 */
[----:B------:R1:W5:Y:S02]  /*97c0*/  @P2 LDG.E R4, desc[UR38][R2.64] ;  /* 0x0000002602042981 */ /* 0x000364000c1e1900 */
[----:B-1----:R-:W-:Y:S01]  /*97d0*/  CS2R R2, SRZ ;  /* 0x0000000000027805 */ /* 0x002fe2000001ff00 */
[----:B--2---:R-:W-:-:S05]  /*97e0*/  @P1 IMAD R9, R8, 0x40, R9 ;  /* 0x0000004008091824 */ /* 0x004fca00078e0209 */
[----:B------:R-:W-:-:S04]  /*97f0*/  @P1 SHF.R.S32.HI R12, RZ, 0x1f, R9 ;  /* 0x0000001fff0c1819 */ /* 0x000fc80000011409 */
[----:B------:R-:W-:-:S04]  /*9800*/  @P1 LEA.HI R12, R12, R9, RZ, 0x6 ;  /* 0x000000090c0c1211 */ /* 0x000fc800078f30ff */
[----:B------:R-:W-:Y:S02]  /*9810*/  @P1 LOP3.LUT R12, R12, 0xffffffc0, RZ, 0xc0, !PT ;  /* 0xffffffc00c0c1812 */ /* 0x000fe400078ec0ff */
[----:B---3--:R-:W-:Y:S02]  /*9820*/  @P1 R2UR UR4, R15 ;  /* 0x000000000f0412ca */ /* 0x008fe400000e0000 */
        /* <DEDUP_REMOVED lines=8> */
.L_x_778:
        /* <DEDUP_REMOVED lines=8> */
[----:B------:R-:W-:Y:S01]  /*9930*/  IMAD.MOV.U32 R7, RZ, RZ, R3 ;  /* 0x000000ffff077224 */ /* 0x000fe200078e0003 */
[----:B------:R-:W-:Y:S01]  /*9940*/  R2UR UR13, R8 ;  /* 0x00000000080d72ca */ /* 0x000fe200000e0000 */
[----:B------:R-:W-:Y:S01]  /*9950*/  ULDC UR4, c[0x0][0x2e8] ;  /* 0x0000ba0000047ab9 */ /* 0x000fe20000000800 */
[----:B------:R-:W-:Y:S01]  /*9960*/  ISETP.NE.AND.EX P1, PT, R11, RZ, PT, P1 ;  /* 0x000000ff0b00720c */ /* 0x000fe20003f25310 */
[----:B------:R-:W-:Y:S01]  /*9970*/  VOTEU.ANY UP1, P0 ;  /* 0x00000000003f7886 */ /* 0x000fe20000020100 */
[----:B------:R-:W-:Y:S01]  /*9980*/  SHF.R.S32.HI R8, RZ, 0x1f, R8 ;  /* 0x0000001fff087819 */ /* 0x000fe20000011408 */
[----:B------:R-:W3:Y:S01]  /*9990*/  LDC.64 R10, c[0x0][0x720] ;  /* 0x0001c800ff0a7b82 */ /* 0x000ee20000000a00 */
[----:B------:R-:W-:-:S02]  /*99a0*/  R2UR UR11, R14 ;  /* 0x000000000e0b72ca */ /* 0x000fc400000e0000 */
[----:B------:R-:W-:Y:S02]  /*99b0*/  ELECT P0, URZ, PT ;  /* 0x00000000003f782f */ /* 0x000fe40003800000 */
[----:B------:R-:W-:Y:S01]  /*99c0*/  SEL R8, R8, RZ, !P1 ;  /* 0x000000ff08087207 */ /* 0x000fe20004800000 */
[----:B------:R-:W-:Y:S01]  /*99d0*/  UMOV UR12, UR20 ;  /* 0x00000014000c7c82 */ /* 0x000fe20008000000 */
[----:B------:R-:W-:Y:S01]  /*99e0*/  R2UR UR8, R5 ;  /* 0x00000000050872ca */ /* 0x000fe200000e0000 */
[----:B------:R-:W-:Y:S02]  /*99f0*/  BSSY B0, `(.L_x_777) ;  /* 0x00001ab000007945 */ /* 0x000fe40003800000 */
[----:B------:R-:W-:Y:S01]  /*9a00*/  VOTEU.ANY UP0, P1 ;  /* 0x00000000003f7886 */ /* 0x000fe20000800100 */
[----:B------:R-:W-:Y:S02]  /*9a10*/  USEL UR21, UR13, URZ, !UP0 ;  /* 0x0000003f0d157287 */ /* 0x000fe4000c000000 */
[----:B------:R-:W-:-:S02]  /*9a20*/  UISETP.NE.AND UP0, UPT, UR4, 0x1, UPT ;  /* 0x000000010400788c */ /* 0x000fc4000bf05270 */
[----:B------:R-:W-:-:S05]  /*9a30*/  USEL UR13, UR13, URZ, !UP1 ;  /* 0x0000003f0d0d7287 */ /* 0x000fca000c800000 */
[----:B------:R-:W-:Y:S01]  /*9a40*/  UIADD3 UR11, UR11, UR8, URZ ;  /* 0x000000080b0b7290 */ /* 0x000fe2000fffe03f */
[----:B-1----:R-:W-:-:S03]  /*9a50*/  SHF.R.S32.HI R9, RZ, 0x1f, R9 ;  /* 0x0000001fff097819 */ /* 0x002fc60000011409 */
[----:B------:R-:W-:Y:S01]  /*9a60*/  @UP0 ULDC UR6, c[0x0][0x2ec] ;  /* 0x0000bb0000060ab9 */ /* 0x000fe20000000800 */
[----:B------:R-:W-:Y:S01]  /*9a70*/  @UP0 ULDC UR8, c[0x0][0x2f0] ;  /* 0x0000bc0000080ab9 */ /* 0x000fe20000000800 */
[----:B------:R-:W-:Y:S01]  /*9a80*/  UIMAD.WIDE.U32 UR6, UR20, UR6, URZ ;  /* 0x00000006140672a5 */ /* 0x000fe2000f8e003f */
[----:B--2---:R-:W-:-:S03]  /*9a90*/  IMAD R6, R9, R12, RZ ;  /* 0x0000000c09067224 */ /* 0x004fc600078e02ff */
[----:B------:R-:W-:Y:S01]  /*9aa0*/  @UP0 USHF.R.U32.HI UR12, URZ, UR8, UR7 ;  /* 0x000000083f0c0299 */ /* 0x000fe20008011607 */
[----:B------:R-:W-:Y:S02]  /*9ab0*/  IMAD R13, R13, UR20, R6 ;  /* 0x000000140d0d7c24 */ /* 0x000fe4000f8e0206 */
        /* <DEDUP_REMOVED lines=33> */
.L_x_817:
        /* <DEDUP_REMOVED lines=9> */
.L_x_781:
        /* <DEDUP_REMOVED lines=82> */
.L_x_792:
[----:B------:R-:W-:-:S04]  /*a280*/  SHF.L.U32 R21, R10, 0x1f, RZ ;  /* 0x0000001f0a157819 */ /* 0x000fc800000006ff */
[----:B-1----:R-:W1:Y:S02]  /*a290*/  SYNCS.PHASECHK.TRANS64.TRYWAIT P1, [R12+URZ+0x30840], R21 ;  /* 0x030840150c0075a7 */ /* 0x002e64000802017f */
[----:B-12--5:R-:W-:Y:S05]  /*a2a0*/  @!P1 BRA `(.L_x_784) ;  /* 0x0000001400dc9947 */ /* 0x026fea0003800000 */
.L_x_818:
[----:B------:R-:W-:Y:S05]  /*a2b0*/  @P0 BRA `(.L_x_785) ;  /* 0x0000000000140947 */ /* 0x000fea0003800000 */
[----:B------:R-:W-:Y:S01]  /*a2c0*/  ISETP.NE.AND P1, PT, R20, RZ, PT ;  /* 0x000000ff1400720c */ /* 0x000fe20003f25270 */
[----:B------:R-:W-:-:S04]  /*a2d0*/  IMAD.MOV.U32 R3, RZ, RZ, 0x4100 ;  /* 0x00004100ff037424 */ /* 0x000fc800078e00ff */
[----:B------:R2:W-:Y:S08]  /*a2e0*/  SYNCS.ARRIVE.TRANS64 RZ, [R12+URZ+0x30830], R3 ;  /* 0x030830030cff79a7 */ /* 0x0005f0000800003f */
[----:B------:R-:W-:Y:S05]  /*a2f0*/  @!P1 BRA `(.L_x_785) ;  /* 0x0000000000049947 */ /* 0x000fea0003800000 */
[----:B------:R-:W-:Y:S01]  /*a300*/  BPT.TRAP 0x1 ;  /* 0x000000040000795c */ /* 0x000fe20000300000 */
.L_x_785:
        /* <DEDUP_REMOVED lines=37> */
.L_x_819:
[----:B------:R-:W-:Y:S05]  /*a560*/  @P0 BRA `(.L_x_787) ;  /* 0x0000000000140947 */ /* 0x000fea0003800000 */
[----:B------:R-:W-:Y:S01]  /*a570*/  ISETP.NE.AND P1, PT, R20, RZ, PT ;  /* 0x000000ff1400720c */ /* 0x000fe20003f25270 */
[----:B------:R-:W-:-:S04]  /*a580*/  IMAD.MOV.U32 R2, RZ, RZ, 0x4100 ;  /* 0x00004100ff027424 */ /* 0x000fc800078e00ff */
[----:B------:R3:W-:Y:S08]  /*a590*/  SYNCS.ARRIVE.TRANS64 RZ, [R12+URZ+0x30818], R2 ;  /* 0x030818020cff79a7 */ /* 0x0007f0000800003f */
[----:B------:R-:W-:Y:S05]  /*a5a0*/  @!P1 BRA `(.L_x_787) ;  /* 0x0000000000049947 */ /* 0x000fea0003800000 */
[----:B------:R-:W-:Y:S01]  /*a5b0*/  BPT.TRAP 0x1 ;  /* 0x000000040000795c */ /* 0x000fe20000300000 */
.L_x_787:
        /* <DEDUP_REMOVED lines=29> */
.L_x_820:
        /* <DEDUP_REMOVED lines=9> */
.L_x_789:
        /* <DEDUP_REMOVED lines=31> */
.L_x_822:
[----:B------:R-:W-:Y:S05]  /*aa10*/  @P0 BRA `(.L_x_791) ;  /* 0x0000000000140947 */ /* 0x000fea0003800000 */
[----:B------:R-:W-:Y:S01]  /*aa20*/  ISETP.NE.AND P1, PT, R20, RZ, PT ;  /* 0x000000ff1400720c */ /* 0x000fe20003f25270 */
[----:B-1----:R-:W-:-:S04]  /*aa30*/  IMAD.MOV.U32 R5, RZ, RZ, 0x4100 ;  /* 0x00004100ff057424 */ /* 0x002fc800078e00ff */
[----:B------:R2:W-:Y:S08]  /*aa40*/  SYNCS.ARRIVE.TRANS64 RZ, [R12+URZ+0x30810], R5 ;  /* 0x030810050cff79a7 */ /* 0x0005f0000800003f */
[----:B------:R-:W-:Y:S05]  /*aa50*/  @!P1 BRA `(.L_x_791) ;  /* 0x0000000000049947 */ /* 0x000fea0003800000 */
[----:B------:R-:W-:Y:S01]  /*aa60*/  BPT.TRAP 0x1 ;  /* 0x000000040000795c */ /* 0x000fe20000300000 */
.L_x_791:
        /* <DEDUP_REMOVED lines=30> */
.L_x_783:
[----:B------:R-:W-:-:S13]  /*ac50*/  ISETP.NE.AND P1, PT, R18, RZ, PT ;  /* 0x000000ff1200720c */ /* 0x000fda0003f25270 */
[----:B------:R-:W-:Y:S05]  /*ac60*/  @!P1 BRA `(.L_x_782) ;  /* 0x0000000400309947 */ /* 0x000fea0003800000 */
[----:B------:R-:W-:-:S04]  /*ac70*/  SHF.L.U32 R13, R10, 0x1f, RZ ;  /* 0x0000001f0a0d7819 */ /* 0x000fc800000006ff */
[----:B------:R-:W1:Y:S02]  /*ac80*/  SYNCS.PHASECHK.TRANS64.TRYWAIT P1, [R12+URZ+0x30840], R13 ;  /* 0x0308400d0c0075a7 */ /* 0x000e64000802017f */
[----:B-1----:R-:W-:Y:S05]  /*ac90*/  @!P1 BRA `(.L_x_793) ;  /* 0x0000000c00b49947 */ /* 0x002fea0003800000 */
.L_x_823:
[----:B------:R-:W-:Y:S05]  /*aca0*/  @P0 BRA `(.L_x_794) ;  /* 0x0000000000140947 */ /* 0x000fea0003800000 */
[----:B------:R-:W-:Y:S01]  /*acb0*/  ISETP.NE.AND P1, PT, R20, RZ, PT ;  /* 0x000000ff1400720c */ /* 0x000fe20003f25270 */
[----:B------:R-:W-:-:S04]  /*acc0*/  IMAD.MOV.U32 R5, RZ, RZ, 0x4100 ;  /* 0x00004100ff057424 */ /* 0x000fc800078e00ff */
[----:B------:R2:W-:Y:S08]  /*acd0*/  SYNCS.ARRIVE.TRANS64 RZ, [R12+URZ+0x30830], R5 ;  /* 0x030830050cff79a7 */ /* 0x0005f0000800003f */
[----:B------:R-:W-:Y:S05]  /*ace0*/  @!P1 BRA `(.L_x_794) ;  /* 0x0000000000049947 */ /* 0x000fea0003800000 */
[----:B------:R-:W-:Y:S01]  /*acf0*/  BPT.TRAP 0x1 ;  /* 0x000000040000795c */ /* 0x000fe20000300000 */
.L_x_794:
        /* <DEDUP_REMOVED lines=34> */
.L_x_824:
[----:B------:R-:W-:Y:S05]  /*af20*/  @P0 BRA `(.L_x_796) ;  /* 0x0000000000140947 */ /* 0x000fea0003800000 */
[----:B------:R-:W-:Y:S01]  /*af30*/  ISETP.NE.AND P0, PT, R20, RZ, PT ;  /* 0x000000ff1400720c */ /* 0x000fe20003f05270 */
[----:B------:R-:W-:-:S04]  /*af40*/  IMAD.MOV.U32 R5, RZ, RZ, 0x4100 ;  /* 0x00004100ff057424 */ /* 0x000fc800078e00ff */
[----:B------:R3:W-:Y:S08]  /*af50*/  SYNCS.ARRIVE.TRANS64 RZ, [R12+URZ+0x30818], R5 ;  /* 0x030818050cff79a7 */ /* 0x0007f0000800003f */
[----:B------:R-:W-:Y:S05]  /*af60*/  @!P0 BRA `(.L_x_796) ;  /* 0x0000000000048947 */ /* 0x000fea0003800000 */
[----:B------:R-:W-:Y:S01]  /*af70*/  BPT.TRAP 0x1 ;  /* 0x000000040000795c */ /* 0x000fe20000300000 */
.L_x_796:
        /* <DEDUP_REMOVED lines=27> */
.L_x_782:
[----:B-----5:R-:W-:Y:S01]  /*b130*/  IMAD R4, R0, 0x8, R12 ;  /* 0x0000000800047824 */ /* 0x020fe200078e020c */
[----:B------:R-:W-:Y:S01]  /*b140*/  SHF.L.U32 R3, R10, 0x1f, RZ ;  /* 0x0000001f0a037819 */ /* 0x000fe200000006ff */
[----:B------:R-:W3:Y:S03]  /*b150*/  S2R R2, SR_TID.X ;  /* 0x0000000000027919 */ /* 0x000ee60000002100 */
[----:B------:R-:W4:Y:S01]  /*b160*/  SYNCS.PHASECHK.TRANS64.TRYWAIT P0, [R4+URZ+0x30840], R3 ;  /* 0x03084003040075a7 */ /* 0x000f22000800017f */
[----:B---3--:R-:W-:-:S04]  /*b170*/  LOP3.LUT R2, R2, 0x7f, RZ, 0xc0, !PT ;  /* 0x0000007f02027812 */ /* 0x008fc800078ec0ff */
[----:B------:R-:W-:Y:S01]  /*b180*/  ISETP.NE.AND P1, PT, R2, RZ, PT ;  /* 0x000000ff0200720c */ /* 0x000fe20003f25270 */
[----:B----4-:R-:W-:-:S12]  /*b190*/  @!P0 BRA `(.L_x_797) ;  /* 0x00000008009c8947 */ /* 0x010fd80003800000 */
.L_x_825:
[----:B------:R-:W-:Y:S05]  /*b1a0*/  @P1 BRA `(.L_x_798) ;  /* 0x0000000000181947 */ /* 0x000fea0003800000 */
[----:B------:R-:W4:Y:S01]  /*b1b0*/  S2R R2, SR_TID.X ;  /* 0x0000000000027919 */ /* 0x000f220000002100 */
[----:B---3--:R-:W-:-:S04]  /*b1c0*/  IMAD.MOV.U32 R3, RZ, RZ, 0x4100 ;  /* 0x00004100ff037424 */ /* 0x008fc800078e00ff */
[----:B------:R3:W-:Y:S01]  /*b1d0*/  SYNCS.ARRIVE.TRANS64 RZ, [R4+URZ+0x30830], R3 ;  /* 0x0308300304ff79a7 */ /* 0x0007e2000800003f */
[----:B----4-:R-:W-:-:S13]  /*b1e0*/  LOP3.LUT P0, RZ, R2, 0x1f, RZ, 0xc0, !PT ;  /* 0x0000001f02ff7812 */ /* 0x010fda000780c0ff */
[----:B---3--:R-:W-:Y:S05]  /*b1f0*/  @!P0 BRA `(.L_x_798) ;  /* 0x0000000000048947 */ /* 0x008fea0003800000 */
[----:B------:R-:W-:Y:S01]  /*b200*/  BPT.TRAP 0x1 ;  /* 0x000000040000795c */ /* 0x000fe20000300000 */
.L_x_798:
        /* <DEDUP_REMOVED lines=41> */
.L_x_779:
[----:B------:R-:W-:Y:S05]  /*b4a0*/  BSYNC B0 ;  /* 0x0000000000007941 */ /* 0x000fea0003800000 */
.L_x_777:
[----:B------:R-:W-:-:S03]  /*b4b0*/  UMOV UR6, 0xffffffff ;  /* 0xffffffff00067882 */ /* 0x000fc60000000000 */
[----:B------:R-:W-:Y:S05]  /*b4c0*/  BRA.DIV UR6, `(.L_x_799) ;  /* 0x0000000606e47947 */ /* 0x000fea000b800000 */
[----:B------:R-:W-:-:S13]  /*b4d0*/  ELECT P6, URZ, PT ;  /* 0x00000000003f782f */ /* 0x000fda00038c0000 */
.L_x_828:
[----:B------:R-:W-:Y:S05]  /*b4e0*/  @!P6 BRA `(.L_x_646) ;  /* 0x000000000084e947 */ /* 0x000fea0003800000 */
[----:B----4-:R-:W3:Y:S02]  /*b4f0*/  LDL.LU R2, [R1] ;  /* 0x0000000001027983 */ /* 0x010ee40000300800 */
[----:B---3--:R-:W-:-:S04]  /*b500*/  LOP3.LUT R2, R2, 0x2, RZ, 0xfc, !PT ;  /* 0x0000000202027812 */ /* 0x008fc800078efcff */
[----:B------:R-:W-:-:S13]  /*b510*/  ISETP.NE.AND P2, PT, R2, 0x3, PT ;  /* 0x000000030200780c */ /* 0x000fda0003f45270 */
[----:B------:R-:W-:Y:S05]  /*b520*/  @!P2 BRA `(.L_x_800) ;  /* 0x000000000004a947 */ /* 0x000fea0003800000 */
[----:B--2---:R-:W-:Y:S01]  /*b530*/  BPT.TRAP 0x1 ;  /* 0x000000040000795c */ /* 0x004fe20000300000 */
.L_x_800:
        /* <DEDUP_REMOVED lines=15> */
.L_x_829:
[----:B------:R-:W3:Y:S02]  /*b630*/  SYNCS.PHASECHK.TRANS64.TRYWAIT P0, [R11+URZ], R2 ;  /* 0x000000020b0075a7 */ /* 0x000ee4000800017f */
[----:B---3--:R-:W-:Y:S05]  /*b640*/  @!P0 BRA `(.L_x_802) ;  /* 0x0000000400b88947 */ /* 0x008fea0003800000 */
.L_x_830:
[----:B------:R-:W-:Y:S05]  /*b650*/  @!P2 BRA `(.L_x_803) ;  /* 0x000000000004a947 */ /* 0x000fea0003800000 */
[----:B--2---:R-:W-:Y:S01]  /*b660*/  BPT.TRAP 0x1 ;  /* 0x000000040000795c */ /* 0x004fe20000300000 */
.L_x_803:
[----:B------:R-:W-:-:S04]  /*b670*/  VIADD R0, R6, 0x30840 ;  /* 0x0003084006007836 */ /* 0x000fc80000000000 */
[----:B------:R-:W-:-:S04]  /*b680*/  IMAD R9, R9, 0x8, R0 ;  /* 0x0000000809097824 */ /* 0x000fc800078e0200 */
[----:B------:R-:W4:Y:S02]  /*b690*/  SYNCS.PHASECHK.TRANS64.TRYWAIT P0, [R9+URZ], R4 ;  /* 0x00000004090075a7 */ /* 0x000f24000800017f */
[----:B----4-:R-:W-:Y:S05]  /*b6a0*/  @!P0 BRA `(.L_x_804) ;  /* 0x0000000400b48947 */ /* 0x010fea0003800000 */
.L_x_831:
[----:B------:R-:W-:-:S07]  /*b6b0*/  IMAD R3, R3, 0x8, R0 ;  /* 0x0000000803037824 */ /* 0x000fce00078e0200 */
.L_x_805:
[----:B------:R1:W1:Y:S02]  /*b6c0*/  SYNCS.PHASECHK.TRANS64.TRYWAIT P0, [R3+URZ], R2 ;  /* 0x00000002030075a7 */ /* 0x000264000800017f */
[----:B-1----:R-:W-:Y:S05]  /*b6d0*/  @!P0 NANOSLEEP.SYNCS 0x989680 ;  /* 0x009896800000895d */ /* 0x002fea0003900000 */
[----:B------:R-:W1:Y:S02]  /*b6e0*/  @!P0 SYNCS.PHASECHK.TRANS64 P0, [R3+URZ], R2 ;  /* 0x00000002030085a7 */ /* 0x000e64000800007f */
[----:B-1----:R-:W-:Y:S05]  /*b6f0*/  @!P0 BRA `(.L_x_805) ;  /* 0xfffffffc00f08947 */ /* 0x002fea000383ffff */
.L_x_646:
[----:B--2---:R-:W-:Y:S05]  /*b700*/  BSYNC B6 ;  /* 0x0000000000067941 */ /* 0x004fea0003800000 */
.L_x_640:
[----:B------:R-:W-:Y:S05]  /*b710*/  EXIT ;  /* 0x000000000000794d */ /* 0x000fea0003800000 */
.L_x_656:
[----:B------:R-:W-:Y:S02]  /*b720*/  IMAD.MOV.U32 R12, RZ, RZ, RZ ;  /* 0x000000ffff0c7224 */ /* 0x000fe400078e00ff */
[----:B------:R-:W-:Y:S02]  /*b730*/  IMAD.MOV.U32 R11, RZ, RZ, 0x1f ;  /* 0x0000001fff0b7424 */ /* 0x000fe400078e00ff */
[----:B------:R-:W-:-:S07]  /*b740*/  IMAD.MOV.U32 R15, RZ, RZ, -0x1 ;  /* 0xffffffffff0f7424 */ /* 0x000fce00078e00ff */
[----:B------:R-:W-:Y:S05]  /*b750*/  WARPSYNC.COLLECTIVE R15, `(.L_x_806) ;  /* 0x000000000f087348 */ /* 0x000fea0003c00000 */
[----:B------:R1:W2:Y:S02]  /*b760*/  SHFL.IDX P6, R14, R13, R12, R11 ;  /* 0x0000000c0d0e7389 */ /* 0x0002a400000c000b */
[----:B-12---:R-:W-:Y:S01]  /*b770*/  ENDCOLLECTIVE ;  /* 0x000000000000791b */ /* 0x006fe20003800000 */
.L_x_806:
[----:B------:R-:W-:Y:S05]  /*b780*/  BRA `(.L_x_807) ;  /* 0xffffff5c00007947 */ /* 0x000fea000383ffff */
.L_x_658:
[----:B--2---:R2:W3:Y:S02]  /*b790*/  SYNCS.PHASECHK.TRANS64.TRYWAIT P0, [R16+URZ+0x30800], R21 ;  /* 0x03080015100075a7 */ /* 0x0044e4000800017f */
[----:B---3--:R-:W-:Y:S05]  /*b7a0*/  @!P0 NANOSLEEP.SYNCS 0x989680 ;  /* 0x009896800000895d */ /* 0x008fea0003900000 */
[----:B------:R-:W3:Y:S02]  /*b7b0*/  @!P0 SYNCS.PHASECHK.TRANS64 P0, [R16+URZ+0x30800], R21 ;  /* 0x03080015100085a7 */ /* 0x000ee4000800007f */
[----:B---3--:R-:W-:Y:S05]  /*b7c0*/  @!P0 BRA `(.L_x_658) ;  /* 0xfffffffc00f08947 */ /* 0x008fea000383ffff */
[----:B------:R-:W-:Y:S05]  /*b7d0*/  BRA `(.L_x_657) ;  /* 0xffffff5c00a07947 */ /* 0x000fea000383ffff */
.L_x_662:
[----:B----4-:R4:W1:Y:S02]  /*b7e0*/  SYNCS.PHASECHK.TRANS64.TRYWAIT P1, [R2+URZ+0x30810], R153 ;  /* 0x03081099020075a7 */ /* 0x010864000802017f */
[----:B-1----:R-:W-:Y:S05]  /*b7f0*/  @!P1 NANOSLEEP.SYNCS 0x989680 ;  /* 0x009896800000995d */ /* 0x002fea0003900000 */
[----:B------:R-:W1:Y:S02]  /*b800*/  @!P1 SYNCS.PHASECHK.TRANS64 P1, [R2+URZ+0x30810], R153 ;  /* 0x03081099020095a7 */ /* 0x000e64000802007f */
[----:B-1----:R-:W-:Y:S05]  /*b810*/  @!P1 BRA `(.L_x_662) ;  /* 0xfffffffc00f09947 */ /* 0x002fea000383ffff */
[----:B------:R-:W-:Y:S05]  /*b820*/  BRA `(.L_x_661) ;  /* 0xffffff6000e07947 */ /* 0x000fea000383ffff */
.L_x_666:
[----:B------:R1:W1:Y:S02]  /*b830*/  SYNCS.PHASECHK.TRANS64.TRYWAIT P1, [R2+URZ+0x30830], R153 ;  /* 0x03083099020075a7 */ /* 0x000264000802017f */
[----:B-1----:R-:W-:Y:S05]  /*b840*/  @!P1 NANOSLEEP.SYNCS 0x989680 ;  /* 0x009896800000995d */ /* 0x002fea0003900000 */
[----:B------:R-:W1:Y:S02]  /*b850*/  @!P1 SYNCS.PHASECHK.TRANS64 P1, [R2+URZ+0x30830], R153 ;  /* 0x03083099020095a7 */ /* 0x000e64000802007f */
[----:B-1----:R-:W-:Y:S05]  /*b860*/  @!P1 BRA `(.L_x_666) ;  /* 0xfffffffc00f09947 */ /* 0x002fea000383ffff */
[----:B------:R-:W-:Y:S05]  /*b870*/  BRA `(.L_x_665) ;  /* 0xffffff6800387947 */ /* 0x000fea000383ffff */
.L_x_742:
[----:B------:R-:W-:Y:S01]  /*b880*/  BSSY B0, `(.L_x_808) ;  /* 0x0000005000007945 */ /* 0x000fe20003800000 */
[----:B------:R-:W-:-:S07]  /*b890*/  IMAD.MOV.U32 R15, RZ, RZ, -0x1 ;  /* 0xffffffffff0f7424 */ /* 0x000fce00078e00ff */
[----:B------:R-:W-:Y:S05]  /*b8a0*/  WARPSYNC.COLLECTIVE R15, `(.L_x_809) ;  /* 0x000000000f087348 */ /* 0x000fea0003c00000 */
[----:B------:R-:W-:Y:S01]  /*b8b0*/  NOP ;  /* 0x0000000000007918 */ /* 0x000fe20000000000 */
[----:B------:R-:W-:Y:S01]  /*b8c0*/  ENDCOLLECTIVE ;  /* 0x000000000000791b */ /* 0x000fe20003800000 */
.L_x_809:
[----:B------:R-:W-:Y:S05]  /*b8d0*/  BSYNC B0 ;  /* 0x0000000000007941 */ /* 0x000fea0003800000 */
.L_x_808:
[----:B------:R-:W-:Y:S05]  /*b8e0*/  BRA `(.L_x_810) ;  /* 0xffffffcc006c7947 */ /* 0x000fea000383ffff */
.L_x_754:
[----:B------:R-:W-:Y:S01]  /*b8f0*/  BSSY B0, `(.L_x_811) ;  /* 0x0000005000007945 */ /* 0x000fe20003800000 */
[----:B------:R-:W-:-:S07]  /*b900*/  IMAD.MOV.U32 R15, RZ, RZ, -0x1 ;  /* 0xffffffffff0f7424 */ /* 0x000fce00078e00ff */
[----:B------:R-:W-:Y:S05]  /*b910*/  WARPSYNC.COLLECTIVE R15, `(.L_x_812) ;  /* 0x000000000f087348 */ /* 0x000fea0003c00000 */
[----:B------:R-:W-:Y:S01]  /*b920*/  NOP ;  /* 0x0000000000007918 */ /* 0x000fe20000000000 */
[----:B------:R-:W-:Y:S01]  /*b930*/  ENDCOLLECTIVE ;  /* 0x000000000000791b */ /* 0x000fe20003800000 */
.L_x_812:
[----:B------:R-:W-:Y:S05]  /*b940*/  BSYNC B0 ;  /* 0x0000000000007941 */ /* 0x000fea0003800000 */
.L_x_811:
[----:B------:R-:W-:Y:S05]  /*b950*/  BRA `(.L_x_813) ;  /* 0xffffffd000847947 */ /* 0x000fea000383ffff */
.L_x_767:
[----:B------:R-:W-:Y:S01]  /*b960*/  BSSY B0, `(.L_x_814) ;  /* 0x0000005000007945 */ /* 0x000fe20003800000 */
[----:B------:R-:W-:-:S07]  /*b970*/  IMAD.MOV.U32 R15, RZ, RZ, -0x1 ;  /* 0xffffffffff0f7424 */ /* 0x000fce00078e00ff */
[----:B------:R-:W-:Y:S05]  /*b980*/  WARPSYNC.COLLECTIVE R15, `(.L_x_815) ;  /* 0x000000000f087348 */ /* 0x000fea0003c00000 */
[----:B------:R-:W-:Y:S01]  /*b990*/  NOP ;  /* 0x0000000000007918 */ /* 0x000fe20000000000 */
[----:B------:R-:W-:Y:S01]  /*b9a0*/  ENDCOLLECTIVE ;  /* 0x000000000000791b */ /* 0x000fe20003800000 */
.L_x_815:
[----:B------:R-:W-:Y:S05]  /*b9b0*/  BSYNC B0 ;  /* 0x0000000000007941 */ /* 0x000fea0003800000 */
.L_x_814:
[----:B------:R-:W-:Y:S05]  /*b9c0*/  BRA `(.L_x_816) ;  /* 0xffffffd400a07947 */ /* 0x000fea000383ffff */
.L_x_780:
[----:B-1----:R1:W2:Y:S02]  /*b9d0*/  SYNCS.PHASECHK.TRANS64.TRYWAIT P1, [R12+URZ+0x30820], R3 ;  /* 0x030820030c0075a7 */ /* 0x0022a4000802017f */
[----:B--2---:R-:W-:Y:S05]  /*b9e0*/  @!P1 NANOSLEEP.SYNCS 0x989680 ;  /* 0x009896800000995d */ /* 0x004fea0003900000 */
[----:B------:R-:W2:Y:S02]  /*b9f0*/  @!P1 SYNCS.PHASECHK.TRANS64 P1, [R12+URZ+0x30820], R3 ;  /* 0x030820030c0095a7 */ /* 0x000ea4000802007f */
[----:B--2---:R-:W-:Y:S05]  /*ba00*/  @!P1 BRA `(.L_x_780) ;  /* 0xfffffffc00f09947 */ /* 0x004fea000383ffff */
[----:B------:R-:W-:Y:S05]  /*ba10*/  BRA `(.L_x_817) ;  /* 0xffffffe000ac7947 */ /* 0x000fea000383ffff */
.L_x_784:
[----:B-1----:R1:W2:Y:S02]  /*ba20*/  SYNCS.PHASECHK.TRANS64.TRYWAIT P1, [R12+URZ+0x30840], R21 ;  /* 0x030840150c0075a7 */ /* 0x0022a4000802017f */
[----:B--2---:R-:W-:Y:S05]  /*ba30*/  @!P1 NANOSLEEP.SYNCS 0x989680 ;  /* 0x009896800000995d */ /* 0x004fea0003900000 */
[----:B------:R-:W2:Y:S02]  /*ba40*/  @!P1 SYNCS.PHASECHK.TRANS64 P1, [R12+URZ+0x30840], R21 ;  /* 0x030840150c0095a7 */ /* 0x000ea4000802007f */
[----:B--2---:R-:W-:Y:S05]  /*ba50*/  @!P1 BRA `(.L_x_784) ;  /* 0xfffffffc00f09947 */ /* 0x004fea000383ffff */
[----:B------:R-:W-:Y:S05]  /*ba60*/  BRA `(.L_x_818) ;  /* 0xffffffe800107947 */ /* 0x000fea000383ffff */
.L_x_786:
[----:B--2---:R2:W3:Y:S02]  /*ba70*/  SYNCS.PHASECHK.TRANS64.TRYWAIT P1, [R12+URZ+0x30828], R21 ;  /* 0x030828150c0075a7 */ /* 0x0044e4000802017f */
[----:B---3--:R-:W-:Y:S05]  /*ba80*/  @!P1 NANOSLEEP.SYNCS 0x989680 ;  /* 0x009896800000995d */ /* 0x008fea0003900000 */
[----:B------:R-:W3:Y:S02]  /*ba90*/  @!P1 SYNCS.PHASECHK.TRANS64 P1, [R12+URZ+0x30828], R21 ;  /* 0x030828150c0095a7 */ /* 0x000ee4000802007f */
[----:B---3--:R-:W-:Y:S05]  /*baa0*/  @!P1 BRA `(.L_x_786) ;  /* 0xfffffffc00f09947 */ /* 0x008fea000383ffff */
[----:B------:R-:W-:Y:S05]  /*bab0*/  BRA `(.L_x_819) ;  /* 0xffffffe800a87947 */ /* 0x000fea000383ffff */
.L_x_788:
[----:B---3--:R3:W4:Y:S02]  /*bac0*/  SYNCS.PHASECHK.TRANS64.TRYWAIT P1, [R12+URZ+0x30848], R21 ;  /* 0x030848150c0075a7 */ /* 0x008724000802017f */
[----:B----4-:R-:W-:Y:S05]  /*bad0*/  @!P1 NANOSLEEP.SYNCS 0x989680 ;  /* 0x009896800000995d */ /* 0x010fea0003900000 */
[----:B------:R-:W4:Y:S02]  /*bae0*/  @!P1 SYNCS.PHASECHK.TRANS64 P1, [R12+URZ+0x30848], R21 ;  /* 0x030848150c0095a7 */ /* 0x000f24000802007f */
[----:B----4-:R-:W-:Y:S05]  /*baf0*/  @!P1 BRA `(.L_x_788) ;  /* 0xfffffffc00f09947 */ /* 0x010fea000383ffff */
[----:B------:R-:W-:Y:S05]  /*bb00*/  BRA `(.L_x_820) ;  /* 0xffffffec00207947 */ /* 0x000fea000383ffff */
.L_x_790:
[----:B------:R-:W-:-:S07]  /*bb10*/  SHF.L.U32 R5, R10, 0x1f, RZ ;  /* 0x0000001f0a057819 */ /* 0x000fce00000006ff */
.L_x_821:
[----:B-1----:R1:W2:Y:S02]  /*bb20*/  SYNCS.PHASECHK.TRANS64.TRYWAIT P1, [R12+URZ+0x30820], R5 ;  /* 0x030820050c0075a7 */ /* 0x0022a4000802017f */
[----:B--2---:R-:W-:Y:S05]  /*bb30*/  @!P1 NANOSLEEP.SYNCS 0x989680 ;  /* 0x009896800000995d */ /* 0x004fea0003900000 */
[----:B------:R-:W2:Y:S02]  /*bb40*/  @!P1 SYNCS.PHASECHK.TRANS64 P1, [R12+URZ+0x30820], R5 ;  /* 0x030820050c0095a7 */ /* 0x000ea4000802007f */
[----:B--2---:R-:W-:Y:S05]  /*bb50*/  @!P1 BRA `(.L_x_821) ;  /* 0xfffffffc00f09947 */ /* 0x004fea000383ffff */
[----:B------:R-:W-:Y:S05]  /*bb60*/  BRA `(.L_x_822) ;  /* 0xffffffec00a87947 */ /* 0x000fea000383ffff */
.L_x_793:
[----:B-1----:R1:W2:Y:S02]  /*bb70*/  SYNCS.PHASECHK.TRANS64.TRYWAIT P1, [R12+URZ+0x30840], R13 ;  /* 0x0308400d0c0075a7 */ /* 0x0022a4000802017f */
[----:B--2---:R-:W-:Y:S05]  /*bb80*/  @!P1 NANOSLEEP.SYNCS 0x989680 ;  /* 0x009896800000995d */ /* 0x004fea0003900000 */
[----:B------:R-:W2:Y:S02]  /*bb90*/  @!P1 SYNCS.PHASECHK.TRANS64 P1, [R12+URZ+0x30840], R13 ;  /* 0x0308400d0c0095a7 */ /* 0x000ea4000802007f */
[----:B--2---:R-:W-:Y:S05]  /*bba0*/  @!P1 BRA `(.L_x_793) ;  /* 0xfffffffc00f09947 */ /* 0x004fea000383ffff */
[----:B------:R-:W-:Y:S05]  /*bbb0*/  BRA `(.L_x_823) ;  /* 0xfffffff000387947 */ /* 0x000fea000383ffff */
.L_x_795:
[----:B--2---:R2:W3:Y:S02]  /*bbc0*/  SYNCS.PHASECHK.TRANS64.TRYWAIT P1, [R12+URZ+0x30828], R13 ;  /* 0x0308280d0c0075a7 */ /* 0x0044e4000802017f */
[----:B---3--:R-:W-:Y:S05]  /*bbd0*/  @!P1 NANOSLEEP.SYNCS 0x989680 ;  /* 0x009896800000995d */ /* 0x008fea0003900000 */
[----:B------:R-:W3:Y:S02]  /*bbe0*/  @!P1 SYNCS.PHASECHK.TRANS64 P1, [R12+URZ+0x30828], R13 ;  /* 0x0308280d0c0095a7 */ /* 0x000ee4000802007f */
[----:B---3--:R-:W-:Y:S05]  /*bbf0*/  @!P1 BRA `(.L_x_795) ;  /* 0xfffffffc00f09947 */ /* 0x008fea000383ffff */
[----:B------:R-:W-:Y:S05]  /*bc00*/  BRA `(.L_x_824) ;  /* 0xfffffff000c47947 */ /* 0x000fea000383ffff */
.L_x_797:
[----:B---3--:R3:W4:Y:S02]  /*bc10*/  SYNCS.PHASECHK.TRANS64.TRYWAIT P0, [R4+URZ+0x30840], R3 ;  /* 0x03084003040075a7 */ /* 0x008724000800017f */
[----:B----4-:R-:W-:Y:S05]  /*bc20*/  @!P0 NANOSLEEP.SYNCS 0x989680 ;  /* 0x009896800000895d */ /* 0x010fea0003900000 */
[----:B------:R-:W4:Y:S02]  /*bc30*/  @!P0 SYNCS.PHASECHK.TRANS64 P0, [R4+URZ+0x30840], R3 ;  /* 0x03084003040085a7 */ /* 0x000f24000800007f */
[----:B----4-:R-:W-:Y:S05]  /*bc40*/  @!P0 BRA `(.L_x_797) ;  /* 0xfffffffc00f08947 */ /* 0x010fea000383ffff */
[----:B------:R-:W-:Y:S05]  /*bc50*/  BRA `(.L_x_825) ;  /* 0xfffffff400507947 */ /* 0x000fea000383ffff */
.L_x_799:
[----:B------:R-:W-:Y:S01]  /*bc60*/  BSSY B0, `(.L_x_826) ;  /* 0x0000006000007945 */ /* 0x000fe20003800000 */
[----:B------:R-:W-:-:S07]  /*bc70*/  IMAD.MOV.U32 R15, RZ, RZ, -0x1 ;  /* 0xffffffffff0f7424 */ /* 0x000fce00078e00ff */
[----:B--2-4-:R-:W-:Y:S05]  /*bc80*/  WARPSYNC.COLLECTIVE R15, `(.L_x_827) ;  /* 0x000000000f0c7348 */ /* 0x014fea0003c00000 */
[----:B------:R-:W-:Y:S02]  /*bc90*/  ELECT P6, UR62, PT ;  /* 0x00000000003e782f */ /* 0x000fe400038c0000 */
[----:B------:R-:W-:Y:S01]  /*bca0*/  MOV R14, UR62 ;  /* 0x0000003e000e7c02 */ /* 0x000fe20008000f00 */
[----:B--2-4-:R-:W-:Y:S10]  /*bcb0*/  ENDCOLLECTIVE ;  /* 0x000000000000791b */ /* 0x014ff40003800000 */
.L_x_827:
[----:B------:R-:W-:Y:S05]  /*bcc0*/  BSYNC B0 ;  /* 0x0000000000007941 */ /* 0x000fea0003800000 */
.L_x_826:
[----:B------:R-:W-:Y:S05]  /*bcd0*/  BRA `(.L_x_828) ;  /* 0xfffffff800007947 */ /* 0x000fea000383ffff */
.L_x_801:
[----:B-1----:R1:W3:Y:S02]  /*bce0*/  SYNCS.PHASECHK.TRANS64.TRYWAIT P0, [R7+URZ], R4 ;  /* 0x00000004070075a7 */ /* 0x0022e4000800017f */
[----:B---3--:R-:W-:Y:S05]  /*bcf0*/  @!P0 NANOSLEEP.SYNCS 0x989680 ;  /* 0x009896800000895d */ /* 0x008fea0003900000 */
[----:B------:R-:W3:Y:S02]  /*bd00*/  @!P0 SYNCS.PHASECHK.TRANS64 P0, [R7+URZ], R4 ;  /* 0x00000004070085a7 */ /* 0x000ee4000800007f */
[----:B---3--:R-:W-:Y:S05]  /*bd10*/  @!P0 BRA `(.L_x_801) ;  /* 0xfffffffc00f08947 */ /* 0x008fea000383ffff */
[----:B------:R-:W-:Y:S05]  /*bd20*/  BRA `(.L_x_829) ;  /* 0xfffffff800407947 */ /* 0x000fea000383ffff */
.L_x_802:
[----:B---3--:R3:W4:Y:S02]  /*bd30*/  SYNCS.PHASECHK.TRANS64.TRYWAIT P0, [R11+URZ], R2 ;  /* 0x000000020b0075a7 */ /* 0x008724000800017f */
[----:B----4-:R-:W-:Y:S05]  /*bd40*/  @!P0 NANOSLEEP.SYNCS 0x989680 ;  /* 0x009896800000895d */ /* 0x010fea0003900000 */
[----:B------:R-:W4:Y:S02]  /*bd50*/  @!P0 SYNCS.PHASECHK.TRANS64 P0, [R11+URZ], R2 ;  /* 0x000000020b0085a7 */ /* 0x000f24000800007f */
[----:B----4-:R-:W-:Y:S05]  /*bd60*/  @!P0 BRA `(.L_x_802) ;  /* 0xfffffffc00f08947 */ /* 0x010fea000383ffff */
[----:B------:R-:W-:Y:S05]  /*bd70*/  BRA `(.L_x_830) ;  /* 0xfffffff800347947 */ /* 0x000fea000383ffff */
.L_x_804:
[----:B----4-:R4:W1:Y:S02]  /*bd80*/  SYNCS.PHASECHK.TRANS64.TRYWAIT P0, [R9+URZ], R4 ;  /* 0x00000004090075a7 */ /* 0x010864000800017f */
[----:B-1----:R-:W-:Y:S05]  /*bd90*/  @!P0 NANOSLEEP.SYNCS 0x989680 ;  /* 0x009896800000895d */ /* 0x002fea0003900000 */
[----:B------:R-:W1:Y:S02]  /*bda0*/  @!P0 SYNCS.PHASECHK.TRANS64 P0, [R9+URZ], R4 ;  /* 0x00000004090085a7 */ /* 0x000e64000800007f */
[----:B-1----:R-:W-:Y:S05]  /*bdb0*/  @!P0 BRA `(.L_x_804) ;  /* 0xfffffffc00f08947 */ /* 0x002fea000383ffff */
[----:B------:R-:W-:Y:S05]  /*bdc0*/  BRA `(.L_x_831) ;  /* 0xfffffff800387947 */ /* 0x000fea000383ffff */
.L_x_832:
        /* <DEDUP_REMOVED lines=11> */
.L_x_3658:


//--------------------- .text._ZN7cutlass13device_kernelIN5flash11enable_sm90INS1_16FlashAttnBwdSm90INS1_25CollectiveMainloopBwdSm90ILi2ELi2ELi2EN4cute5tupleIJNS5_1CILi1EEES8_S8_EEENS6_IJNS7_ILi64EEENS7_ILi128EEESB_EEENS_10bfloat16_tEfNS_4arch4Sm90ELb0ELb0ELb1ELb1ELb0ELb1ELb0ELb0ELi2ELi1ELi2ELi1ELb0EEENS1_24CollectiveEpilogueBwdGQAISC_fSF_Li256ELb1ELb0EEENS1_19SingleTileSchedulerILb1ELb0ELb0ELi128EEEEEEEEEvNT_6ParamsE --------------------------
	.section	.text._ZN7cutlass13device_kernelIN5flash11enable_sm90INS1_16FlashAttnBwdSm90INS1_25CollectiveMainloopBwdSm90ILi2ELi2ELi2EN4cute5tupleIJNS5_1CILi1EEES8_S8_EEENS6_IJNS7_ILi64EEENS7_ILi128EEESB_EEENS_10bfloat16_tEfNS_4arch4Sm90ELb0ELb0ELb1ELb1ELb0ELb1ELb0ELb0ELi2ELi1ELi2ELi1ELb0EEENS1_24CollectiveEpilogueBwdGQAISC_fSF_Li256ELb1ELb0EEENS1_19SingleTileSchedulerILb1ELb0ELb0ELi128EEEEEEEEEvNT_6ParamsE,"ax",@progbits
	.align	128
.text._ZN7cutlass13device_kernelIN5flash11enable_sm90INS1_16FlashAttnBwdSm90INS1_25CollectiveMainloopBwdSm90ILi2ELi2ELi2EN4cute5tupleIJNS5_1CILi1EEES8_S8_EEENS6_IJNS7_ILi64EEENS7_ILi128EEESB_EEENS_10bfloat16_tEfNS_4arch4Sm90ELb0ELb0ELb1ELb1ELb0ELb1ELb0ELb0ELi2ELi1ELi2ELi1ELb0EEENS1_24CollectiveEpilogueBwdGQAISC_fSF_Li256ELb1ELb0EEENS1_19SingleTileSchedulerILb1ELb0ELb0ELi128EEEEEEEEEvNT_6ParamsE:
        .type           _ZN7cutlass13device_kernelIN5flash11enable_sm90INS1_16FlashAttnBwdSm90INS1_25CollectiveMainloopBwdSm90ILi2ELi2ELi2EN4cute5tupleIJNS5_1CILi1EEES8_S8_EEENS6_IJNS7_ILi64EEENS7_ILi128EEESB_EEENS_10bfloat16_tEfNS_4arch4Sm90ELb0ELb0ELb1ELb1ELb0ELb1ELb0ELb0ELi2ELi1ELi2ELi1ELb0EEENS1_24CollectiveEpilogueBwdGQAISC_fSF_Li256ELb1ELb0EEENS1_19SingleTileSchedulerILb1ELb0ELb0ELi128EEEEEEEEEvNT_6ParamsE,@function
        .size           _ZN7cutlass13device_kernelIN5flash11enable_sm90INS1_16FlashAttnBwdSm90INS1_25CollectiveMainloopBwdSm90ILi2ELi2ELi2EN4cute5tupleIJNS5_1CILi1EEES8_S8_EEENS6_IJNS7_ILi64EEENS7_ILi128EEESB_EEENS_10bfloat16_tEfNS_4arch4Sm90ELb0ELb0ELb1ELb1ELb0ELb1ELb0ELb0ELi2ELi1ELi2ELi1ELb0EEENS1_24CollectiveEpilogueBwdGQAISC_fSF_Li256ELb1ELb0EEENS1_19SingleTileSchedulerILb1ELb0ELb0ELi128EEEEEEEEEvNT_6ParamsE,(.L_x_3659 - _ZN7cutlass13device_kernelIN5flash11enable_sm90INS1_16FlashAttnBwdSm90INS1_25CollectiveMainloopBwdSm90ILi2ELi2ELi2EN4cute5tupleIJNS5_1CILi1EEES8_S8_EEENS6_IJNS7_ILi64EEENS7_ILi128EEESB_EEENS_10bfloat16_tEfNS_4arch4Sm90ELb0ELb0ELb1ELb1ELb0ELb1ELb0ELb0ELi2ELi1ELi2ELi1ELb0EEENS1_24CollectiveEpilogueBwdGQAISC_fSF_Li256ELb1ELb0EEENS1_19SingleTileSchedulerILb1ELb0ELb0ELi128EEEEEEEEEvNT_6ParamsE)
        .other          _ZN7cutlass13device_kernelIN5flash11enable_sm90INS1_16FlashAttnBwdSm90INS1_25CollectiveMainloopBwdSm90ILi2ELi2ELi2EN4cute5tupleIJNS5_1CILi1EEES8_S8_EEENS6_IJNS7_ILi64EEENS7_ILi128EEESB_EEENS_10bfloat16_tEfNS_4arch4Sm90ELb0ELb0ELb1ELb1ELb0ELb1ELb0ELb0ELi2ELi1ELi2ELi1ELb0EEENS1_24CollectiveEpilogueBwdGQAISC_fSF_Li256ELb1ELb0EEENS1_19SingleTileSchedulerILb1ELb0ELb0ELi128EEEEEEEEEvNT_6ParamsE,@"STO_CUDA_ENTRY STV_DEFAULT"
_ZN7cutlass13device_kernelIN5flash11enable_sm90INS1_16FlashAttnBwdSm90INS1_25CollectiveMainloopBwdSm90ILi2ELi2ELi2EN4cute5tupleIJNS5_1CILi1EEES8_S8_EEENS6_IJNS7_ILi64EEENS7_ILi128EEESB_EEENS_10bfloat16_tEfNS_4arch4Sm90ELb0ELb0ELb1ELb1ELb0ELb1ELb0ELb0ELi2ELi1ELi2ELi1ELb0EEENS1_24CollectiveEpilogueBwdGQAISC_fSF_Li256ELb1ELb0EEENS1_19SingleTileSchedulerILb1ELb0ELb0ELi128EEEEEEEEEvNT_6ParamsE:
        /* <DEDUP_REMOVED lines=23> */
.L_x_834:
[----:B------:R-:W-:Y:S05]  /*0170*/  BSYNC B0 ;  /* 0x0000000000007941 */ /* 0x000fea0003800000 */
.L_x_833:
        /* <DEDUP_REMOVED lines=34> */
.L_x_835:
        /* <DEDUP_REMOVED lines=22> */
.L_x_836:
        /* <DEDUP_REMOVED lines=9> */
.L_x_839:
        /* <DEDUP_REMOVED lines=20> */
.L_x_840:
        /* <DEDUP_REMOVED lines=10> */
.L_x_842:
[----:B------:R-:W2:Y:S02]  /*0770*/  LDC R0, c[0x0][0x8c4] ;  /* 0x00023100ff007b82 */ /* 0x000ea40000000800 */
.L_x_841:
        /* <DEDUP_REMOVED lines=16> */
.L_x_844:
        /* <DEDUP_REMOVED lines=10> */
.L_x_845:
        /* <DEDUP_REMOVED lines=8> */
.L_x_846:
        /* <DEDUP_REMOVED lines=9> */
.L_x_847:
        /* <DEDUP_REMOVED lines=88> */
.L_x_850:
        /* <DEDUP_REMOVED lines=15> */
.L_x_849:
        /* <DEDUP_REMOVED lines=22> */
.L_x_852:
        /* <DEDUP_REMOVED lines=15> */
.L_x_851:
        /* <DEDUP_REMOVED lines=8> */
.L_x_929:
        /* <DEDUP_REMOVED lines=45> */
.L_x_854:
        /* <DEDUP_REMOVED lines=74> */
.L_x_866:
[----:B------:R-:W-:-:S13]  /*1ae0*/  ISETP.NE.AND P0, PT, R7, 0x3, PT ;  /* 0x000000030700780c */ /* 0x000fda0003f05270 */
[----:B---3--:R-:W-:Y:S05]  /*1af0*/  @!P0 BRA `(.L_x_856) ;  /* 0x0000000000048947 */ /* 0x008fea0003800000 */
[----:B------:R-:W-:Y:S01]  /*1b00*/  BPT.TRAP 0x1 ;  /* 0x000000040000795c */ /* 0x000fe20000300000 */
.L_x_856:
[----:B------:R-:W-:Y:S01]  /*1b10*/  IMAD R2, R4, 0x8, R16 ;  /* 0x0000000804027824 */ /* 0x000fe200078e0210 */
[----:B------:R-:W-:-:S04]  /*1b20*/  SHF.L.U32 R153, R5, 0x1f, RZ ;  /* 0x0000001f05997819 */ /* 0x000fc800000006ff */
[----:B------:R3:W4:Y:S01]  /*1b30*/  SYNCS.PHASECHK.TRANS64.TRYWAIT P1, [R2+URZ+0x30810], R153 ;  /* 0x03081099020075a7 */ /* 0x000722000802017f */
[----:B------:R-:W-:Y:S05]  /*1b40*/  @!P0 BRA `(.L_x_857) ;  /* 0x0000000000048947 */ /* 0x000fea0003800000 */
[----:B------:R-:W-:Y:S01]  /*1b50*/  BPT.TRAP 0x1 ;  /* 0x000000040000795c */ /* 0x000fe20000300000 */
.L_x_857:
[----:B----4-:R-:W-:Y:S05]  /*1b60*/  @P1 BRA `(.L_x_858) ;  /* 0x0000000000081947 */ /* 0x010fea0003800000 */
[----:B------:R-:W4:Y:S02]  /*1b70*/  SYNCS.PHASECHK.TRANS64.TRYWAIT P1, [R2+URZ+0x30810], R153 ;  /* 0x03081099020075a7 */ /* 0x000f24000802017f */
[----:B----4-:R-:W-:Y:S05]  /*1b80*/  @!P1 BRA `(.L_x_859) ;  /* 0x0000006800349947 */ /* 0x010fea0003800000 */
.L_x_858:
        /* <DEDUP_REMOVED lines=81> */
.L_x_860:
[----:B------:R1:W1:Y:S01]  /*20a0*/  SYNCS.PHASECHK.TRANS64.TRYWAIT P1, [R2+URZ+0x30830], R153 ;  /* 0x03083099020075a7 */ /* 0x000262000802017f */
[----:B------:R-:W-:Y:S05]  /*20b0*/  @!P0 BRA `(.L_x_861) ;  /* 0x0000000000048947 */ /* 0x000fea0003800000 */
[----:B------:R-:W-:Y:S01]  /*20c0*/  BPT.TRAP 0x1 ;  /* 0x000000040000795c */ /* 0x000fe20000300000 */
.L_x_861:
[----:B------:R-:W-:-:S05]  /*20d0*/  VIADD R17, R16, 0x20000 ;  /* 0x0002000010117836 */ /* 0x000fca0000000000 */
[----:B------:R-:W-:-:S04]  /*20e0*/  SHF.R.U32.HI R17, RZ, 0x4, R17 ;  /* 0x00000004ff117819 */ /* 0x000fc80000011611 */
[----:B------:R-:W-:-:S04]  /*20f0*/  LOP3.LUT R17, R17, 0x3fff, RZ, 0xc0, !PT ;  /* 0x00003fff11117812 */ /* 0x000fc800078ec0ff */
[----:B------:R-:W-:Y:S01]  /*2100*/  LOP3.LUT R155, R17, 0x10000, RZ, 0xfc, !PT ;  /* 0x00010000119b7812 */ /* 0x000fe200078efcff */
[----:B-1----:R-:W-:Y:S06]  /*2110*/  @P1 BRA `(.L_x_862) ;  /* 0x0000000000081947 */ /* 0x002fec0003800000 */
[----:B------:R-:W1:Y:S02]  /*2120*/  SYNCS.PHASECHK.TRANS64.TRYWAIT P1, [R2+URZ+0x30830], R153 ;  /* 0x03083099020075a7 */ /* 0x000e64000802017f */
[----:B-1----:R-:W-:Y:S05]  /*2130*/  @!P1 BRA `(.L_x_863) ;  /* 0x0000006000dc9947 */ /* 0x002fea0003800000 */
.L_x_862:
        /* <DEDUP_REMOVED lines=495> */
.L_x_864:
        /* <DEDUP_REMOVED lines=49> */
.L_x_865:
        /* <DEDUP_REMOVED lines=77> */
.L_x_848:
[----:B------:R-:W-:Y:S05]  /*4810*/  @P0 BRA `(.L_x_843) ;  /* 0x0000003800d80947 */ /* 0x000fea0003800000 */
[----:B-1-3--:R-:W1:Y:S01]  /*4820*/  LDC.64 R2, c[0x0][0x878] ;  /* 0x00021e00ff027b82 */ /* 0x00ae620000000a00 */
[----:B------:R-:W2:Y:S07]  /*4830*/  S2R R22, SR_TID.X ;  /* 0x0000000000167919 */ /* 0x000eae0000002100 */
[----:B------:R-:W3:Y:S01]  /*4840*/  LDC R0, c[0x0][0x850] ;  /* 0x00021400ff007b82 */ /* 0x000ee20000000800 */
[----:B------:R-:W4:Y:S01]  /*4850*/  S2R R7, SR_CTAID.Y ;  /* 0x0000000000077919 */ /* 0x000f220000002600 */
[----:B------:R-:W5:Y:S06]  /*4860*/  S2R R8, SR_CTAID.X ;  /* 0x0000000000087919 */ /* 0x000f6c0000002500 */
[----:B------:R-:W2:Y:S01]  /*4870*/  S2UR UR5, SR_CgaCtaId ;  /* 0x00000000000579c3 */ /* 0x000ea20000008800 */
[----:B-1----:R-:W-:-:S07]  /*4880*/  ISETP.NE.U32.AND P0, PT, R2, RZ, PT ;  /* 0x000000ff0200720c */ /* 0x002fce0003f05070 */
[----:B------:R-:W1:Y:S01]  /*4890*/  LDC.64 R10, c[0x0][0x818] ;  /* 0x00020600ff0a7b82 */ /* 0x000e620000000a00 */
[----:B------:R-:W-:-:S07]  /*48a0*/  ISETP.NE.AND.EX P0, PT, R3, RZ, PT, P0 ;  /* 0x000000ff0300720c */ /* 0x000fce0003f05300 */
[----:B------:R-:W1:Y:S08]  /*48b0*/  LDC.64 R14, c[0x0][0x840] ;  /* 0x00021000ff0e7b82 */ /* 0x000e700000000a00 */
[----:B------:R-:W2:Y:S01]  /*48c0*/  @P0 LDC.64 R2, c[0x0][0x878] ;  /* 0x00021e00ff020b82 */ /* 0x000ea20000000a00 */
[----:B------:R-:W-:-:S07]  /*48d0*/  UMOV UR4, 0x400 ;  /* 0x0000040000047882 */ /* 0x000fce0000000000 */
[----:B------:R-:W1:Y:S08]  /*48e0*/  LDC.64 R12, c[0x0][0x820] ;  /* 0x00020800ff0c7b82 */ /* 0x000e700000000a00 */
[----:B------:R-:W1:Y:S01]  /*48f0*/  LDC.64 R16, c[0x0][0x848] ;  /* 0x00021200ff107b82 */ /* 0x000e620000000a00 */
[----:B--2---:R-:W-:-:S07]  /*4900*/  @P0 IMAD.WIDE R2, R228, 0x4, R2 ;  /* 0x00000004e4020825 */ /* 0x004fce00078e0202 */
[----:B------:R-:W2:Y:S01]  /*4910*/  LDC.64 R18, c[0x0][0x800] ;  /* 0x00020000ff127b82 */ /* 0x000ea20000000a00 */
[----:B------:R4:W2:Y:S07]  /*4920*/  @P0 LDG.E R3, desc[UR38][R2.64] ;  /* 0x0000002602030981 */ /* 0x0008ae000c1e1900 */
[----:B------:R-:W-:Y:S01]  /*4930*/  BAR.SYNC.DEFER_BLOCKING 0x1, 0x100 ;  /* 0x0044000000007b1d */ /* 0x000fe20000010000 */
[----:B---3--:R-:W-:Y:S01]  /*4940*/  ISETP.NE.AND P1, PT, R0, 0x1, PT ;  /* 0x000000010000780c */ /* 0x008fe20003f25270 */
[----:B------:R-:W-:Y:S01]  /*4950*/  VIADD R23, R22, 0xffffff80 ;  /* 0xffffff8016177836 */ /* 0x000fe20000000000 */
[----:B------:R-:W-:-:S05]  /*4960*/  ULEA UR4, UR5, UR4, 0x18 ;  /* 0x0000000405047291 */ /* 0x000fca000f8ec03f */
[----:B------:R-:W3:Y:S01]  /*4970*/  LDC.64 R20, c[0x0][0x828] ;  /* 0x00020a00ff147b82 */ /* 0x000ee20000000a00 */
[----:B------:R-:W-:Y:S01]  /*4980*/  SHF.R.S32.HI R0, RZ, 0x1f, R23 ;  /* 0x0000001fff007819 */ /* 0x000fe20000011417 */
[----:B------:R-:W-:Y:S03]  /*4990*/  BSSY B0, `(.L_x_867) ;  /* 0x0000054000007945 */ /* 0x000fe60003800000 */
[----:B------:R-:W-:-:S03]  /*49a0*/  LEA.HI R5, R0, R23, RZ, 0x7 ;  /* 0x0000001700057211 */ /* 0x000fc600078f38ff */
[----:B------:R-:W1:Y:S01]  /*49b0*/  @P1 LDC R4, c[0x0][0x854] ;  /* 0x00021500ff041b82 */ /* 0x000e620000000800 */
[C---:B------:R-:W-:Y:S01]  /*49c0*/  LOP3.LUT R0, R5.reuse, 0xfffff80, RZ, 0xc0, !PT ;  /* 0x0fffff8005007812 */ /* 0x040fe200078ec0ff */
[----:B----4-:R-:W-:-:S04]  /*49d0*/  IMAD.SHL.U32 R2, R5, 0x40, RZ ;  /* 0x0000004005027824 */ /* 0x010fc800078e00ff */
[----:B------:R-:W-:Y:S01]  /*49e0*/  IMAD.IADD R0, R23, 0x1, -R0 ;  /* 0x0000000117007824 */ /* 0x000fe200078e0a00 */
[----:B------:R-:W-:Y:S01]  /*49f0*/  LOP3.LUT R5, R2, 0x3fffe000, RZ, 0xc0, !PT ;  /* 0x3fffe00002057812 */ /* 0x000fe200078ec0ff */
[----:B------:R-:W4:Y:S04]  /*4a00*/  @P1 LDC R9, c[0x0][0x858] ;  /* 0x00021600ff091b82 */ /* 0x000f280000000800 */
[----:B------:R-:W-:-:S05]  /*4a10*/  IMAD R5, R0, 0x4, R5 ;  /* 0x0000000400057824 */ /* 0x000fca00078e0205 */
[----:B------:R-:W-:Y:S01]  /*4a20*/  LEA R6, R5, UR4, 0x2 ;  /* 0x0000000405067c11 */ /* 0x000fe2000f8e10ff */
[----:B-----5:R-:W-:-:S04]  /*4a30*/  IMAD.SHL.U32 R5, R8, 0x4000, RZ ;  /* 0x0000400008057824 */ /* 0x020fc800078e00ff */
[----:B------:R1:W-:Y:S02]  /*4a40*/  STS.128 [R6], R24 ;  /* 0x0000001806007388 */ /* 0x0003e40000000c00 */
[----:B-1----:R-:W-:Y:S02]  /*4a50*/  @P1 IMAD.HI.U32 R0, R7, R4, RZ ;  /* 0x0000000407001227 */ /* 0x002fe400078e00ff */
[----:B------:R1:W-:Y:S04]  /*4a60*/  STS.128 [R6+0x800], R28 ;  /* 0x0008001c06007388 */ /* 0x0003e80000000c00 */
[----:B------:R1:W-:Y:S01]  /*4a70*/  STS.128 [R6+0x1000], R32 ;  /* 0x0010002006007388 */ /* 0x0003e20000000c00 */
[----:B----4-:R-:W-:-:S03]  /*4a80*/  @P1 SHF.R.U32.HI R7, RZ, R9, R0 ;  /* 0x00000009ff071219 */ /* 0x010fc60000011600 */
[----:B------:R1:W-:Y:S01]  /*4a90*/  STS.128 [R6+0x1800], R36 ;  /* 0x0018002406007388 */ /* 0x0003e20000000c00 */
[----:B------:R-:W-:-:S03]  /*4aa0*/  SHF.R.S32.HI R9, RZ, 0x1f, R7 ;  /* 0x0000001fff097819 */ /* 0x000fc60000011407 */
        /* <DEDUP_REMOVED lines=17> */
[----:B----4-:R-:W4:Y:S01]  /*4bc0*/  FENCE.VIEW.ASYNC.S ;  /* 0x00000000000073c6 */ /* 0x010f220000000000 */
[----:B--2---:R-:W-:-:S05]  /*4bd0*/  @P0 IMAD R3, R228, 0x80, R3 ;  /* 0x00000080e4030824 */ /* 0x004fca00078e0203 */
[----:B------:R-:W-:-:S04]  /*4be0*/  @P0 SHF.R.S32.HI R0, RZ, 0x1f, R3 ;  /* 0x0000001fff000819 */ /* 0x000fc80000011403 */
[----:B------:R-:W-:-:S05]  /*4bf0*/  @P0 LEA.HI R0, R0, R3, RZ, 0x7 ;  /* 0x0000000300000211 */ /* 0x000fca00078f38ff */
[----:B------:R-:W-:-:S05]  /*4c00*/  @P0 IMAD.SHL.U32 R0, R0, 0x80, RZ ;  /* 0x0000008000000824 */ /* 0x000fca00078e00ff */
[----:B------:R-:W-:Y:S01]  /*4c10*/  @P0 LOP3.LUT R2, R0, 0xffffc000, RZ, 0xc0, !PT ;  /* 0xffffc00000020812 */ /* 0x000fe200078ec0ff */
[----:B------:R-:W-:-:S03]  /*4c20*/  IMAD R0, R9, R10, RZ ;  /* 0x0000000a09007224 */ /* 0x000fc600078e02ff */
[----:B------:R-:W-:Y:S02]  /*4c30*/  @P0 SHF.R.S32.HI R3, RZ, 0x1f, R2 ;  /* 0x0000001fff030819 */ /* 0x000fe40000011402 */
[----:B------:R-:W-:Y:S01]  /*4c40*/  @!P0 CS2R R2, SRZ ;  /* 0x0000000000028805 */ /* 0x000fe2000001ff00 */
[----:B----4-:R-:W-:Y:S05]  /*4c50*/  BAR.SYNC.DEFER_BLOCKING 0x1, 0x100 ;  /* 0x0044000000007b1d */ /* 0x010fea0000010000 */
[----:B------:R-:W-:Y:S01]  /*4c60*/  IADD3 R4, P1, R5, R2, RZ ;  /* 0x0000000205047210 */ /* 0x000fe20007f3e0ff */
[----:B------:R-:W-:Y:S02]  /*4c70*/  IMAD R2, R9, R14, RZ ;  /* 0x0000000e09027224 */ /* 0x000fe400078e02ff */
[----:B------:R-:W-:Y:S01]  /*4c80*/  IMAD R9, R7, R11, R0 ;  /* 0x0000000b07097224 */ /* 0x000fe200078e0200 */
[----:B------:R-:W-:Y:S01]  /*4c90*/  LEA.HI.X.SX32 R5, R5, R3, 0x1, P1 ;  /* 0x0000000305057211 */ /* 0x000fe200008f0eff */
[C---:B------:R-:W-:Y:S01]  /*4ca0*/  IMAD R11, R7.reuse, R15, R2 ;  /* 0x0000000f070b7224 */ /* 0x040fe200078e0202 */
[----:B------:R-:W-:Y:S01]  /*4cb0*/  SHF.R.S32.HI R0, RZ, 0x1f, R228 ;  /* 0x0000001fff007819 */ /* 0x000fe200000114e4 */
[----:B------:R-:W-:-:S04]  /*4cc0*/  IMAD.WIDE.U32 R2, R7, R10, R4 ;  /* 0x0000000a07027225 */ /* 0x000fc800078e0004 */
[----:B------:R-:W-:Y:S01]  /*4cd0*/  IMAD.IADD R3, R3, 0x1, R9 ;  /* 0x0000000103037824 */ /* 0x000fe200078e0209 */
[----:B------:R-:W-:Y:S01]  /*4ce0*/  SEL R9, R0, RZ, !P0 ;  /* 0x000000ff00097207 */ /* 0x000fe20004000000 */
[----:B------:R-:W-:Y:S01]  /*4cf0*/  IMAD.WIDE.U32 R4, R7, R14, R4 ;  /* 0x0000000e07047225 */ /* 0x000fe200078e0004 */
[----:B------:R-:W-:Y:S02]  /*4d00*/  SEL R7, R228, RZ, !P0 ;  /* 0x000000ffe4077207 */ /* 0x000fe40004000000 */
[----:B------:R-:W-:Y:S01]  /*4d10*/  ISETP.NE.AND P0, PT, R23, RZ, PT ;  /* 0x000000ff1700720c */ /* 0x000fe20003f05270 */
[----:B------:R-:W-:Y:S02]  /*4d20*/  IMAD.IADD R5, R5, 0x1, R11 ;  /* 0x0000000105057824 */ /* 0x000fe400078e020b */
[C---:B------:R-:W-:Y:S02]  /*4d30*/  IMAD R0, R9.reuse, R12, RZ ;  /* 0x0000000c09007224 */ /* 0x040fe400078e02ff */
[----:B------:R-:W-:-:S02]  /*4d40*/  IMAD R8, R9, R16, RZ ;  /* 0x0000001009087224 */ /* 0x000fc400078e02ff */
[----:B------:R-:W-:-:S04]  /*4d50*/  IMAD.WIDE.U32 R2, R7, R12, R2 ;  /* 0x0000000c07027225 */ /* 0x000fc800078e0002 */
[----:B------:R-:W-:Y:S01]  /*4d60*/  IMAD.WIDE.U32 R4, R7, R16, R4 ;  /* 0x0000001007047225 */ /* 0x000fe200078e0004 */
[----:B------:R-:W-:-:S03]  /*4d70*/  LEA R18, P1, R2, R18, 0x2 ;  /* 0x0000001202127211 */ /* 0x000fc600078210ff */
[C---:B------:R-:W-:Y:S01]  /*4d80*/  IMAD R9, R7.reuse, R13, R0 ;  /* 0x0000000d07097224 */ /* 0x040fe200078e0200 */
[----:B---3--:R-:W-:Y:S01]  /*4d90*/  LEA R20, P2, R4, R20, 0x2 ;  /* 0x0000001404147211 */ /* 0x008fe200078410ff */
[----:B------:R-:W-:Y:S02]  /*4da0*/  IMAD R7, R7, R17, R8 ;  /* 0x0000001107077224 */ /* 0x000fe400078e0208 */
[----:B------:R-:W-:Y:S02]  /*4db0*/  IMAD.IADD R3, R3, 0x1, R9 ;  /* 0x0000000103037824 */ /* 0x000fe400078e0209 */
[----:B------:R-:W-:-:S03]  /*4dc0*/  IMAD.IADD R0, R5, 0x1, R7 ;  /* 0x0000000105007824 */ /* 0x000fc600078e0207 */
[----:B------:R-:W-:Y:S02]  /*4dd0*/  LEA.HI.X R3, R2, R19, R3, 0x2, P1 ;  /* 0x0000001302037211 */ /* 0x000fe400008f1403 */
[----:B------:R-:W-:Y:S01]  /*4de0*/  LEA.HI.X R0, R4, R21, R0, 0x2, P2 ;  /* 0x0000001504007211 */ /* 0x000fe200010f1400 */
[----:B-1----:R-:W-:Y:S06]  /*4df0*/  @P0 BRA `(.L_x_868) ;  /* 0x0000000000340947 */ /* 0x002fec0003800000 */
[----:B------:R-:W-:Y:S01]  /*4e00*/  R2UR UR6, R20 ;  /* 0x00000000140672ca */ /* 0x000fe200000e0000 */
[----:B------:R-:W-:Y:S01]  /*4e10*/  UMOV UR5, 0x1000 ;  /* 0x0000100000057882 */ /* 0x000fe20000000000 */
[----:B------:R-:W-:Y:S01]  /*4e20*/  R2UR UR7, R0 ;  /* 0x00000000000772ca */ /* 0x000fe200000e0000 */
[----:B------:R-:W-:Y:S01]  /*4e30*/  UMOV UR8, 0x0 ;  /* 0x0000000000087882 */ /* 0x000fe20000000000 */
[----:B------:R-:W-:Y:S01]  /*4e40*/  PLOP3.LUT P0, PT, PT, PT, PT, 0x80, 0x0 ;  /* 0x000000000000781c */ /* 0x000fe20003f0f070 */
[----:B------:R-:W-:-:S12]  /*4e50*/  UMOV UR9, 0x14f00000 ;  /* 0x14f0000000097882 */ /* 0x000fd80000000000 */
.L_x_869:
[----:B------:R-:W-:Y:S01]  /*4e60*/  @P0 ELECT P1, URZ, PT ;  /* 0x00000000003f082f */ /* 0x000fe20003820000 */
[----:B------:R1:W-:-:S12]  /*4e70*/  UBLKRED.G.S.ADD.F32.RN [UR6], [UR4], UR5, desc[UR8] ;  /* 0x00000806040073bb */ /* 0x0003d800080a1405 */
[----:B------:R-:W-:Y:S02]  /*4e80*/  @P1 PLOP3.LUT P0, PT, P1, PT, PT, 0x8, 0x0 ;  /* 0x000000000000181c */ /* 0x000fe40000f0e170 */
[----:B------:R-:W-:-:S11]  /*4e90*/  PLOP3.LUT P1, PT, PT, PT, PT, 0x8, 0x0 ;  /* 0x000000000000781c */ /* 0x000fd60003f2e170 */
[----:B-1----:R-:W-:Y:S05]  /*4ea0*/  @P0 BRA.U.ANY `(.L_x_869) ;  /* 0xfffffffd00ec0947 */ /* 0x002fea000393ffff */
[----:B------:R0:W-:Y:S01]  /*4eb0*/  UTMACMDFLUSH ;  /* 0x00000000000079b7 */ /* 0x0001e20000000000 */
[----:B------:R-:W-:-:S04]  /*4ec0*/  DEPBAR.LE SB0, 0x0 ;  /* 0x000080000000791a */ /* 0x000fc80000000000 */
.L_x_868:
[----:B------:R-:W-:Y:S05]  /*4ed0*/  BSYNC B0 ;  /* 0x0000000000007941 */ /* 0x000fea0003800000 */
.L_x_867:
[----:B------:R-:W-:Y:S01]  /*4ee0*/  BAR.SYNC.DEFER_BLOCKING 0x1, 0x100 ;  /* 0x0044000000007b1d */ /* 0x000fe20000010000 */
[----:B------:R-:W-:-:S05]  /*4ef0*/  ISETP.NE.AND P0, PT, R22, 0x80, PT ;  /* 0x000000801600780c */ /* 0x000fca0003f05270 */
        /* <DEDUP_REMOVED lines=28> */
[----:B------:R-:W-:Y:S01]  /*50c0*/  PLOP3.LUT P0, PT, PT, PT, PT, 0x80, 0x0 ;  /* 0x000000000000781c */ /* 0x000fe20003f0f070 */
[----:B------:R-:W-:-:S12]  /*50d0*/  UMOV UR9, 0x14f00000 ;  /* 0x14f0000000097882 */ /* 0x000fd80000000000 */
.L_x_870:
        /* <DEDUP_REMOVED lines=8> */
.L_x_838:
        /* <DEDUP_REMOVED lines=20> */
.L_x_872:
        /* <DEDUP_REMOVED lines=13> */
.L_x_874:
[----:B------:R-:W-:-:S05]  /*5370*/  ULDC UR5, c[0x0][0x8c4] ;  /* 0x0002310000057ab9 */ /* 0x000fca0000000800 */
.L_x_873:
        /* <DEDUP_REMOVED lines=40> */
.L_x_875:
        /* <DEDUP_REMOVED lines=49> */
.L_x_889:
        /* <DEDUP_REMOVED lines=21> */
.L_x_878:
[----:B------:R-:W-:Y:S05]  /*5a60*/  BSYNC B0 ;  /* 0x0000000000007941 */ /* 0x000fea0003800000 */
.L_x_877:
        /* <DEDUP_REMOVED lines=13> */
.L_x_880:
[----:B------:R-:W-:Y:S05]  /*5b40*/  BSYNC B0 ;  /* 0x0000000000007941 */ /* 0x000fea0003800000 */
.L_x_879:
[----:B------:R-:W-:Y:S06]  /*5b50*/  BAR.ARV 0xa, 0xa0 ;  /* 0x0282800000007b1d */ /* 0x000fec0000002000 */
[----:B------:R-:W-:Y:S04]  /*5b60*/  BSSY B0, `(.L_x_881) ;  /* 0x0000003000007945 */ /* 0x000fe80003800000 */
[----:B------:R-:W-:Y:S05]  /*5b70*/  @!P0 BRA `(.L_x_882) ;  /* 0x0000000000048947 */ /* 0x000fea0003800000 */
[----:B------:R-:W-:-:S04]  /*5b80*/  DEPBAR.LE SB0, 0x0 ;  /* 0x000080000000791a */ /* 0x000fc80000000000 */
.L_x_882:
[----:B------:R-:W-:Y:S05]  /*5b90*/  BSYNC B0 ;  /* 0x0000000000007941 */ /* 0x000fea0003800000 */
.L_x_881:
        /* <DEDUP_REMOVED lines=13> */
.L_x_884:
[----:B------:R-:W-:Y:S05]  /*5c70*/  BSYNC B0 ;  /* 0x0000000000007941 */ /* 0x000fea0003800000 */
.L_x_883:
        /* <DEDUP_REMOVED lines=13> */
.L_x_886:
[----:B------:R-:W-:Y:S05]  /*5d50*/  BSYNC B0 ;  /* 0x0000000000007941 */ /* 0x000fea0003800000 */
.L_x_885:
[----:B------:R-:W-:Y:S01]  /*5d60*/  VIADD R0, R0, 0xfffffffe ;  /* 0xfffffffe00007836 */ /* 0x000fe20000000000 */
[----:B------:R-:W-:Y:S06]  /*5d70*/  BAR.ARV 0xa, 0xa0 ;  /* 0x0282800000007b1d */ /* 0x000fec0000002000 */
[----:B------:R-:W-:Y:S01]  /*5d80*/  BSSY B0, `(.L_x_887) ;  /* 0x0000004000007945 */ /* 0x000fe20003800000 */
[----:B------:R-:W-:-:S03]  /*5d90*/  ISETP.NE.AND P1, PT, R0, RZ, PT ;  /* 0x000000ff0000720c */ /* 0x000fc60003f25270 */
[----:B------:R-:W-:Y:S10]  /*5da0*/  @!P0 BRA `(.L_x_888) ;  /* 0x0000000000048947 */ /* 0x000ff40003800000 */
[----:B------:R-:W-:-:S04]  /*5db0*/  DEPBAR.LE SB0, 0x0 ;  /* 0x000080000000791a */ /* 0x000fc80000000000 */
.L_x_888:
[----:B------:R-:W-:Y:S05]  /*5dc0*/  BSYNC B0 ;  /* 0x0000000000007941 */ /* 0x000fea0003800000 */
.L_x_887:
[----:B------:R-:W-:Y:S06]  /*5dd0*/  BAR.ARV 0xb, 0xa0 ;  /* 0x02c2800000007b1d */ /* 0x000fec0000002000 */
[----:B------:R-:W-:Y:S02]  /*5de0*/  UIADD3 UR5, UR5, 0x2, URZ ;  /* 0x0000000205057890 */ /* 0x000fe4000fffe03f */
[----:B------:R-:W-:Y:S01]  /*5df0*/  UIADD3 UR4, UR4, 0x1, URZ ;  /* 0x0000000104047890 */ /* 0x000fe2000fffe03f */
[----:B------:R-:W-:Y:S11]  /*5e00*/  @P1 BRA `(.L_x_889) ;  /* 0xfffffff800c01947 */ /* 0x000ff6000383ffff */
[----:B------:R-:W-:-:S12]  /*5e10*/  USHF.L.U32 UR6, UR5, 0xd, URZ ;  /* 0x0000000d05067899 */ /* 0x000fd8000800063f */
.L_x_876:
        /* <DEDUP_REMOVED lines=19> */
.L_x_891:
[----:B------:R-:W-:Y:S05]  /*5f50*/  BSYNC B0 ;  /* 0x0000000000007941 */ /* 0x000fea0003800000 */
.L_x_890:
        /* <DEDUP_REMOVED lines=19> */
.L_x_893:
[----:B------:R-:W-:Y:S05]  /*6090*/  BSYNC B0 ;  /* 0x0000000000007941 */ /* 0x000fea0003800000 */
.L_x_892:
[----:B------:R-:W-:Y:S06]  /*60a0*/  BAR.ARV 0xa, 0xa0 ;  /* 0x0282800000007b1d */ /* 0x000fec0000002000 */
[----:B------:R-:W-:Y:S04]  /*60b0*/  BSSY B0, `(.L_x_894) ;  /* 0x0000003000007945 */ /* 0x000fe80003800000 */
[----:B------:R-:W-:Y:S05]  /*60c0*/  @!P0 BRA `(.L_x_895) ;  /* 0x0000000000048947 */ /* 0x000fea0003800000 */
[----:B------:R-:W-:-:S04]  /*60d0*/  DEPBAR.LE SB0, 0x0 ;  /* 0x000080000000791a */ /* 0x000fc80000000000 */
.L_x_895:
[----:B------:R-:W-:Y:S05]  /*60e0*/  BSYNC B0 ;  /* 0x0000000000007941 */ /* 0x000fea0003800000 */
.L_x_894:
[----:B------:R-:W-:Y:S06]  /*60f0*/  BAR.ARV 0xb, 0xa0 ;  /* 0x02c2800000007b1d */ /* 0x000fec0000002000 */
[----:B------:R-:W-:Y:S05]  /*6100*/  BRA `(.L_x_843) ;  /* 0x00000020009c7947 */ /* 0x000fea0003800000 */
.L_x_871:
        /* <DEDUP_REMOVED lines=10> */
.L_x_896:
        /* <DEDUP_REMOVED lines=10> */
.L_x_898:
[----:B------:R-:W3:Y:S02]  /*6250*/  LDC R5, c[0x0][0x8c4] ;  /* 0x00023100ff057b82 */ /* 0x000ee40000000800 */
.L_x_897:
        /* <DEDUP_REMOVED lines=45> */
.L_x_900:
        /* <DEDUP_REMOVED lines=66> */
.L_x_930:
        /* <DEDUP_REMOVED lines=9> */
.L_x_903:
        /* <DEDUP_REMOVED lines=82> */
.L_x_914:
[----:B------:R-:W-:-:S04]  /*6f00*/  SHF.L.U32 R21, R10, 0x1f, RZ ;  /* 0x0000001f0a157819 */ /* 0x000fc800000006ff */
[----:B-1----:R-:W1:Y:S02]  /*6f10*/  SYNCS.PHASECHK.TRANS64.TRYWAIT P1, [R12+URZ+0x30840], R21 ;  /* 0x030840150c0075a7 */ /* 0x002e64000802017f */
[----:B-12--5:R-:W-:Y:S05]  /*6f20*/  @!P1 BRA `(.L_x_906) ;  /* 0x0000001400889947 */ /* 0x026fea0003800000 */
.L_x_931:
[----:B------:R-:W-:Y:S05]  /*6f30*/  @P0 BRA `(.L_x_907) ;  /* 0x0000000000140947 */ /* 0x000fea0003800000 */
[----:B------:R-:W-:Y:S01]  /*6f40*/  ISETP.NE.AND P1, PT, R20, RZ, PT ;  /* 0x000000ff1400720c */ /* 0x000fe20003f25270 */
[----:B------:R-:W-:-:S04]  /*6f50*/  IMAD.MOV.U32 R3, RZ, RZ, 0x4100 ;  /* 0x00004100ff037424 */ /* 0x000fc800078e00ff */
[----:B------:R2:W-:Y:S08]  /*6f60*/  SYNCS.ARRIVE.TRANS64 RZ, [R12+URZ+0x30830], R3 ;  /* 0x030830030cff79a7 */ /* 0x0005f0000800003f */
[----:B------:R-:W-:Y:S05]  /*6f70*/  @!P1 BRA `(.L_x_907) ;  /* 0x0000000000049947 */ /* 0x000fea0003800000 */
[----:B------:R-:W-:Y:S01]  /*6f80*/  BPT.TRAP 0x1 ;  /* 0x000000040000795c */ /* 0x000fe20000300000 */
.L_x_907:
        /* <DEDUP_REMOVED lines=37> */
.L_x_932:
[----:B------:R-:W-:Y:S05]  /*71e0*/  @P0 BRA `(.L_x_909) ;  /* 0x0000000000140947 */ /* 0x000fea0003800000 */
[----:B------:R-:W-:Y:S01]  /*71f0*/  ISETP.NE.AND P1, PT, R20, RZ, PT ;  /* 0x000000ff1400720c */ /* 0x000fe20003f25270 */
[----:B------:R-:W-:-:S04]  /*7200*/  IMAD.MOV.U32 R2, RZ, RZ, 0x4100 ;  /* 0x00004100ff027424 */ /* 0x000fc800078e00ff */
[----:B------:R3:W-:Y:S08]  /*7210*/  SYNCS.ARRIVE.TRANS64 RZ, [R12+URZ+0x30818], R2 ;  /* 0x030818020cff79a7 */ /* 0x0007f0000800003f */
[----:B------:R-:W-:Y:S05]  /*7220*/  @!P1 BRA `(.L_x_909) ;  /* 0x0000000000049947 */ /* 0x000fea0003800000 */
[----:B------:R-:W-:Y:S01]  /*7230*/  BPT.TRAP 0x1 ;  /* 0x000000040000795c */ /* 0x000fe20000300000 */
.L_x_909:
        /* <DEDUP_REMOVED lines=29> */
.L_x_933:
        /* <DEDUP_REMOVED lines=9> */
.L_x_911:
        /* <DEDUP_REMOVED lines=31> */
.L_x_935:
[----:B------:R-:W-:Y:S05]  /*7690*/  @P0 BRA `(.L_x_913) ;  /* 0x0000000000140947 */ /* 0x000fea0003800000 */
[----:B------:R-:W-:Y:S01]  /*76a0*/  ISETP.NE.AND P1, PT, R20, RZ, PT ;  /* 0x000000ff1400720c */ /* 0x000fe20003f25270 */
[----:B-1----:R-:W-:-:S04]  /*76b0*/  IMAD.MOV.U32 R5, RZ, RZ, 0x4100 ;  /* 0x00004100ff057424 */ /* 0x002fc800078e00ff */
[----:B------:R2:W-:Y:S08]  /*76c0*/  SYNCS.ARRIVE.TRANS64 RZ, [R12+URZ+0x30810], R5 ;  /* 0x030810050cff79a7 */ /* 0x0005f0000800003f */
[----:B------:R-:W-:Y:S05]  /*76d0*/  @!P1 BRA `(.L_x_913) ;  /* 0x0000000000049947 */ /* 0x000fea0003800000 */
[----:B------:R-:W-:Y:S01]  /*76e0*/  BPT.TRAP 0x1 ;  /* 0x000000040000795c */ /* 0x000fe20000300000 */
.L_x_913:
        /* <DEDUP_REMOVED lines=30> */
.L_x_905:
[----:B------:R-:W-:-:S13]  /*78d0*/  ISETP.NE.AND P1, PT, R18, RZ, PT ;  /* 0x000000ff1200720c */ /* 0x000fda0003f25270 */
[----:B------:R-:W-:Y:S05]  /*78e0*/  @!P1 BRA `(.L_x_904) ;  /* 0x0000000400309947 */ /* 0x000fea0003800000 */
[----:B------:R-:W-:-:S04]  /*78f0*/  SHF.L.U32 R13, R10, 0x1f, RZ ;  /* 0x0000001f0a0d7819 */ /* 0x000fc800000006ff */
[----:B------:R-:W1:Y:S02]  /*7900*/  SYNCS.PHASECHK.TRANS64.TRYWAIT P1, [R12+URZ+0x30840], R13 ;  /* 0x0308400d0c0075a7 */ /* 0x000e64000802017f */
[----:B-1----:R-:W-:Y:S05]  /*7910*/  @!P1 BRA `(.L_x_915) ;  /* 0x0000000c00609947 */ /* 0x002fea0003800000 */
.L_x_936:
[----:B------:R-:W-:Y:S05]  /*7920*/  @P0 BRA `(.L_x_916) ;  /* 0x0000000000140947 */ /* 0x000fea0003800000 */
[----:B------:R-:W-:Y:S01]  /*7930*/  ISETP.NE.AND P1, PT, R20, RZ, PT ;  /* 0x000000ff1400720c */ /* 0x000fe20003f25270 */
[----:B------:R-:W-:-:S04]  /*7940*/  IMAD.MOV.U32 R5, RZ, RZ, 0x4100 ;  /* 0x00004100ff057424 */ /* 0x000fc800078e00ff */
[----:B------:R2:W-:Y:S08]  /*7950*/  SYNCS.ARRIVE.TRANS64 RZ, [R12+URZ+0x30830], R5 ;  /* 0x030830050cff79a7 */ /* 0x0005f0000800003f */
[----:B------:R-:W-:Y:S05]  /*7960*/  @!P1 BRA `(.L_x_916) ;  /* 0x0000000000049947 */ /* 0x000fea0003800000 */
[----:B------:R-:W-:Y:S01]  /*7970*/  BPT.TRAP 0x1 ;  /* 0x000000040000795c */ /* 0x000fe20000300000 */
.L_x_916:
        /* <DEDUP_REMOVED lines=34> */
.L_x_937:
[----:B------:R-:W-:Y:S05]  /*7ba0*/  @P0 BRA `(.L_x_918) ;  /* 0x0000000000140947 */ /* 0x000fea0003800000 */
[----:B------:R-:W-:Y:S01]  /*7bb0*/  ISETP.NE.AND P0, PT, R20, RZ, PT ;  /* 0x000000ff1400720c */ /* 0x000fe20003f05270 */
[----:B------:R-:W-:-:S04]  /*7bc0*/  IMAD.MOV.U32 R5, RZ, RZ, 0x4100 ;  /* 0x00004100ff057424 */ /* 0x000fc800078e00ff */
[----:B------:R3:W-:Y:S08]  /*7bd0*/  SYNCS.ARRIVE.TRANS64 RZ, [R12+URZ+0x30818], R5 ;  /* 0x030818050cff79a7 */ /* 0x0007f0000800003f */
[----:B------:R-:W-:Y:S05]  /*7be0*/  @!P0 BRA `(.L_x_918) ;  /* 0x0000000000048947 */ /* 0x000fea0003800000 */
[----:B------:R-:W-:Y:S01]  /*7bf0*/  BPT.TRAP 0x1 ;  /* 0x000000040000795c */ /* 0x000fe20000300000 */
.L_x_918:
        /* <DEDUP_REMOVED lines=27> */
.L_x_904:
[----:B-----5:R-:W-:Y:S01]  /*7db0*/  IMAD R4, R0, 0x8, R12 ;  /* 0x0000000800047824 */ /* 0x020fe200078e020c */
[----:B------:R-:W-:Y:S01]  /*7dc0*/  SHF.L.U32 R3, R10, 0x1f, RZ ;  /* 0x0000001f0a037819 */ /* 0x000fe200000006ff */
[----:B------:R-:W3:Y:S03]  /*7dd0*/  S2R R2, SR_TID.X ;  /* 0x0000000000027919 */ /* 0x000ee60000002100 */
[----:B------:R-:W4:Y:S01]  /*7de0*/  SYNCS.PHASECHK.TRANS64.TRYWAIT P0, [R4+URZ+0x30840], R3 ;  /* 0x03084003040075a7 */ /* 0x000f22000800017f */
[----:B---3--:R-:W-:-:S04]  /*7df0*/  LOP3.LUT R2, R2, 0x7f, RZ, 0xc0, !PT ;  /* 0x0000007f02027812 */ /* 0x008fc800078ec0ff */
[----:B------:R-:W-:Y:S01]  /*7e00*/  ISETP.NE.AND P1, PT, R2, RZ, PT ;  /* 0x000000ff0200720c */ /* 0x000fe20003f25270 */
[----:B----4-:R-:W-:-:S12]  /*7e10*/  @!P0 BRA `(.L_x_919) ;  /* 0x0000000800488947 */ /* 0x010fd80003800000 */
.L_x_938:
[----:B------:R-:W-:Y:S05]  /*7e20*/  @P1 BRA `(.L_x_920) ;  /* 0x0000000000181947 */ /* 0x000fea0003800000 */
[----:B------:R-:W4:Y:S01]  /*7e30*/  S2R R2, SR_TID.X ;  /* 0x0000000000027919 */ /* 0x000f220000002100 */
[----:B---3--:R-:W-:-:S04]  /*7e40*/  IMAD.MOV.U32 R3, RZ, RZ, 0x4100 ;  /* 0x00004100ff037424 */ /* 0x008fc800078e00ff */
[----:B------:R3:W-:Y:S01]  /*7e50*/  SYNCS.ARRIVE.TRANS64 RZ, [R4+URZ+0x30830], R3 ;  /* 0x0308300304ff79a7 */ /* 0x0007e2000800003f */
[----:B----4-:R-:W-:-:S13]  /*7e60*/  LOP3.LUT P0, RZ, R2, 0x1f, RZ, 0xc0, !PT ;  /* 0x0000001f02ff7812 */ /* 0x010fda000780c0ff */
[----:B---3--:R-:W-:Y:S05]  /*7e70*/  @!P0 BRA `(.L_x_920) ;  /* 0x0000000000048947 */ /* 0x008fea0003800000 */
[----:B------:R-:W-:Y:S01]  /*7e80*/  BPT.TRAP 0x1 ;  /* 0x000000040000795c */ /* 0x000fe20000300000 */
.L_x_920:
        /* <DEDUP_REMOVED lines=41> */
.L_x_901:
[----:B------:R-:W-:Y:S05]  /*8120*/  BSYNC B0 ;  /* 0x0000000000007941 */ /* 0x000fea0003800000 */
.L_x_899:
[----:B------:R-:W-:-:S03]  /*8130*/  UMOV UR6, 0xffffffff ;  /* 0xffffffff00067882 */ /* 0x000fc60000000000 */
[----:B------:R-:W-:Y:S05]  /*8140*/  BRA.DIV UR6, `(.L_x_921) ;  /* 0x0000000606907947 */ /* 0x000fea000b800000 */
[----:B------:R-:W-:-:S13]  /*8150*/  ELECT P0, URZ, PT ;  /* 0x00000000003f782f */ /* 0x000fda0003800000 */
.L_x_941:
[----:B------:R-:W-:Y:S05]  /*8160*/  @!P0 BRA `(.L_x_843) ;  /* 0x0000000000848947 */ /* 0x000fea0003800000 */
[----:B----4-:R-:W3:Y:S02]  /*8170*/  LDL.LU R2, [R1] ;  /* 0x0000000001027983 */ /* 0x010ee40000300800 */
[----:B---3--:R-:W-:-:S04]  /*8180*/  LOP3.LUT R2, R2, 0x2, RZ, 0xfc, !PT ;  /* 0x0000000202027812 */ /* 0x008fc800078efcff */
[----:B------:R-:W-:-:S13]  /*8190*/  ISETP.NE.AND P0, PT, R2, 0x3, PT ;  /* 0x000000030200780c */ /* 0x000fda0003f05270 */
[----:B------:R-:W-:Y:S05]  /*81a0*/  @!P0 BRA `(.L_x_922) ;  /* 0x0000000000048947 */ /* 0x000fea0003800000 */
[----:B--2---:R-:W-:Y:S01]  /*81b0*/  BPT.TRAP 0x1 ;  /* 0x000000040000795c */ /* 0x004fe20000300000 */
.L_x_922:
        /* <DEDUP_REMOVED lines=15> */
.L_x_942:
[----:B------:R-:W3:Y:S02]  /*82b0*/  SYNCS.PHASECHK.TRANS64.TRYWAIT P1, [R11+URZ], R2 ;  /* 0x000000020b0075a7 */ /* 0x000ee4000802017f */
[----:B---3--:R-:W-:Y:S05]  /*82c0*/  @!P1 BRA `(.L_x_924) ;  /* 0x0000000400689947 */ /* 0x008fea0003800000 */
.L_x_943:
[----:B------:R-:W-:Y:S05]  /*82d0*/  @!P0 BRA `(.L_x_925) ;  /* 0x0000000000048947 */ /* 0x000fea0003800000 */
[----:B--2---:R-:W-:Y:S01]  /*82e0*/  BPT.TRAP 0x1 ;  /* 0x000000040000795c */ /* 0x004fe20000300000 */
.L_x_925:
[----:B------:R-:W-:-:S04]  /*82f0*/  VIADD R0, R6, 0x30840 ;  /* 0x0003084006007836 */ /* 0x000fc80000000000 */
[----:B------:R-:W-:-:S04]  /*8300*/  IMAD R9, R9, 0x8, R0 ;  /* 0x0000000809097824 */ /* 0x000fc800078e0200 */
[----:B------:R-:W4:Y:S02]  /*8310*/  SYNCS.PHASECHK.TRANS64.TRYWAIT P0, [R9+URZ], R4 ;  /* 0x00000004090075a7 */ /* 0x000f24000800017f */
[----:B----4-:R-:W-:Y:S05]  /*8320*/  @!P0 BRA `(.L_x_926) ;  /* 0x0000000400648947 */ /* 0x010fea0003800000 */
.L_x_944:
[----:B------:R-:W-:-:S07]  /*8330*/  IMAD R3, R3, 0x8, R0 ;  /* 0x0000000803037824 */ /* 0x000fce00078e0200 */
.L_x_927:
[----:B------:R1:W1:Y:S02]  /*8340*/  SYNCS.PHASECHK.TRANS64.TRYWAIT P0, [R3+URZ], R2 ;  /* 0x00000002030075a7 */ /* 0x000264000800017f */
[----:B-1----:R-:W-:Y:S05]  /*8350*/  @!P0 NANOSLEEP.SYNCS 0x989680 ;  /* 0x009896800000895d */ /* 0x002fea0003900000 */
[----:B------:R-:W1:Y:S02]  /*8360*/  @!P0 SYNCS.PHASECHK.TRANS64 P0, [R3+URZ], R2 ;  /* 0x00000002030085a7 */ /* 0x000e64000800007f */
[----:B-1----:R-:W-:Y:S05]  /*8370*/  @!P0 BRA `(.L_x_927) ;  /* 0xfffffffc00f08947 */ /* 0x002fea000383ffff */
.L_x_843:
[----:B--2---:R-:W-:Y:S05]  /*8380*/  BSYNC B6 ;  /* 0x0000000000067941 */ /* 0x004fea0003800000 */
.L_x_837:
[----:B------:R-:W-:Y:S05]  /*8390*/  EXIT ;  /* 0x000000000000794d */ /* 0x000fea0003800000 */
.L_x_853:
[----:B------:R-:W-:Y:S02]  /*83a0*/  IMAD.MOV.U32 R12, RZ, RZ, RZ ;  /* 0x000000ffff0c7224 */ /* 0x000fe400078e00ff */
[----:B------:R-:W-:Y:S02]  /*83b0*/  IMAD.MOV.U32 R11, RZ, RZ, 0x1f ;  /* 0x0000001fff0b7424 */ /* 0x000fe400078e00ff */
[----:B------:R-:W-:-:S07]  /*83c0*/  IMAD.MOV.U32 R15, RZ, RZ, -0x1 ;  /* 0xffffffffff0f7424 */ /* 0x000fce00078e00ff */
[----:B------:R-:W-:Y:S05]  /*83d0*/  WARPSYNC.COLLECTIVE R15, `(.L_x_928) ;  /* 0x000000000f087348 */ /* 0x000fea0003c00000 */
[----:B------:R1:W2:Y:S02]  /*83e0*/  SHFL.IDX P6, R14, R13, R12, R11 ;  /* 0x0000000c0d0e7389 */ /* 0x0002a400000c000b */
[----:B-12---:R-:W-:Y:S01]  /*83f0*/  ENDCOLLECTIVE ;  /* 0x000000000000791b */ /* 0x006fe20003800000 */
.L_x_928:
[----:B------:R-:W-:Y:S05]  /*8400*/  BRA `(.L_x_929) ;  /* 0xffffff8c00d87947 */ /* 0x000fea000383ffff */
.L_x_855:
[----:B--2---:R2:W3:Y:S02]  /*8410*/  SYNCS.PHASECHK.TRANS64.TRYWAIT P0, [R16+URZ+0x30800], R21 ;  /* 0x03080015100075a7 */ /* 0x0044e4000800017f */
[----:B---3--:R-:W-:Y:S05]  /*8420*/  @!P0 NANOSLEEP.SYNCS 0x989680 ;  /* 0x009896800000895d */ /* 0x008fea0003900000 */
[----:B------:R-:W3:Y:S02]  /*8430*/  @!P0 SYNCS.PHASECHK.TRANS64 P0, [R16+URZ+0x30800], R21 ;  /* 0x03080015100085a7 */ /* 0x000ee4000800007f */
[----:B---3--:R-:W-:Y:S05]  /*8440*/  @!P0 BRA `(.L_x_855) ;  /* 0xfffffffc00f08947 */ /* 0x008fea000383ffff */
[----:B------:R-:W-:Y:S05]  /*8450*/  BRA `(.L_x_854) ;  /* 0xffffff9000787947 */ /* 0x000fea000383ffff */
.L_x_859:
[----:B----4-:R4:W1:Y:S02]  /*8460*/  SYNCS.PHASECHK.TRANS64.TRYWAIT P1, [R2+URZ+0x30810], R153 ;  /* 0x03081099020075a7 */ /* 0x010864000802017f */
[----:B-1----:R-:W-:Y:S05]  /*8470*/  @!P1 NANOSLEEP.SYNCS 0x989680 ;  /* 0x009896800000995d */ /* 0x002fea0003900000 */
[----:B------:R-:W1:Y:S02]  /*8480*/  @!P1 SYNCS.PHASECHK.TRANS64 P1, [R2+URZ+0x30810], R153 ;  /* 0x03081099020095a7 */ /* 0x000e64000802007f */
[----:B-1----:R-:W-:Y:S05]  /*8490*/  @!P1 BRA `(.L_x_859) ;  /* 0xfffffffc00f09947 */ /* 0x002fea000383ffff */
[----:B------:R-:W-:Y:S05]  /*84a0*/  BRA `(.L_x_858) ;  /* 0xffffff9400b87947 */ /* 0x000fea000383ffff */
.L_x_863:
[----:B------:R1:W1:Y:S02]  /*84b0*/  SYNCS.PHASECHK.TRANS64.TRYWAIT P1, [R2+URZ+0x30830], R153 ;  /* 0x03083099020075a7 */ /* 0x000264000802017f */
[----:B-1----:R-:W-:Y:S05]  /*84c0*/  @!P1 NANOSLEEP.SYNCS 0x989680 ;  /* 0x009896800000995d */ /* 0x002fea0003900000 */
[----:B------:R-:W1:Y:S02]  /*84d0*/  @!P1 SYNCS.PHASECHK.TRANS64 P1, [R2+URZ+0x30830], R153 ;  /* 0x03083099020095a7 */ /* 0x000e64000802007f */
[----:B-1----:R-:W-:Y:S05]  /*84e0*/  @!P1 BRA `(.L_x_863) ;  /* 0xfffffffc00f09947 */ /* 0x002fea000383ffff */
[----:B------:R-:W-:Y:S05]  /*84f0*/  BRA `(.L_x_862) ;  /* 0xffffff9c00107947 */ /* 0x000fea000383ffff */
.L_x_902:
[----:B-1----:R1:W2:Y:S02]  /*8500*/  SYNCS.PHASECHK.TRANS64.TRYWAIT P1, [R12+URZ+0x30820], R3 ;  /* 0x030820030c0075a7 */ /* 0x0022a4000802017f */
[----:B--2---:R-:W-:Y:S05]  /*8510*/  @!P1 NANOSLEEP.SYNCS 0x989680 ;  /* 0x009896800000995d */ /* 0x004fea0003900000 */
[----:B------:R-:W2:Y:S02]  /*8520*/  @!P1 SYNCS.PHASECHK.TRANS64 P1, [R12+URZ+0x30820], R3 ;  /* 0x030820030c0095a7 */ /* 0x000ea4000802007f */
[----:B--2---:R-:W-:Y:S05]  /*8530*/  @!P1 BRA `(.L_x_902) ;  /* 0xfffffffc00f09947 */ /* 0x004fea000383ffff */
[----:B------:R-:W-:Y:S05]  /*8540*/  BRA `(.L_x_930) ;  /* 0xffffffe400007947 */ /* 0x000fea000383ffff */
.L_x_906:
[----:B-1----:R1:W2:Y:S02]  /*8550*/  SYNCS.PHASECHK.TRANS64.TRYWAIT P1, [R12+URZ+0x30840], R21 ;  /* 0x030840150c0075a7 */ /* 0x0022a4000802017f */
[----:B--2---:R-:W-:Y:S05]  /*8560*/  @!P1 NANOSLEEP.SYNCS 0x989680 ;  /* 0x009896800000995d */ /* 0x004fea0003900000 */
[----:B------:R-:W2:Y:S02]  /*8570*/  @!P1 SYNCS.PHASECHK.TRANS64 P1, [R12+URZ+0x30840], R21 ;  /* 0x030840150c0095a7 */ /* 0x000ea4000802007f */
[----:B--2---:R-:W-:Y:S05]  /*8580*/  @!P1 BRA `(.L_x_906) ;  /* 0xfffffffc00f09947 */ /* 0x004fea000383ffff */
[----:B------:R-:W-:Y:S05]  /*8590*/  BRA `(.L_x_931) ;  /* 0xffffffe800647947 */ /* 0x000fea000383ffff */
.L_x_908:
[----:B--2---:R2:W3:Y:S02]  /*85a0*/  SYNCS.PHASECHK.TRANS64.TRYWAIT P1, [R12+URZ+0x30828], R21 ;  /* 0x030828150c0075a7 */ /* 0x0044e4000802017f */
[----:B---3--:R-:W-:Y:S05]  /*85b0*/  @!P1 NANOSLEEP.SYNCS 0x989680 ;  /* 0x009896800000995d */ /* 0x008fea0003900000 */
[----:B------:R-:W3:Y:S02]  /*85c0*/  @!P1 SYNCS.PHASECHK.TRANS64 P1, [R12+URZ+0x30828], R21 ;  /* 0x030828150c0095a7 */ /* 0x000ee4000802007f */
[----:B---3--:R-:W-:Y:S05]  /*85d0*/  @!P1 BRA `(.L_x_908) ;  /* 0xfffffffc00f09947 */ /* 0x008fea000383ffff */
[----:B------:R-:W-:Y:S05]  /*85e0*/  BRA `(.L_x_932) ;  /* 0xffffffe800fc7947 */ /* 0x000fea000383ffff */
.L_x_910:
[----:B---3--:R3:W4:Y:S02]  /*85f0*/  SYNCS.PHASECHK.TRANS64.TRYWAIT P1, [R12+URZ+0x30848], R21 ;  /* 0x030848150c0075a7 */ /* 0x008724000802017f */
[----:B----4-:R-:W-:Y:S05]  /*8600*/  @!P1 NANOSLEEP.SYNCS 0x989680 ;  /* 0x009896800000995d */ /* 0x010fea0003900000 */
[----:B------:R-:W4:Y:S02]  /*8610*/  @!P1 SYNCS.PHASECHK.TRANS64 P1, [R12+URZ+0x30848], R21 ;  /* 0x030848150c0095a7 */ /* 0x000f24000802007f */
[----:B----4-:R-:W-:Y:S05]  /*8620*/  @!P1 BRA `(.L_x_910) ;  /* 0xfffffffc00f09947 */ /* 0x010fea000383ffff */
[----:B------:R-:W-:Y:S05]  /*8630*/  BRA `(.L_x_933) ;  /* 0xffffffec00747947 */ /* 0x000fea000383ffff */
.L_x_912:
[----:B------:R-:W-:-:S07]  /*8640*/  SHF.L.U32 R5, R10, 0x1f, RZ ;  /* 0x0000001f0a057819 */ /* 0x000fce00000006ff */
.L_x_934:
[----:B-1----:R1:W2:Y:S02]  /*8650*/  SYNCS.PHASECHK.TRANS64.TRYWAIT P1, [R12+URZ+0x30820], R5 ;  /* 0x030820050c0075a7 */ /* 0x0022a4000802017f */
[----:B--2---:R-:W-:Y:S05]  /*8660*/  @!P1 NANOSLEEP.SYNCS 0x989680 ;  /* 0x009896800000995d */ /* 0x004fea0003900000 */
[----:B------:R-:W2:Y:S02]  /*8670*/  @!P1 SYNCS.PHASECHK.TRANS64 P1, [R12+URZ+0x30820], R5 ;  /* 0x030820050c0095a7 */ /* 0x000ea4000802007f */
[----:B--2---:R-:W-:Y:S05]  /*8680*/  @!P1 BRA `(.L_x_934) ;  /* 0xfffffffc00f09947 */ /* 0x004fea000383ffff */
[----:B------:R-:W-:Y:S05]  /*8690*/  BRA `(.L_x_935) ;  /* 0xffffffec00fc7947 */ /* 0x000fea000383ffff */
.L_x_915:
[----:B-1----:R1:W2:Y:S02]  /*86a0*/  SYNCS.PHASECHK.TRANS64.TRYWAIT P1, [R12+URZ+0x30840], R13 ;  /* 0x0308400d0c0075a7 */ /* 0x0022a4000802017f */
[----:B--2---:R-:W-:Y:S05]  /*86b0*/  @!P1 NANOSLEEP.SYNCS 0x989680 ;  /* 0x009896800000995d */ /* 0x004fea0003900000 */
[----:B------:R-:W2:Y:S02]  /*86c0*/  @!P1 SYNCS.PHASECHK.TRANS64 P1, [R12+URZ+0x30840], R13 ;  /* 0x0308400d0c0095a7 */ /* 0x000ea4000802007f */
[----:B--2---:R-:W-:Y:S05]  /*86d0*/  @!P1 BRA `(.L_x_915) ;  /* 0xfffffffc00f09947 */ /* 0x004fea000383ffff */
[----:B------:R-:W-:Y:S05]  /*86e0*/  BRA `(.L_x_936) ;  /* 0xfffffff0008c7947 */ /* 0x000fea000383ffff */
.L_x_917:
[----:B--2---:R2:W3:Y:S02]  /*86f0*/  SYNCS.PHASECHK.TRANS64.TRYWAIT P1, [R12+URZ+0x30828], R13 ;  /* 0x0308280d0c0075a7 */ /* 0x0044e4000802017f */
[----:B---3--:R-:W-:Y:S05]  /*8700*/  @!P1 NANOSLEEP.SYNCS 0x989680 ;  /* 0x009896800000995d */ /* 0x008fea0003900000 */
[----:B------:R-:W3:Y:S02]  /*8710*/  @!P1 SYNCS.PHASECHK.TRANS64 P1, [R12+URZ+0x30828], R13 ;  /* 0x0308280d0c0095a7 */ /* 0x000ee4000802007f */
[----:B---3--:R-:W-:Y:S05]  /*8720*/  @!P1 BRA `(.L_x_917) ;  /* 0xfffffffc00f09947 */ /* 0x008fea000383ffff */
[----:B------:R-:W-:Y:S05]  /*8730*/  BRA `(.L_x_937) ;  /* 0xfffffff400187947 */ /* 0x000fea000383ffff */
.L_x_919:
[----:B---3--:R3:W4:Y:S02]  /*8740*/  SYNCS.PHASECHK.TRANS64.TRYWAIT P0, [R4+URZ+0x30840], R3 ;  /* 0x03084003040075a7 */ /* 0x008724000800017f */
[----:B----4-:R-:W-:Y:S05]  /*8750*/  @!P0 NANOSLEEP.SYNCS 0x989680 ;  /* 0x009896800000895d */ /* 0x010fea0003900000 */
[----:B------:R-:W4:Y:S02]  /*8760*/  @!P0 SYNCS.PHASECHK.TRANS64 P0, [R4+URZ+0x30840], R3 ;  /* 0x03084003040085a7 */ /* 0x000f24000800007f */
[----:B----4-:R-:W-:Y:S05]  /*8770*/  @!P0 BRA `(.L_x_919) ;  /* 0xfffffffc00f08947 */ /* 0x010fea000383ffff */
[----:B------:R-:W-:Y:S05]  /*8780*/  BRA `(.L_x_938) ;  /* 0xfffffff400a47947 */ /* 0x000fea000383ffff */
.L_x_921:
[----:B------:R-:W-:Y:S01]  /*8790*/  BSSY B0, `(.L_x_939) ;  /* 0x0000006000007945 */ /* 0x000fe20003800000 */
[----:B------:R-:W-:-:S07]  /*87a0*/  IMAD.MOV.U32 R15, RZ, RZ, -0x1 ;  /* 0xffffffffff0f7424 */ /* 0x000fce00078e00ff */
[----:B--2-4-:R-:W-:Y:S05]  /*87b0*/  WARPSYNC.COLLECTIVE R15, `(.L_x_940) ;  /* 0x000000000f0c7348 */ /* 0x014fea0003c00000 */
[----:B------:R-:W-:Y:S02]  /*87c0*/  ELECT P6, UR62, PT ;  /* 0x00000000003e782f */ /* 0x000fe400038c0000 */
[----:B------:R-:W-:Y:S01]  /*87d0*/  MOV R14, UR62 ;  /* 0x0000003e000e7c02 */ /* 0x000fe20008000f00 */
[----:B--2-4-:R-:W-:Y:S10]  /*87e0*/  ENDCOLLECTIVE ;  /* 0x000000000000791b */ /* 0x014ff40003800000 */
.L_x_940:
[----:B------:R-:W-:Y:S05]  /*87f0*/  BSYNC B0 ;  /* 0x0000000000007941 */ /* 0x000fea0003800000 */
.L_x_939:
[----:B------:R-:W-:Y:S01]  /*8800*/  PLOP3.LUT P0, PT, P6, PT, PT, 0x80, 0x0 ;  /* 0x000000000000781c */ /* 0x000fe2000370f070 */
[----:B------:R-:W-:-:S12]  /*8810*/  BRA `(.L_x_941) ;  /* 0xfffffff800507947 */ /* 0x000fd8000383ffff */
.L_x_923:
[----:B-1----:R1:W3:Y:S02]  /*8820*/  SYNCS.PHASECHK.TRANS64.TRYWAIT P1, [R7+URZ], R4 ;  /* 0x00000004070075a7 */ /* 0x0022e4000802017f */
[----:B---3--:R-:W-:Y:S05]  /*8830*/  @!P1 NANOSLEEP.SYNCS 0x989680 ;  /* 0x009896800000995d */ /* 0x008fea0003900000 */
[----:B------:R-:W3:Y:S02]  /*8840*/  @!P1 SYNCS.PHASECHK.TRANS64 P1, [R7+URZ], R4 ;  /* 0x00000004070095a7 */ /* 0x000ee4000802007f */
[----:B---3--:R-:W-:Y:S05]  /*8850*/  @!P1 BRA `(.L_x_923) ;  /* 0xfffffffc00f09947 */ /* 0x008fea000383ffff */
[----:B------:R-:W-:Y:S05]  /*8860*/  BRA `(.L_x_942) ;  /* 0xfffffff800907947 */ /* 0x000fea000383ffff */
.L_x_924:
[----:B---3--:R3:W4:Y:S02]  /*8870*/  SYNCS.PHASECHK.TRANS64.TRYWAIT P1, [R11+URZ], R2 ;  /* 0x000000020b0075a7 */ /* 0x008724000802017f */
[----:B----4-:R-:W-:Y:S05]  /*8880*/  @!P1 NANOSLEEP.SYNCS 0x989680 ;  /* 0x009896800000995d */ /* 0x010fea0003900000 */
[----:B------:R-:W4:Y:S02]  /*8890*/  @!P1 SYNCS.PHASECHK.TRANS64 P1, [R11+URZ], R2 ;  /* 0x000000020b0095a7 */ /* 0x000f24000802007f */
[----:B----4-:R-:W-:Y:S05]  /*88a0*/  @!P1 BRA `(.L_x_924) ;  /* 0xfffffffc00f09947 */ /* 0x010fea000383ffff */
[----:B------:R-:W-:Y:S05]  /*88b0*/  BRA `(.L_x_943) ;  /* 0xfffffff800847947 */ /* 0x000fea000383ffff */
.L_x_926:
[----:B----4-:R4:W1:Y:S02]  /*88c0*/  SYNCS.PHASECHK.TRANS64.TRYWAIT P0, [R9+URZ], R4 ;  /* 0x00000004090075a7 */ /* 0x010864000800017f */
[----:B-1----:R-:W-:Y:S05]  /*88d0*/  @!P0 NANOSLEEP.SYNCS 0x989680 ;  /* 0x009896800000895d */ /* 0x002fea0003900000 */
[----:B------:R-:W1:Y:S02]  /*88e0*/  @!P0 SYNCS.PHASECHK.TRANS64 P0, [R9+URZ], R4 ;  /* 0x00000004090085a7 */ /* 0x000e64000800007f */
[----:B-1----:R-:W-:Y:S05]  /*88f0*/  @!P0 BRA `(.L_x_926) ;  /* 0xfffffffc00f08947 */ /* 0x002fea000383ffff */
[----:B------:R-:W-:Y:S05]  /*8900*/  BRA `(.L_x_944) ;  /* 0xfffffff800887947 */ /* 0x000fea000383ffff */
.L_x_945:
        /* <DEDUP_REMOVED lines=15> */
.L_x_3659:


//--------------------- .text._ZN7cutlass13device_kernelIN5flash11enable_sm90INS1_16FlashAttnBwdSm90INS1_25CollectiveMainloopBwdSm90ILi2ELi2ELi2EN4cute5tupleIJNS5_1CILi1EEES8_S8_EEENS6_IJNS7_ILi64EEENS7_ILi128EEESB_EEENS_10bfloat16_tEfNS_4arch4Sm90ELb0ELb0ELb1ELb1ELb1ELb1ELb0ELb0ELi2ELi1ELi2ELi1ELb0EEENS1_24CollectiveEpilogueBwdGQAISC_fSF_Li256ELb1ELb1EEENS1_19SingleTileSchedulerILb1ELb0ELb0ELi128EEEEEEEEEvNT_6ParamsE --------------------------
	.section	.text._ZN7cutlass13device_kernelIN5flash11enable_sm90INS1_16FlashAttnBwdSm90INS1_25CollectiveMainloopBwdSm90ILi2ELi2ELi2EN4cute5tupleIJNS5_1CILi1EEES8_S8_EEENS6_IJNS7_ILi64EEENS7_ILi128EEESB_EEENS_10bfloat16_tEfNS_4arch4Sm90ELb0ELb0ELb1ELb1ELb1ELb1ELb0ELb0ELi2ELi1ELi2ELi1ELb0EEENS1_24CollectiveEpilogueBwdGQAISC_fSF_Li256ELb1ELb1EEENS1_19SingleTileSchedulerILb1ELb0ELb0ELi128EEEEEEEEEvNT_6ParamsE,"ax",@progbits
	.align	128
.text._ZN7cutlass13device_kernelIN5flash11enable_sm90INS1_16FlashAttnBwdSm90INS1_25CollectiveMainloopBwdSm90ILi2ELi2ELi2EN4cute5tupleIJNS5_1CILi1EEES8_S8_EEENS6_IJNS7_ILi64EEENS7_ILi128EEESB_EEENS_10bfloat16_tEfNS_4arch4Sm90ELb0ELb0ELb1ELb1ELb1ELb1ELb0ELb0ELi2ELi1ELi2ELi1ELb0EEENS1_24CollectiveEpilogueBwdGQAISC_fSF_Li256ELb1ELb1EEENS1_19SingleTileSchedulerILb1ELb0ELb0ELi128EEEEEEEEEvNT_6ParamsE:
        .type           _ZN7cutlass13device_kernelIN5flash11enable_sm90INS1_16FlashAttnBwdSm90INS1_25CollectiveMainloopBwdSm90ILi2ELi2ELi2EN4cute5tupleIJNS5_1CILi1EEES8_S8_EEENS6_IJNS7_ILi64EEENS7_ILi128EEESB_EEENS_10bfloat16_tEfNS_4arch4Sm90ELb0ELb0ELb1ELb1ELb1ELb1ELb0ELb0ELi2ELi1ELi2ELi1ELb0EEENS1_24CollectiveEpilogueBwdGQAISC_fSF_Li256ELb1ELb1EEENS1_19SingleTileSchedulerILb1ELb0ELb0ELi128EEEEEEEEEvNT_6ParamsE,@function
        .size           _ZN7cutlass13device_kernelIN5flash11enable_sm90INS1_16FlashAttnBwdSm90INS1_25CollectiveMainloopBwdSm90ILi2ELi2ELi2EN4cute5tupleIJNS5_1CILi1EEES8_S8_EEENS6_IJNS7_ILi64EEENS7_ILi128EEESB_EEENS_10bfloat16_tEfNS_4arch4Sm90ELb0ELb0ELb1ELb1ELb1ELb1ELb0ELb0ELi2ELi1ELi2ELi1ELb0EEENS1_24CollectiveEpilogueBwdGQAISC_fSF_Li256ELb1ELb1EEENS1_19SingleTileSchedulerILb1ELb0ELb0ELi128EEEEEEEEEvNT_6ParamsE,(.L_x_3660 - _ZN7cutlass13device_kernelIN5flash11enable_sm90INS1_16FlashAttnBwdSm90INS1_25CollectiveMainloopBwdSm90ILi2ELi2ELi2EN4cute5tupleIJNS5_1CILi1EEES8_S8_EEENS6_IJNS7_ILi64EEENS7_ILi128EEESB_EEENS_10bfloat16_tEfNS_4arch4Sm90ELb0ELb0ELb1ELb1ELb1ELb1ELb0ELb0ELi2ELi1ELi2ELi1ELb0EEENS1_24CollectiveEpilogueBwdGQAISC_fSF_Li256ELb1ELb1EEENS1_19SingleTileSchedulerILb1ELb0ELb0ELi128EEEEEEEEEvNT_6ParamsE)
        .other          _ZN7cutlass13device_kernelIN5flash11enable_sm90INS1_16FlashAttnBwdSm90INS1_25CollectiveMainloopBwdSm90ILi2ELi2ELi2EN4cute5tupleIJNS5_1CILi1EEES8_S8_EEENS6_IJNS7_ILi64EEENS7_ILi128EEESB_EEENS_10bfloat16_tEfNS_4arch4Sm90ELb0ELb0ELb1ELb1ELb1ELb1ELb0ELb0ELi2ELi1ELi2ELi1ELb0EEENS1_24CollectiveEpilogueBwdGQAISC_fSF_Li256ELb1ELb1EEENS1_19SingleTileSchedulerILb1ELb0ELb0ELi128EEEEEEEEEvNT_6ParamsE,@"STO_CUDA_ENTRY STV_DEFAULT"
_ZN7cutlass13device_kernelIN5flash11enable_sm90INS1_16FlashAttnBwdSm90INS1_25CollectiveMainloopBwdSm90ILi2ELi2ELi2EN4cute5tupleIJNS5_1CILi1EEES8_S8_EEENS6_IJNS7_ILi64EEENS7_ILi128EEESB_EEENS_10bfloat16_tEfNS_4arch4Sm90ELb0ELb0ELb1ELb1ELb1ELb1ELb0ELb0ELi2ELi1ELi2ELi1ELb0EEENS1_24CollectiveEpilogueBwdGQAISC_fSF_Li256ELb1ELb1EEENS1_19SingleTileSchedulerILb1ELb0ELb0ELi128EEEEEEEEEvNT_6ParamsE:
        /* <DEDUP_REMOVED lines=23> */
.L_x_947:
[----:B------:R-:W-:Y:S05]  /*0170*/  BSYNC B0 ;  /* 0x0000000000007941 */ /* 0x000fea0003800000 */
.L_x_946:
        /* <DEDUP_REMOVED lines=34> */
.L_x_948:
        /* <DEDUP_REMOVED lines=22> */
.L_x_949:
        /* <DEDUP_REMOVED lines=9> */
.L_x_952:
        /* <DEDUP_REMOVED lines=20> */
.L_x_953:
        /* <DEDUP_REMOVED lines=10> */
.L_x_955:
[----:B------:R-:W2:Y:S02]  /*0770*/  LDC R0, c[0x0][0x8c4] ;  /* 0x00023100ff007b82 */ /* 0x000ea40000000800 */
.L_x_954:
        /* <DEDUP_REMOVED lines=16> */
.L_x_957:
        /* <DEDUP_REMOVED lines=10> */
.L_x_958:
        /* <DEDUP_REMOVED lines=8> */
.L_x_959:
        /* <DEDUP_REMOVED lines=9> */
.L_x_960:
        /* <DEDUP_REMOVED lines=88> */
.L_x_963:
        /* <DEDUP_REMOVED lines=15> */
.L_x_962:
        /* <DEDUP_REMOVED lines=22> */
.L_x_965:
        /* <DEDUP_REMOVED lines=15> */
.L_x_964:
        /* <DEDUP_REMOVED lines=8> */
.L_x_1070:
        /* <DEDUP_REMOVED lines=45> */
.L_x_967:
        /* <DEDUP_REMOVED lines=74> */
.L_x_979:
[----:B------:R-:W-:-:S13]  /*1ae0*/  ISETP.NE.AND P0, PT, R7, 0x3, PT ;  /* 0x000000030700780c */ /* 0x000fda0003f05270 */
[----:B---3--:R-:W-:Y:S05]  /*1af0*/  @!P0 BRA `(.L_x_969) ;  /* 0x0000000000048947 */ /* 0x008fea0003800000 */
[----:B------:R-:W-:Y:S01]  /*1b00*/  BPT.TRAP 0x1 ;  /* 0x000000040000795c */ /* 0x000fe20000300000 */
.L_x_969:
[----:B------:R-:W-:Y:S01]  /*1b10*/  IMAD R2, R4, 0x8, R16 ;  /* 0x0000000804027824 */ /* 0x000fe200078e0210 */
[----:B------:R-:W-:-:S04]  /*1b20*/  SHF.L.U32 R153, R5, 0x1f, RZ ;  /* 0x0000001f05997819 */ /* 0x000fc800000006ff */
[----:B------:R3:W4:Y:S01]  /*1b30*/  SYNCS.PHASECHK.TRANS64.TRYWAIT P1, [R2+URZ+0x30810], R153 ;  /* 0x03081099020075a7 */ /* 0x000722000802017f */
[----:B------:R-:W-:Y:S05]  /*1b40*/  @!P0 BRA `(.L_x_970) ;  /* 0x0000000000048947 */ /* 0x000fea0003800000 */
[----:B------:R-:W-:Y:S01]  /*1b50*/  BPT.TRAP 0x1 ;  /* 0x000000040000795c */ /* 0x000fe20000300000 */
.L_x_970:
[----:B----4-:R-:W-:Y:S05]  /*1b60*/  @P1 BRA `(.L_x_971) ;  /* 0x0000000000081947 */ /* 0x010fea0003800000 */
[----:B------:R-:W4:Y:S02]  /*1b70*/  SYNCS.PHASECHK.TRANS64.TRYWAIT P1, [R2+URZ+0x30810], R153 ;  /* 0x03081099020075a7 */ /* 0x000f24000802017f */
[----:B----4-:R-:W-:Y:S05]  /*1b80*/  @!P1 BRA `(.L_x_972) ;  /* 0x00000074005c9947 */ /* 0x010fea0003800000 */
.L_x_971:
        /* <DEDUP_REMOVED lines=81> */
.L_x_973:
[----:B------:R1:W1:Y:S01]  /*20a0*/  SYNCS.PHASECHK.TRANS64.TRYWAIT P1, [R2+URZ+0x30830], R153 ;  /* 0x03083099020075a7 */ /* 0x000262000802017f */
[----:B------:R-:W-:Y:S05]  /*20b0*/  @!P0 BRA `(.L_x_974) ;  /* 0x0000000000048947 */ /* 0x000fea0003800000 */
[----:B------:R-:W-:Y:S01]  /*20c0*/  BPT.TRAP 0x1 ;  /* 0x000000040000795c */ /* 0x000fe20000300000 */
.L_x_974:
[----:B------:R-:W-:-:S05]  /*20d0*/  VIADD R17, R16, 0x20000 ;  /* 0x0002000010117836 */ /* 0x000fca0000000000 */
[----:B------:R-:W-:-:S04]  /*20e0*/  SHF.R.U32.HI R17, RZ, 0x4, R17 ;  /* 0x00000004ff117819 */ /* 0x000fc80000011611 */
[----:B------:R-:W-:-:S04]  /*20f0*/  LOP3.LUT R17, R17, 0x3fff, RZ, 0xc0, !PT ;  /* 0x00003fff11117812 */ /* 0x000fc800078ec0ff */
[----:B------:R-:W-:Y:S01]  /*2100*/  LOP3.LUT R155, R17, 0x10000, RZ, 0xfc, !PT ;  /* 0x00010000119b7812 */ /* 0x000fe200078efcff */
[----:B-1----:R-:W-:Y:S06]  /*2110*/  @P1 BRA `(.L_x_975) ;  /* 0x0000000000081947 */ /* 0x002fec0003800000 */
[----:B------:R-:W1:Y:S02]  /*2120*/  SYNCS.PHASECHK.TRANS64.TRYWAIT P1, [R2+URZ+0x30830], R153 ;  /* 0x03083099020075a7 */ /* 0x000e64000802017f */
[----:B-1----:R-:W-:Y:S05]  /*2130*/  @!P1 BRA `(.L_x_976) ;  /* 0x0000007000049947 */ /* 0x002fea0003800000 */
.L_x_975:
        /* <DEDUP_REMOVED lines=495> */
.L_x_977:
        /* <DEDUP_REMOVED lines=49> */
.L_x_978:
        /* <DEDUP_REMOVED lines=77> */
.L_x_961:
[----:B------:R-:W-:Y:S05]  /*4810*/  @P0 BRA `(.L_x_956) ;  /* 0x0000004800000947 */ /* 0x000fea0003800000 */
[----:B-1-3--:R-:W1:Y:S08]  /*4820*/  LDC.64 R2, c[0x0][0x878] ;  /* 0x00021e00ff027b82 */ /* 0x00ae700000000a00 */
[----:B------:R-:W2:Y:S01]  /*4830*/  LDC R12, c[0x0][0x850] ;  /* 0x00021400ff0c7b82 */ /* 0x000ea20000000800 */
[----:B------:R-:W3:Y:S01]  /*4840*/  S2R R4, SR_TID.X ;  /* 0x0000000000047919 */ /* 0x000ee20000002100 */
[----:B------:R-:W-:Y:S01]  /*4850*/  ULDC UR4, c[0x0][0x870] ;  /* 0x00021c0000047ab9 */ /* 0x000fe20000000800 */
[----:B------:R-:W-:Y:S01]  /*4860*/  ULDC UR6, c[0x0][0x80c] ;  /* 0x0002030000067ab9 */ /* 0x000fe20000000800 */
[----:B------:R-:W4:Y:S01]  /*4870*/  S2R R9, SR_CTAID.Y ;  /* 0x0000000000097919 */ /* 0x000f220000002600 */
[----:B------:R-:W5:Y:S03]  /*4880*/  S2R R20, SR_CTAID.X ;  /* 0x0000000000147919 */ /* 0x000f660000002500 */
[----:B------:R-:W5:Y:S01]  /*4890*/  S2UR UR5, SR_CgaCtaId ;  /* 0x00000000000579c3 */ /* 0x000f620000008800 */
[----:B-1----:R-:W-:-:S07]  /*48a0*/  ISETP.NE.U32.AND P0, PT, R2, RZ, PT ;  /* 0x000000ff0200720c */ /* 0x002fce0003f05070 */
[----:B------:R-:W1:Y:S01]  /*48b0*/  LDC.64 R14, c[0x0][0x818] ;  /* 0x00020600ff0e7b82 */ /* 0x000e620000000a00 */
[----:B------:R-:W-:-:S07]  /*48c0*/  ISETP.NE.AND.EX P0, PT, R3, RZ, PT, P0 ;  /* 0x000000ff0300720c */ /* 0x000fce0003f05300 */
[----:B------:R-:W1:Y:S08]  /*48d0*/  LDC.64 R16, c[0x0][0x840] ;  /* 0x00021000ff107b82 */ /* 0x000e700000000a00 */
[----:B------:R-:W3:Y:S08]  /*48e0*/  @P0 LDC.64 R2, c[0x0][0x878] ;  /* 0x00021e00ff020b82 */ /* 0x000ef00000000a00 */
[----:B------:R-:W1:Y:S08]  /*48f0*/  LDC.64 R18, c[0x0][0x820] ;  /* 0x00020800ff127b82 */ /* 0x000e700000000a00 */
[----:B------:R-:W1:Y:S01]  /*4900*/  LDC.64 R22, c[0x0][0x800] ;  /* 0x00020000ff167b82 */ /* 0x000e620000000a00 */
[----:B---3--:R-:W-:-:S06]  /*4910*/  @P0 IMAD.WIDE R2, R228, 0x4, R2 ;  /* 0x00000004e4020825 */ /* 0x008fcc00078e0202 */
[----:B------:R3:W5:Y:S01]  /*4920*/  @P0 LDG.E R3, desc[UR38][R2.64] ;  /* 0x0000002602030981 */ /* 0x000762000c1e1900 */
[----:B------:R-:W-:Y:S01]  /*4930*/  BAR.SYNC.DEFER_BLOCKING 0x1, 0x100 ;  /* 0x0044000000007b1d */ /* 0x000fe20000010000 */
[----:B--2---:R-:W-:Y:S01]  /*4940*/  ISETP.NE.AND P2, PT, R12, 0x1, PT ;  /* 0x000000010c00780c */ /* 0x004fe20003f45270 */
[C---:B------:R-:W-:Y:S01]  /*4950*/  VIADD R13, R4.reuse, 0xffffff80 ;  /* 0xffffff80040d7836 */ /* 0x040fe20000000000 */
[----:B------:R-:W-:Y:S01]  /*4960*/  ISETP.NE.AND P1, PT, R4, 0x80, PT ;  /* 0x000000800400780c */ /* 0x000fe20003f25270 */
[----:B----4-:R-:W-:Y:S02]  /*4970*/  IMAD.MOV.U32 R7, RZ, RZ, R9 ;  /* 0x000000ffff077224 */ /* 0x010fe400078e0009 */
[----:B------:R-:W-:Y:S01]  /*4980*/  IMAD R4, R228, UR6, RZ ;  /* 0x00000006e4047c24 */ /* 0x000fe2000f8e02ff */
[----:B---3--:R-:W-:Y:S01]  /*4990*/  SHF.R.S32.HI R2, RZ, 0x1f, R13 ;  /* 0x0000001fff027819 */ /* 0x008fe2000001140d */
[----:B------:R-:W-:Y:S03]  /*49a0*/  BSSY B0, `(.L_x_980) ;  /* 0x0000054000007945 */ /* 0x000fe60003800000 */
[----:B------:R-:W-:-:S02]  /*49b0*/  LEA.HI R2, R2, R13, RZ, 0x7 ;  /* 0x0000000d02027211 */ /* 0x000fc400078f38ff */
[----:B------:R-:W-:Y:S01]  /*49c0*/  SHF.R.S32.HI R8, RZ, 0x1f, R4 ;  /* 0x0000001fff087819 */ /* 0x000fe20000011404 */
[----:B------:R-:W2:Y:S08]  /*49d0*/  @P2 LDC R0, c[0x0][0x854] ;  /* 0x00021500ff002b82 */ /* 0x000eb00000000800 */
[----:B------:R-:W3:Y:S01]  /*49e0*/  @P2 LDC R5, c[0x0][0x858] ;  /* 0x00021600ff052b82 */ /* 0x000ee20000000800 */
[----:B--2---:R-:W-:-:S05]  /*49f0*/  @P2 IMAD.HI.U32 R0, R9, R0, RZ ;  /* 0x0000000009002227 */ /* 0x004fca00078e00ff */
[----:B---3--:R-:W-:Y:S01]  /*4a00*/  @P2 SHF.R.U32.HI R7, RZ, R5, R0 ;  /* 0x00000005ff072219 */ /* 0x008fe20000011600 */
[----:B-----5:R-:W-:Y:S01]  /*4a10*/  IMAD R0, R20, UR4, RZ ;  /* 0x0000000414007c24 */ /* 0x020fe2000f8e02ff */
[----:B------:R-:W-:Y:S01]  /*4a20*/  UMOV UR4, 0x400 ;  /* 0x0000040000047882 */ /* 0x000fe20000000000 */
[C---:B------:R-:W-:Y:S01]  /*4a30*/  ISETP.NE.AND P2, PT, R13.reuse, RZ, PT ;  /* 0x000000ff0d00720c */ /* 0x040fe20003f45270 */
[----:B------:R-:W-:Y:S01]  /*4a40*/  ULEA UR4, UR5, UR4, 0x18 ;  /* 0x0000000405047291 */ /* 0x000fe2000f8ec03f */
[----:B------:R-:W-:Y:S01]  /*4a50*/  IMAD R6, R0, UR6, RZ ;  /* 0x0000000600067c24 */ /* 0x000fe2000f8e02ff */
[C---:B------:R-:W-:Y:S01]  /*4a60*/  LOP3.LUT R0, R2.reuse, 0xfffff80, RZ, 0xc0, !PT ;  /* 0x0fffff8002007812 */ /* 0x040fe200078ec0ff */
[----:B------:R-:W-:Y:S01]  /*4a70*/  IMAD.SHL.U32 R2, R2, 0x40, RZ ;  /* 0x0000004002027824 */ /* 0x000fe200078e00ff */
[--C-:B------:R-:W-:Y:S01]  /*4a80*/  SHF.R.S32.HI R11, RZ, 0x1f, R7.reuse ;  /* 0x0000001fff0b7819 */ /* 0x100fe20000011407 */
[----:B------:R-:W-:Y:S01]  /*4a90*/  ULDC.64 UR6, c[0x0][0x868] ;  /* 0x00021a0000067ab9 */ /* 0x000fe20000000a00 */
[----:B------:R-:W-:Y:S01]  /*4aa0*/  IADD3 R10, P3, P4, R6, R4, R7 ;  /* 0x00000004060a7210 */ /* 0x000fe20007c7e007 */
[----:B------:R-:W-:Y:S01]  /*4ab0*/  IMAD.IADD R0, R13, 0x1, -R0 ;  /* 0x000000010d007824 */ /* 0x000fe200078e0a00 */
[----:B------:R-:W-:-:S02]  /*4ac0*/  LOP3.LUT R5, R2, 0x3fffe000, RZ, 0xc0, !PT ;  /* 0x3fffe00002057812 */ /* 0x000fc400078ec0ff */
[----:B------:R-:W-:-:S03]  /*4ad0*/  SHF.R.S32.HI R6, RZ, 0x1f, R6 ;  /* 0x0000001fff067819 */ /* 0x000fc60000011406 */
[----:B------:R-:W-:Y:S01]  /*4ae0*/  IMAD R5, R0, 0x4, R5 ;  /* 0x0000000400057824 */ /* 0x000fe200078e0205 */
[----:B------:R-:W-:-:S04]  /*4af0*/  IADD3.X R13, R6, R8, R11, P3, P4 ;  /* 0x00000008060d7210 */ /* 0x000fc80001fe840b */
[----:B------:R-:W-:Y:S01]  /*4b00*/  LEA R8, R5, UR4, 0x2 ;  /* 0x0000000405087c11 */ /* 0x000fe2000f8e10ff */
[----:B------:R-:W-:Y:S02]  /*4b10*/  IMAD.SHL.U32 R5, R20, 0x4000, RZ ;  /* 0x0000400014057824 */ /* 0x000fe400078e00ff */
[----:B------:R-:W2:Y:S02]  /*4b20*/  LDC.64 R20, c[0x0][0x848] ;  /* 0x00021200ff147b82 */ /* 0x000ea40000000a00 */
[----:B------:R3:W-:Y:S04]  /*4b30*/  STS.128 [R8], R24 ;  /* 0x0000001808007388 */ /* 0x0007e80000000c00 */
[----:B------:R4:W-:Y:S04]  /*4b40*/  STS.128 [R8+0x800], R28 ;  /* 0x0008001c08007388 */ /* 0x0009e80000000c00 */
[----:B------:R4:W-:Y:S04]  /*4b50*/  STS.128 [R8+0x1000], R32 ;  /* 0x0010002008007388 */ /* 0x0009e80000000c00 */
[----:B------:R4:W-:Y:S01]  /*4b60*/  STS.128 [R8+0x1800], R36 ;  /* 0x0018002408007388 */ /* 0x0009e20000000c00 */
[----:B---3--:R-:W3:Y:S03]  /*4b70*/  LDC.64 R24, c[0x0][0x828] ;  /* 0x00020a00ff187b82 */ /* 0x008ee60000000a00 */
        /* <DEDUP_REMOVED lines=12> */
[----:B------:R-:W-:-:S05]  /*4c40*/  @P0 IMAD R3, R228, 0x80, R3 ;  /* 0x00000080e4030824 */ /* 0x000fca00078e0203 */
[----:B------:R-:W-:-:S04]  /*4c50*/  @P0 SHF.R.S32.HI R0, RZ, 0x1f, R3 ;  /* 0x0000001fff000819 */ /* 0x000fc80000011403 */
[----:B------:R-:W-:-:S05]  /*4c60*/  @P0 LEA.HI R0, R0, R3, RZ, 0x7 ;  /* 0x0000000300000211 */ /* 0x000fca00078f38ff */
[----:B------:R-:W-:-:S05]  /*4c70*/  @P0 IMAD.SHL.U32 R0, R0, 0x80, RZ ;  /* 0x0000008000000824 */ /* 0x000fca00078e00ff */
[----:B------:R-:W-:Y:S01]  /*4c80*/  @P0 LOP3.LUT R2, R0, 0xffffc000, RZ, 0xc0, !PT ;  /* 0xffffc00000020812 */ /* 0x000fe200078ec0ff */
[----:B-1----:R-:W-:-:S03]  /*4c90*/  IMAD R0, R11, R14, RZ ;  /* 0x0000000e0b007224 */ /* 0x002fc600078e02ff */
[----:B------:R-:W-:Y:S02]  /*4ca0*/  @P0 SHF.R.S32.HI R3, RZ, 0x1f, R2 ;  /* 0x0000001fff030819 */ /* 0x000fe40000011402 */
[----:B------:R-:W-:-:S06]  /*4cb0*/  @!P0 CS2R R2, SRZ ;  /* 0x0000000000028805 */ /* 0x000fcc000001ff00 */
[----:B------:R-:W-:Y:S01]  /*4cc0*/  IADD3 R4, P3, R5, R2, RZ ;  /* 0x0000000205047210 */ /* 0x000fe20007f7e0ff */
[----:B------:R-:W-:Y:S02]  /*4cd0*/  IMAD R2, R11, R16, RZ ;  /* 0x000000100b027224 */ /* 0x000fe400078e02ff */
[----:B------:R-:W-:Y:S01]  /*4ce0*/  IMAD R11, R7, R15, R0 ;  /* 0x0000000f070b7224 */ /* 0x000fe200078e0200 */
[----:B------:R-:W-:Y:S01]  /*4cf0*/  LEA.HI.X.SX32 R5, R5, R3, 0x1, P3 ;  /* 0x0000000305057211 */ /* 0x000fe200018f0eff */
[C---:B------:R-:W-:Y:S01]  /*4d00*/  IMAD R17, R7.reuse, R17, R2 ;  /* 0x0000001107117224 */ /* 0x040fe200078e0202 */
[----:B------:R-:W-:Y:S01]  /*4d10*/  SHF.R.S32.HI R0, RZ, 0x1f, R228 ;  /* 0x0000001fff007819 */ /* 0x000fe200000114e4 */
[----:B------:R-:W-:-:S03]  /*4d20*/  IMAD.WIDE.U32 R2, R7, R14, R4 ;  /* 0x0000000e07027225 */ /* 0x000fc600078e0004 */
[----:B------:R-:W-:Y:S02]  /*4d30*/  SEL R15, R0, RZ, !P0 ;  /* 0x000000ff000f7207 */ /* 0x000fe40004000000 */
[----:B------:R-:W-:Y:S01]  /*4d40*/  SHF.L.U64.HI R14, R10, 0x2, R13 ;  /* 0x000000020a0e7819 */ /* 0x000fe2000001020d */
[----:B------:R-:W-:Y:S01]  /*4d50*/  IMAD.IADD R3, R3, 0x1, R11 ;  /* 0x0000000103037824 */ /* 0x000fe200078e020b */
[----:B------:R-:W-:Y:S01]  /*4d60*/  SEL R11, R228, RZ, !P0 ;  /* 0x000000ffe40b7207 */ /* 0x000fe20004000000 */
[----:B------:R-:W-:-:S04]  /*4d70*/  IMAD.WIDE.U32 R4, R7, R16, R4 ;  /* 0x0000001007047225 */ /* 0x000fc800078e0004 */
[----:B------:R-:W-:Y:S02]  /*4d80*/  IMAD R0, R15, R18, RZ ;  /* 0x000000120f007224 */ /* 0x000fe400078e02ff */
[----:B------:R-:W-:Y:S02]  /*4d90*/  IMAD.SHL.U32 R16, R10, 0x4, RZ ;  /* 0x000000040a107824 */ /* 0x000fe400078e00ff */
[----:B------:R-:W-:Y:S02]  /*4da0*/  IMAD.IADD R5, R5, 0x1, R17 ;  /* 0x0000000105057824 */ /* 0x000fe400078e0211 */
[----:B------:R-:W-:Y:S01]  /*4db0*/  IMAD R17, R11, R19, R0 ;  /* 0x000000130b117224 */ /* 0x000fe200078e0200 */
[----:B------:R-:W-:Y:S01]  /*4dc0*/  IADD3 R6, P4, R16, UR6, RZ ;  /* 0x0000000610067c10 */ /* 0x000fe2000ff9e0ff */
[----:B--2---:R-:W-:Y:S02]  /*4dd0*/  IMAD R0, R15, R20, RZ ;  /* 0x000000140f007224 */ /* 0x004fe400078e02ff */
[----:B------:R-:W-:-:S04]  /*4de0*/  IMAD.WIDE.U32 R2, R11, R18, R2 ;  /* 0x000000120b027225 */ /* 0x000fc800078e0002 */
[----:B------:R-:W-:Y:S01]  /*4df0*/  IMAD.WIDE.U32 R4, R11, R20, R4 ;  /* 0x000000140b047225 */ /* 0x000fe200078e0004 */
[----:B------:R-:W-:-:S03]  /*4e00*/  LEA R22, P3, R2, R22, 0x2 ;  /* 0x0000001602167211 */ /* 0x000fc600078610ff */
[----:B------:R-:W-:Y:S01]  /*4e10*/  IMAD.MOV R10, RZ, RZ, -R7 ;  /* 0x000000ffff0a7224 */ /* 0x000fe200078e0a07 */
[----:B------:R-:W-:Y:S01]  /*4e20*/  IADD3.X R7, R14, UR7, RZ, P4, !PT ;  /* 0x000000070e077c10 */ /* 0x000fe2000a7fe4ff */
[----:B------:R-:W-:Y:S01]  /*4e30*/  IMAD R11, R11, R21, R0 ;  /* 0x000000150b0b7224 */ /* 0x000fe200078e0200 */
[----:B---3--:R-:W-:Y:S01]  /*4e40*/  LEA R24, P0, R4, R24, 0x2 ;  /* 0x0000001804187211 */ /* 0x008fe200078010ff */
[----:B------:R-:W-:Y:S02]  /*4e50*/  IMAD R13, R12, R10, R9 ;  /* 0x0000000a0c0d7224 */ /* 0x000fe400078e0209 */
[----:B------:R-:W-:Y:S02]  /*4e60*/  IMAD.IADD R10, R3, 0x1, R17 ;  /* 0x00000001030a7824 */ /* 0x000fe400078e0211 */
[----:B------:R-:W-:Y:S01]  /*4e70*/  IMAD.IADD R9, R5, 0x1, R11 ;  /* 0x0000000105097824 */ /* 0x000fe200078e020b */
[----:B----4-:R-:W-:Y:S07]  /*4e80*/  @P2 BRA `(.L_x_981) ;  /* 0x0000000000142947 */ /* 0x010fee0003800000 */
.L_x_982:
[----:B------:R-:W2:Y:S04]  /*4e90*/  LDG.E.STRONG.GPU R0, desc[UR38][R6.64] ;  /* 0x0000002606007981 */ /* 0x000ea8000c1ef900 */
[----:B--2---:R-:W-:Y:S01]  /*4ea0*/  CCTL.IVALL ;  /* 0x00000000ff00798f */ /* 0x004fe20002000000 */
[----:B------:R-:W-:Y:S05]  /*4eb0*/  YIELD ;  /* 0x0000000000007946 */ /* 0x000fea0003800000 */
[----:B------:R-:W-:-:S13]  /*4ec0*/  ISETP.NE.AND P2, PT, R0, R13, PT ;  /* 0x0000000d0000720c */ /* 0x000fda0003f45270 */
[----:B------:R-:W-:Y:S05]  /*4ed0*/  @P2 BRA `(.L_x_982) ;  /* 0xfffffffc00ec2947 */ /* 0x000fea000383ffff */
.L_x_981:
[----:B------:R-:W-:Y:S05]  /*4ee0*/  BSYNC B0 ;  /* 0x0000000000007941 */ /* 0x000fea0003800000 */
.L_x_980:
[----:B------:R-:W-:Y:S01]  /*4ef0*/  UMOV UR5, 0xffffffff ;  /* 0xffffffff00057882 */ /* 0x000fe20000000000 */
[----:B------:R-:W-:Y:S02]  /*4f00*/  LEA.HI.X R10, R2, R23, R10, 0x2, P3 ;  /* 0x00000017020a7211 */ /* 0x000fe400018f140a */
[----:B------:R-:W-:Y:S01]  /*4f10*/  LEA.HI.X R9, R4, R25, R9, 0x2, P0 ;  /* 0x0000001904097211 */ /* 0x000fe200000f1409 */
[----:B------:R-:W-:Y:S06]  /*4f20*/  BRA.DIV UR5, `(.L_x_983) ;  /* 0x00000042059c7947 */ /* 0x000fec000b800000 */
[----:B------:R-:W-:Y:S01]  /*4f30*/  NOP ;  /* 0x0000000000007918 */ /* 0x000fe20000000000 */
.L_x_1073:
        /* <DEDUP_REMOVED lines=16> */
.L_x_986:
[----:B------:R-:W-:Y:S01]  /*5040*/  @P0 ELECT P2, URZ, PT ;  /* 0x00000000003f082f */ /* 0x000fe20003840000 */
[----:B------:R1:W-:-:S12]  /*5050*/  UBLKRED.G.S.ADD.F32.RN [UR6], [UR4], UR5, desc[UR8] ;  /* 0x00000806040073bb */ /* 0x0003d800080a1405 */
[----:B------:R-:W-:Y:S02]  /*5060*/  @P2 PLOP3.LUT P0, PT, P2, PT, PT, 0x8, 0x0 ;  /* 0x000000000000281c */ /* 0x000fe4000170e170 */
[----:B------:R-:W-:-:S11]  /*5070*/  PLOP3.LUT P2, PT, PT, PT, PT, 0x8, 0x0 ;  /* 0x000000000000781c */ /* 0x000fd60003f4e170 */
[----:B-1----:R-:W-:Y:S05]  /*5080*/  @P0 BRA.U.ANY `(.L_x_986) ;  /* 0xfffffffd00ec0947 */ /* 0x002fea000393ffff */
[----:B------:R0:W-:Y:S01]  /*5090*/  UTMACMDFLUSH ;  /* 0x00000000000079b7 */ /* 0x0001e20000000000 */
[----:B------:R-:W-:-:S04]  /*50a0*/  DEPBAR.LE SB0, 0x0 ;  /* 0x000080000000791a */ /* 0x000fc80000000000 */
.L_x_985:
[----:B------:R-:W-:Y:S05]  /*50b0*/  BSYNC B0 ;  /* 0x0000000000007941 */ /* 0x000fea0003800000 */
.L_x_984:
        /* <DEDUP_REMOVED lines=14> */
.L_x_988:
[----:B------:R-:W-:Y:S05]  /*51a0*/  BSYNC B0 ;  /* 0x0000000000007941 */ /* 0x000fea0003800000 */
.L_x_987:
        /* <DEDUP_REMOVED lines=22> */
.L_x_991:
[----:B------:R-:W2:Y:S04]  /*5310*/  LDG.E.STRONG.GPU R0, desc[UR38][R2.64] ;  /* 0x0000002602007981 */ /* 0x000ea8000c1ef900 */
[----:B--2---:R-:W-:Y:S01]  /*5320*/  CCTL.IVALL ;  /* 0x00000000ff00798f */ /* 0x004fe20002000000 */
[----:B------:R-:W-:Y:S05]  /*5330*/  YIELD ;  /* 0x0000000000007946 */ /* 0x000fea0003800000 */
[----:B------:R-:W-:-:S13]  /*5340*/  ISETP.NE.AND P0, PT, R0, R13, PT ;  /* 0x0000000d0000720c */ /* 0x000fda0003f05270 */
[----:B------:R-:W-:Y:S05]  /*5350*/  @P0 BRA `(.L_x_991) ;  /* 0xfffffffc00ec0947 */ /* 0x000fea000383ffff */
.L_x_990:
[----:B------:R-:W-:Y:S05]  /*5360*/  BSYNC B0 ;  /* 0x0000000000007941 */ /* 0x000fea0003800000 */
.L_x_989:
[----:B------:R-:W-:-:S03]  /*5370*/  UMOV UR5, 0xffffffff ;  /* 0xffffffff00057882 */ /* 0x000fc60000000000 */
[----:B------:R-:W-:Y:S05]  /*5380*/  BRA.DIV UR5, `(.L_x_992) ;  /* 0x0000003e05a07947 */ /* 0x000fea000b800000 */
[----:B------:R-:W-:Y:S01]  /*5390*/  NOP ;  /* 0x0000000000007918 */ /* 0x000fe20000000000 */
.L_x_1076:
        /* <DEDUP_REMOVED lines=14> */
[----:B------:R-:W-:Y:S01]  /*5480*/  PLOP3.LUT P0, PT, PT, PT, PT, 0x80, 0x0 ;  /* 0x000000000000781c */ /* 0x000fe20003f0f070 */
[----:B------:R-:W-:-:S12]  /*5490*/  UMOV UR9, 0x14f00000 ;  /* 0x14f0000000097882 */ /* 0x000fd80000000000 */
.L_x_995:
[----:B------:R-:W-:Y:S01]  /*54a0*/  @P0 ELECT P2, URZ, PT ;  /* 0x00000000003f082f */ /* 0x000fe20003840000 */
[----:B------:R2:W-:-:S12]  /*54b0*/  UBLKRED.G.S.ADD.F32.RN [UR6], [UR4], UR5, desc[UR8] ;  /* 0x00000806040073bb */ /* 0x0005d800080a1405 */
[----:B------:R-:W-:Y:S02]  /*54c0*/  @P2 PLOP3.LUT P0, PT, P2, PT, PT, 0x8, 0x0 ;  /* 0x000000000000281c */ /* 0x000fe4000170e170 */
[----:B------:R-:W-:-:S11]  /*54d0*/  PLOP3.LUT P2, PT, PT, PT, PT, 0x8, 0x0 ;  /* 0x000000000000781c */ /* 0x000fd60003f4e170 */
[----:B--2---:R-:W-:Y:S05]  /*54e0*/  @P0 BRA.U.ANY `(.L_x_995) ;  /* 0xfffffffd00ec0947 */ /* 0x004fea000393ffff */
[----:B------:R0:W-:Y:S01]  /*54f0*/  UTMACMDFLUSH ;  /* 0x00000000000079b7 */ /* 0x0001e20000000000 */
[----:B------:R-:W-:-:S04]  /*5500*/  DEPBAR.LE SB0, 0x0 ;  /* 0x000080000000791a */ /* 0x000fc80000000000 */
.L_x_994:
[----:B------:R-:W-:Y:S05]  /*5510*/  BSYNC B0 ;  /* 0x0000000000007941 */ /* 0x000fea0003800000 */
.L_x_993:
        /* <DEDUP_REMOVED lines=14> */
.L_x_951:
        /* <DEDUP_REMOVED lines=21> */
.L_x_997:
        /* <DEDUP_REMOVED lines=13> */
.L_x_999:
[----:B------:R-:W-:-:S05]  /*5820*/  ULDC UR4, c[0x0][0x8c4] ;  /* 0x0002310000047ab9 */ /* 0x000fca0000000800 */
.L_x_998:
        /* <DEDUP_REMOVED lines=37> */
.L_x_1000:
        /* <DEDUP_REMOVED lines=20> */
[----:B------:R-:W-:-:S02]  /*5bc0*/  USEL UR13, UR5, URZ, !UP0 ;  /* 0x0000003f050d7287 */ /* 0x000fc4000c000000 */
[----:B------:R-:W-:Y:S01]  /*5bd0*/  UIADD3 UR8, UP0, UR6, UR14, URZ ;  /* 0x0000000e06087290 */ /* 0x000fe2000ff1e03f */
[----:B------:R-:W-:Y:S01]  /*5be0*/  SHF.R.S32.HI R3, RZ, 0x6, R3 ;  /* 0x00000006ff037819 */ /* 0x000fe20000011403 */
[----:B------:R-:W-:Y:S01]  /*5bf0*/  UIADD3 UR5, UR15, UR9, URZ ;  /* 0x000000090f057290 */ /* 0x000fe2000fffe03f */
[----:B------:R-:W-:Y:S01]  /*5c00*/  ULDC UR10, c[0x0][0x288] ;  /* 0x0000a200000a7ab9 */ /* 0x000fe20000000800 */
[----:B------:R-:W-:Y:S01]  /*5c10*/  ULDC.64 UR16, c[0x0][0x2e0] ;  /* 0x0000b80000107ab9 */ /* 0x000fe20000000a00 */
[----:B------:R-:W-:Y:S01]  /*5c20*/  UIMAD UR12, UR12, UR10, URZ ;  /* 0x0000000a0c0c72a4 */ /* 0x000fe2000f8e023f */
[----:B------:R-:W-:Y:S01]  /*5c30*/  VIMNMX R3, R3, 0x1, !PT ;  /* 0x0000000103037848 */ /* 0x000fe20007fe0100 */
[----:B------:R-:W-:Y:S01]  /*5c40*/  ULDC UR11, c[0x0][0x760] ;  /* 0x0001d800000b7ab9 */ /* 0x000fe20000000800 */
[----:B------:R-:W-:Y:S02]  /*5c50*/  UIADD3.X UR9, UR7, UR5, URZ, UP0, !UPT ;  /* 0x0000000507097290 */ /* 0x000fe400087fe43f */
[----:B------:R-:W-:Y:S01]  /*5c60*/  UIMAD UR13, UR13, UR16, URZ ;  /* 0x000000100d0d72a4 */ /* 0x000fe2000f8e023f */
[----:B------:R-:W-:Y:S01]  /*5c70*/  LOP3.LUT R6, R3, 0x1, RZ, 0xc0, !PT ;  /* 0x0000000103067812 */ /* 0x000fe200078ec0ff */
[----:B------:R-:W-:-:S02]  /*5c80*/  UIMAD UR10, UR10, UR11, URZ ;  /* 0x0000000b0a0a72a4 */ /* 0x000fc4000f8e023f */
[----:B------:R-:W-:Y:S02]  /*5c90*/  UIADD3 UR11, UP0, UR12, UR19, URZ ;  /* 0x000000130c0b7290 */ /* 0x000fe4000ff1e03f */
[----:B------:R-:W-:Y:S01]  /*5ca0*/  UIMAD UR13, UR18, UR17, UR13 ;  /* 0x00000011120d72a4 */ /* 0x000fe2000f8e020d */
[----:B-1----:R-:W-:Y:S01]  /*5cb0*/  LOP3.LUT R0, R4, 0x1f, RZ, 0xc0, !PT ;  /* 0x0000001f04007812 */ /* 0x002fe200078ec0ff */
[----:B------:R-:W-:Y:S02]  /*5cc0*/  UIMAD.WIDE.U32 UR8, UR18, UR16, UR8 ;  /* 0x00000010120872a5 */ /* 0x000fe4000f8e0008 */
[----:B------:R-:W-:Y:S01]  /*5cd0*/  ULEA.HI.X.SX32 UR12, UR12, UR4, 0x1, UP0 ;  /* 0x000000040c0c7291 */ /* 0x000fe200080f0e3f */
[----:B------:R-:W-:Y:S01]  /*5ce0*/  ELECT P0, URZ, PT ;  /* 0x00000000003f782f */ /* 0x000fe20003800000 */
        /* <DEDUP_REMOVED lines=19> */
.L_x_1026:
        /* <DEDUP_REMOVED lines=17> */
.L_x_1004:
[----:B------:R-:W2:Y:S04]  /*5f30*/  LDG.E.STRONG.GPU R5, desc[UR38][R2.64] ;  /* 0x0000002602057981 */ /* 0x000ea8000c1ef900 */
[----:B--2---:R-:W-:Y:S01]  /*5f40*/  CCTL.IVALL ;  /* 0x00000000ff00798f */ /* 0x004fe20002000000 */
[----:B------:R-:W-:Y:S05]  /*5f50*/  YIELD ;  /* 0x0000000000007946 */ /* 0x000fea0003800000 */
[----:B------:R-:W-:-:S13]  /*5f60*/  ISETP.NE.AND P3, PT, R5, UR24, PT ;  /* 0x0000001805007c0c */ /* 0x000fda000bf65270 */
[----:B------:R-:W-:Y:S05]  /*5f70*/  @P3 BRA `(.L_x_1004) ;  /* 0xfffffffc00ec3947 */ /* 0x000fea000383ffff */
.L_x_1003:
[----:B------:R-:W-:Y:S05]  /*5f80*/  BSYNC B0 ;  /* 0x0000000000007941 */ /* 0x000fea0003800000 */
.L_x_1002:
[----:B------:R-:W-:-:S03]  /*5f90*/  UMOV UR22, 0xffffffff ;  /* 0xffffffff00167882 */ /* 0x000fc60000000000 */
[----:B------:R-:W-:Y:S05]  /*5fa0*/  BRA.DIV UR22, `(.L_x_1005) ;  /* 0x0000003216b47947 */ /* 0x000fea000b800000 */
[----:B------:R-:W-:Y:S01]  /*5fb0*/  NOP ;  /* 0x0000000000007918 */ /* 0x000fe20000000000 */
.L_x_1079:
        /* <DEDUP_REMOVED lines=19> */
.L_x_1007:
[----:B------:R-:W-:Y:S05]  /*60f0*/  BSYNC B0 ;  /* 0x0000000000007941 */ /* 0x000fea0003800000 */
.L_x_1006:
        /* <DEDUP_REMOVED lines=13> */
.L_x_1009:
[----:B------:R-:W-:Y:S05]  /*61d0*/  BSYNC B0 ;  /* 0x0000000000007941 */ /* 0x000fea0003800000 */
.L_x_1008:
[----:B------:R-:W-:Y:S06]  /*61e0*/  BAR.ARV 0xa, 0xa0 ;  /* 0x0282800000007b1d */ /* 0x000fec0000002000 */
[----:B------:R-:W-:Y:S04]  /*61f0*/  BSSY B0, `(.L_x_1010) ;  /* 0x0000003000007945 */ /* 0x000fe80003800000 */
[----:B------:R-:W-:Y:S05]  /*6200*/  @!P0 BRA `(.L_x_1011) ;  /* 0x0000000000048947 */ /* 0x000fea0003800000 */
[----:B------:R-:W-:-:S04]  /*6210*/  DEPBAR.LE SB0, 0x0 ;  /* 0x000080000000791a */ /* 0x000fc80000000000 */
.L_x_1011:
[----:B------:R-:W-:Y:S05]  /*6220*/  BSYNC B0 ;  /* 0x0000000000007941 */ /* 0x000fea0003800000 */
.L_x_1010:
        /* <DEDUP_REMOVED lines=19> */
.L_x_1013:
[----:B------:R-:W-:Y:S05]  /*6360*/  BSYNC B0 ;  /* 0x0000000000007941 */ /* 0x000fea0003800000 */
.L_x_1012:
        /* <DEDUP_REMOVED lines=9> */
.L_x_1016:
[----:B------:R-:W2:Y:S04]  /*6400*/  LDG.E.STRONG.GPU R5, desc[UR38][R2.64] ;  /* 0x0000002602057981 */ /* 0x000ea8000c1ef900 */
[----:B--2---:R-:W-:Y:S01]  /*6410*/  CCTL.IVALL ;  /* 0x00000000ff00798f */ /* 0x004fe20002000000 */
[----:B------:R-:W-:Y:S05]  /*6420*/  YIELD ;  /* 0x0000000000007946 */ /* 0x000fea0003800000 */
[----:B------:R-:W-:-:S13]  /*6430*/  ISETP.NE.AND P3, PT, R5, UR24, PT ;  /* 0x0000001805007c0c */ /* 0x000fda000bf65270 */
[----:B------:R-:W-:Y:S05]  /*6440*/  @P3 BRA `(.L_x_1016) ;  /* 0xfffffffc00ec3947 */ /* 0x000fea000383ffff */
.L_x_1015:
[----:B------:R-:W-:Y:S05]  /*6450*/  BSYNC B0 ;  /* 0x0000000000007941 */ /* 0x000fea0003800000 */
.L_x_1014:
[----:B------:R-:W-:-:S03]  /*6460*/  UMOV UR6, 0xffffffff ;  /* 0xffffffff00067882 */ /* 0x000fc60000000000 */
[----:B------:R-:W-:Y:S05]  /*6470*/  BRA.DIV UR6, `(.L_x_1017) ;  /* 0x0000002e069c7947 */ /* 0x000fea000b800000 */
[----:B------:R-:W-:Y:S01]  /*6480*/  NOP ;  /* 0x0000000000007918 */ /* 0x000fe20000000000 */
.L_x_1082:
        /* <DEDUP_REMOVED lines=13> */
.L_x_1019:
[----:B------:R-:W-:Y:S05]  /*6560*/  BSYNC B0 ;  /* 0x0000000000007941 */ /* 0x000fea0003800000 */
.L_x_1018:
        /* <DEDUP_REMOVED lines=13> */
.L_x_1021:
[----:B------:R-:W-:Y:S05]  /*6640*/  BSYNC B0 ;  /* 0x0000000000007941 */ /* 0x000fea0003800000 */
.L_x_1020:
[----:B------:R-:W-:Y:S06]  /*6650*/  BAR.ARV 0xa, 0xa0 ;  /* 0x0282800000007b1d */ /* 0x000fec0000002000 */
[----:B------:R-:W-:Y:S04]  /*6660*/  BSSY B0, `(.L_x_1022) ;  /* 0x0000003000007945 */ /* 0x000fe80003800000 */
[----:B------:R-:W-:Y:S05]  /*6670*/  @!P0 BRA `(.L_x_1023) ;  /* 0x0000000000048947 */ /* 0x000fea0003800000 */
[----:B------:R-:W-:-:S04]  /*6680*/  DEPBAR.LE SB0, 0x0 ;  /* 0x000080000000791a */ /* 0x000fc80000000000 */
.L_x_1023:
[----:B------:R-:W-:Y:S05]  /*6690*/  BSYNC B0 ;  /* 0x0000000000007941 */ /* 0x000fea0003800000 */
.L_x_1022:
        /* <DEDUP_REMOVED lines=19> */
.L_x_1025:
[----:B------:R-:W-:Y:S05]  /*67d0*/  BSYNC B0 ;  /* 0x0000000000007941 */ /* 0x000fea0003800000 */
.L_x_1024:
[----:B------:R-:W-:Y:S02]  /*67e0*/  UIADD3 UR4, UR4, 0x2, URZ ;  /* 0x0000000204047890 */ /* 0x000fe4000fffe03f */
[----:B------:R-:W-:Y:S01]  /*67f0*/  UIADD3 UR5, UR5, 0x1, URZ ;  /* 0x0000000105057890 */ /* 0x000fe2000fffe03f */
[----:B------:R-:W-:Y:S11]  /*6800*/  @P2 BRA `(.L_x_1026) ;  /* 0xfffffff400842947 */ /* 0x000ff6000383ffff */
.L_x_1001:
        /* <DEDUP_REMOVED lines=13> */
.L_x_1029:
[----:B------:R-:W2:Y:S04]  /*68e0*/  LDG.E.STRONG.GPU R0, desc[UR38][R2.64] ;  /* 0x0000002602007981 */ /* 0x000ea8000c1ef900 */
[----:B--2---:R-:W-:Y:S01]  /*68f0*/  CCTL.IVALL ;  /* 0x00000000ff00798f */ /* 0x004fe20002000000 */
[----:B------:R-:W-:Y:S05]  /*6900*/  YIELD ;  /* 0x0000000000007946 */ /* 0x000fea0003800000 */
[----:B------:R-:W-:-:S13]  /*6910*/  ISETP.NE.AND P1, PT, R0, UR24, PT ;  /* 0x0000001800007c0c */ /* 0x000fda000bf25270 */
[----:B------:R-:W-:Y:S05]  /*6920*/  @P1 BRA `(.L_x_1029) ;  /* 0xfffffffc00ec1947 */ /* 0x000fea000383ffff */
.L_x_1028:
[----:B------:R-:W-:Y:S05]  /*6930*/  BSYNC B0 ;  /* 0x0000000000007941 */ /* 0x000fea0003800000 */
.L_x_1027:
[----:B------:R-:W-:-:S03]  /*6940*/  UMOV UR5, 0xffffffff ;  /* 0xffffffff00057882 */ /* 0x000fc60000000000 */
[----:B------:R-:W-:Y:S05]  /*6950*/  BRA.DIV UR5, `(.L_x_1030) ;  /* 0x0000002a05807947 */ /* 0x000fea000b800000 */
[----:B------:R-:W-:Y:S01]  /*6960*/  NOP ;  /* 0x0000000000007918 */ /* 0x000fe20000000000 */
.L_x_1085:
        /* <DEDUP_REMOVED lines=22> */
.L_x_1032:
[----:B------:R-:W-:Y:S05]  /*6ad0*/  BSYNC B0 ;  /* 0x0000000000007941 */ /* 0x000fea0003800000 */
.L_x_1031:
        /* <DEDUP_REMOVED lines=20> */
.L_x_1034:
[----:B------:R-:W-:Y:S05]  /*6c20*/  BSYNC B0 ;  /* 0x0000000000007941 */ /* 0x000fea0003800000 */
.L_x_1033:
[----:B------:R-:W-:Y:S06]  /*6c30*/  BAR.ARV 0xa, 0xa0 ;  /* 0x0282800000007b1d */ /* 0x000fec0000002000 */
[----:B------:R-:W-:Y:S04]  /*6c40*/  BSSY B0, `(.L_x_1035) ;  /* 0x0000003000007945 */ /* 0x000fe80003800000 */
[----:B------:R-:W-:Y:S05]  /*6c50*/  @!P0 BRA `(.L_x_1036) ;  /* 0x0000000000048947 */ /* 0x000fea0003800000 */
[----:B------:R-:W-:-:S04]  /*6c60*/  DEPBAR.LE SB0, 0x0 ;  /* 0x000080000000791a */ /* 0x000fc80000000000 */
.L_x_1036:
[----:B------:R-:W-:Y:S05]  /*6c70*/  BSYNC B0 ;  /* 0x0000000000007941 */ /* 0x000fea0003800000 */
.L_x_1035:
        /* <DEDUP_REMOVED lines=19> */
.L_x_996:
        /* <DEDUP_REMOVED lines=10> */
.L_x_1037:
        /* <DEDUP_REMOVED lines=10> */
.L_x_1039:
[----:B------:R-:W3:Y:S02]  /*6ef0*/  LDC R5, c[0x0][0x8c4] ;  /* 0x00023100ff057b82 */ /* 0x000ee40000000800 */
.L_x_1038:
        /* <DEDUP_REMOVED lines=45> */
.L_x_1041:
        /* <DEDUP_REMOVED lines=66> */
.L_x_1086:
        /* <DEDUP_REMOVED lines=9> */
.L_x_1044:
        /* <DEDUP_REMOVED lines=82> */
.L_x_1055:
[----:B------:R-:W-:-:S04]  /*7ba0*/  SHF.L.U32 R21, R10, 0x1f, RZ ;  /* 0x0000001f0a157819 */ /* 0x000fc800000006ff */
[----:B-1----:R-:W1:Y:S02]  /*7bb0*/  SYNCS.PHASECHK.TRANS64.TRYWAIT P1, [R12+URZ+0x30840], R21 ;  /* 0x030840150c0075a7 */ /* 0x002e64000802017f */
[----:B-12--5:R-:W-:Y:S05]  /*7bc0*/  @!P1 BRA `(.L_x_1047) ;  /* 0x0000001800149947 */ /* 0x026fea0003800000 */
.L_x_1087:
[----:B------:R-:W-:Y:S05]  /*7bd0*/  @P0 BRA `(.L_x_1048) ;  /* 0x0000000000140947 */ /* 0x000fea0003800000 */
[----:B------:R-:W-:Y:S01]  /*7be0*/  ISETP.NE.AND P1, PT, R20, RZ, PT ;  /* 0x000000ff1400720c */ /* 0x000fe20003f25270 */
[----:B------:R-:W-:-:S04]  /*7bf0*/  IMAD.MOV.U32 R3, RZ, RZ, 0x4100 ;  /* 0x00004100ff037424 */ /* 0x000fc800078e00ff */
[----:B------:R2:W-:Y:S08]  /*7c00*/  SYNCS.ARRIVE.TRANS64 RZ, [R12+URZ+0x30830], R3 ;  /* 0x030830030cff79a7 */ /* 0x0005f0000800003f */
[----:B------:R-:W-:Y:S05]  /*7c10*/  @!P1 BRA `(.L_x_1048) ;  /* 0x0000000000049947 */ /* 0x000fea0003800000 */
[----:B------:R-:W-:Y:S01]  /*7c20*/  BPT.TRAP 0x1 ;  /* 0x000000040000795c */ /* 0x000fe20000300000 */
.L_x_1048:
        /* <DEDUP_REMOVED lines=37> */
.L_x_1088:
[----:B------:R-:W-:Y:S05]  /*7e80*/  @P0 BRA `(.L_x_1050) ;  /* 0x0000000000140947 */ /* 0x000fea0003800000 */
[----:B------:R-:W-:Y:S01]  /*7e90*/  ISETP.NE.AND P1, PT, R20, RZ, PT ;  /* 0x000000ff1400720c */ /* 0x000fe20003f25270 */
[----:B------:R-:W-:-:S04]  /*7ea0*/  IMAD.MOV.U32 R2, RZ, RZ, 0x4100 ;  /* 0x00004100ff027424 */ /* 0x000fc800078e00ff */
[----:B------:R3:W-:Y:S08]  /*7eb0*/  SYNCS.ARRIVE.TRANS64 RZ, [R12+URZ+0x30818], R2 ;  /* 0x030818020cff79a7 */ /* 0x0007f0000800003f */
[----:B------:R-:W-:Y:S05]  /*7ec0*/  @!P1 BRA `(.L_x_1050) ;  /* 0x0000000000049947 */ /* 0x000fea0003800000 */
[----:B------:R-:W-:Y:S01]  /*7ed0*/  BPT.TRAP 0x1 ;  /* 0x000000040000795c */ /* 0x000fe20000300000 */
.L_x_1050:
        /* <DEDUP_REMOVED lines=29> */
.L_x_1089:
        /* <DEDUP_REMOVED lines=9> */
.L_x_1052:
        /* <DEDUP_REMOVED lines=31> */
.L_x_1091:
[----:B------:R-:W-:Y:S05]  /*8330*/  @P0 BRA `(.L_x_1054) ;  /* 0x0000000000140947 */ /* 0x000fea0003800000 */
[----:B------:R-:W-:Y:S01]  /*8340*/  ISETP.NE.AND P1, PT, R20, RZ, PT ;  /* 0x000000ff1400720c */ /* 0x000fe20003f25270 */
[----:B-1----:R-:W-:-:S04]  /*8350*/  IMAD.MOV.U32 R5, RZ, RZ, 0x4100 ;  /* 0x00004100ff057424 */ /* 0x002fc800078e00ff */
[----:B------:R2:W-:Y:S08]  /*8360*/  SYNCS.ARRIVE.TRANS64 RZ, [R12+URZ+0x30810], R5 ;  /* 0x030810050cff79a7 */ /* 0x0005f0000800003f */
[----:B------:R-:W-:Y:S05]  /*8370*/  @!P1 BRA `(.L_x_1054) ;  /* 0x0000000000049947 */ /* 0x000fea0003800000 */
[----:B------:R-:W-:Y:S01]  /*8380*/  BPT.TRAP 0x1 ;  /* 0x000000040000795c */ /* 0x000fe20000300000 */
.L_x_1054:
        /* <DEDUP_REMOVED lines=30> */
.L_x_1046:
[----:B------:R-:W-:-:S13]  /*8570*/  ISETP.NE.AND P1, PT, R18, RZ, PT ;  /* 0x000000ff1200720c */ /* 0x000fda0003f25270 */
[----:B------:R-:W-:Y:S05]  /*8580*/  @!P1 BRA `(.L_x_1045) ;  /* 0x0000000400309947 */ /* 0x000fea0003800000 */
[----:B------:R-:W-:-:S04]  /*8590*/  SHF.L.U32 R13, R10, 0x1f, RZ ;  /* 0x0000001f0a0d7819 */ /* 0x000fc800000006ff */
[----:B------:R-:W1:Y:S02]  /*85a0*/  SYNCS.PHASECHK.TRANS64.TRYWAIT P1, [R12+URZ+0x30840], R13 ;  /* 0x0308400d0c0075a7 */ /* 0x000e64000802017f */
[----:B-1----:R-:W-:Y:S05]  /*85b0*/  @!P1 BRA `(.L_x_1056) ;  /* 0x0000000c00ec9947 */ /* 0x002fea0003800000 */
.L_x_1092:
[----:B------:R-:W-:Y:S05]  /*85c0*/  @P0 BRA `(.L_x_1057) ;  /* 0x0000000000140947 */ /* 0x000fea0003800000 */
[----:B------:R-:W-:Y:S01]  /*85d0*/  ISETP.NE.AND P1, PT, R20, RZ, PT ;  /* 0x000000ff1400720c */ /* 0x000fe20003f25270 */
[----:B------:R-:W-:-:S04]  /*85e0*/  IMAD.MOV.U32 R5, RZ, RZ, 0x4100 ;  /* 0x00004100ff057424 */ /* 0x000fc800078e00ff */
[----:B------:R2:W-:Y:S08]  /*85f0*/  SYNCS.ARRIVE.TRANS64 RZ, [R12+URZ+0x30830], R5 ;  /* 0x030830050cff79a7 */ /* 0x0005f0000800003f */
[----:B------:R-:W-:Y:S05]  /*8600*/  @!P1 BRA `(.L_x_1057) ;  /* 0x0000000000049947 */ /* 0x000fea0003800000 */
[----:B------:R-:W-:Y:S01]  /*8610*/  BPT.TRAP 0x1 ;  /* 0x000000040000795c */ /* 0x000fe20000300000 */
.L_x_1057:
        /* <DEDUP_REMOVED lines=34> */
.L_x_1093:
[----:B------:R-:W-:Y:S05]  /*8840*/  @P0 BRA `(.L_x_1059) ;  /* 0x0000000000140947 */ /* 0x000fea0003800000 */
[----:B------:R-:W-:Y:S01]  /*8850*/  ISETP.NE.AND P0, PT, R20, RZ, PT ;  /* 0x000000ff1400720c */ /* 0x000fe20003f05270 */
[----:B------:R-:W-:-:S04]  /*8860*/  IMAD.MOV.U32 R5, RZ, RZ, 0x4100 ;  /* 0x00004100ff057424 */ /* 0x000fc800078e00ff */
[----:B------:R3:W-:Y:S08]  /*8870*/  SYNCS.ARRIVE.TRANS64 RZ, [R12+URZ+0x30818], R5 ;  /* 0x030818050cff79a7 */ /* 0x0007f0000800003f */
[----:B------:R-:W-:Y:S05]  /*8880*/  @!P0 BRA `(.L_x_1059) ;  /* 0x0000000000048947 */ /* 0x000fea0003800000 */
[----:B------:R-:W-:Y:S01]  /*8890*/  BPT.TRAP 0x1 ;  /* 0x000000040000795c */ /* 0x000fe20000300000 */
.L_x_1059:
        /* <DEDUP_REMOVED lines=27> */
.L_x_1045:
[----:B-----5:R-:W-:Y:S01]  /*8a50*/  IMAD R4, R0, 0x8, R12 ;  /* 0x0000000800047824 */ /* 0x020fe200078e020c */
[----:B------:R-:W-:Y:S01]  /*8a60*/  SHF.L.U32 R3, R10, 0x1f, RZ ;  /* 0x0000001f0a037819 */ /* 0x000fe200000006ff */
[----:B------:R-:W3:Y:S03]  /*8a70*/  S2R R2, SR_TID.X ;  /* 0x0000000000027919 */ /* 0x000ee60000002100 */
[----:B------:R-:W4:Y:S01]  /*8a80*/  SYNCS.PHASECHK.TRANS64.TRYWAIT P0, [R4+URZ+0x30840], R3 ;  /* 0x03084003040075a7 */ /* 0x000f22000800017f */
[----:B---3--:R-:W-:-:S04]  /*8a90*/  LOP3.LUT R2, R2, 0x7f, RZ, 0xc0, !PT ;  /* 0x0000007f02027812 */ /* 0x008fc800078ec0ff */
[----:B------:R-:W-:Y:S01]  /*8aa0*/  ISETP.NE.AND P1, PT, R2, RZ, PT ;  /* 0x000000ff0200720c */ /* 0x000fe20003f25270 */
[----:B----4-:R-:W-:-:S12]  /*8ab0*/  @!P0 BRA `(.L_x_1060) ;  /* 0x0000000800d48947 */ /* 0x010fd80003800000 */
.L_x_1094:
[----:B------:R-:W-:Y:S05]  /*8ac0*/  @P1 BRA `(.L_x_1061) ;  /* 0x0000000000181947 */ /* 0x000fea0003800000 */
[----:B------:R-:W4:Y:S01]  /*8ad0*/  S2R R2, SR_TID.X ;  /* 0x0000000000027919 */ /* 0x000f220000002100 */
[----:B---3--:R-:W-:-:S04]  /*8ae0*/  IMAD.MOV.U32 R3, RZ, RZ, 0x4100 ;  /* 0x00004100ff037424 */ /* 0x008fc800078e00ff */
[----:B------:R3:W-:Y:S01]  /*8af0*/  SYNCS.ARRIVE.TRANS64 RZ, [R4+URZ+0x30830], R3 ;  /* 0x0308300304ff79a7 */ /* 0x0007e2000800003f */
[----:B----4-:R-:W-:-:S13]  /*8b00*/  LOP3.LUT P0, RZ, R2, 0x1f, RZ, 0xc0, !PT ;  /* 0x0000001f02ff7812 */ /* 0x010fda000780c0ff */
[----:B---3--:R-:W-:Y:S05]  /*8b10*/  @!P0 BRA `(.L_x_1061) ;  /* 0x0000000000048947 */ /* 0x008fea0003800000 */
[----:B------:R-:W-:Y:S01]  /*8b20*/  BPT.TRAP 0x1 ;  /* 0x000000040000795c */ /* 0x000fe20000300000 */
.L_x_1061:
        /* <DEDUP_REMOVED lines=41> */
.L_x_1042:
[----:B------:R-:W-:Y:S05]  /*8dc0*/  BSYNC B0 ;  /* 0x0000000000007941 */ /* 0x000fea0003800000 */
.L_x_1040:
[----:B------:R-:W-:-:S03]  /*8dd0*/  UMOV UR6, 0xffffffff ;  /* 0xffffffff00067882 */ /* 0x000fc60000000000 */
[----:B------:R-:W-:Y:S05]  /*8de0*/  BRA.DIV UR6, `(.L_x_1062) ;  /* 0x0000000a061c7947 */ /* 0x000fea000b800000 */
[----:B------:R-:W-:-:S13]  /*8df0*/  ELECT P0, URZ, PT ;  /* 0x00000000003f782f */ /* 0x000fda0003800000 */
.L_x_1097:
[----:B------:R-:W-:Y:S05]  /*8e00*/  @!P0 BRA `(.L_x_956) ;  /* 0x0000000000848947 */ /* 0x000fea0003800000 */
[----:B------:R-:W3:Y:S02]  /*8e10*/  LDL.LU R2, [R1] ;  /* 0x0000000001027983 */ /* 0x000ee40000300800 */
[----:B---3--:R-:W-:-:S04]  /*8e20*/  LOP3.LUT R2, R2, 0x2, RZ, 0xfc, !PT ;  /* 0x0000000202027812 */ /* 0x008fc800078efcff */
[----:B------:R-:W-:-:S13]  /*8e30*/  ISETP.NE.AND P0, PT, R2, 0x3, PT ;  /* 0x000000030200780c */ /* 0x000fda0003f05270 */
[----:B------:R-:W-:Y:S05]  /*8e40*/  @!P0 BRA `(.L_x_1063) ;  /* 0x0000000000048947 */ /* 0x000fea0003800000 */
[----:B--2---:R-:W-:Y:S01]  /*8e50*/  BPT.TRAP 0x1 ;  /* 0x000000040000795c */ /* 0x004fe20000300000 */
.L_x_1063:
        /* <DEDUP_REMOVED lines=15> */
.L_x_1098:
[----:B------:R-:W3:Y:S02]  /*8f50*/  SYNCS.PHASECHK.TRANS64.TRYWAIT P1, [R11+URZ], R2 ;  /* 0x000000020b0075a7 */ /* 0x000ee4000802017f */
[----:B---3--:R-:W-:Y:S05]  /*8f60*/  @!P1 BRA `(.L_x_1065) ;  /* 0x0000000400f49947 */ /* 0x008fea0003800000 */
.L_x_1099:
[----:B------:R-:W-:Y:S05]  /*8f70*/  @!P0 BRA `(.L_x_1066) ;  /* 0x0000000000048947 */ /* 0x000fea0003800000 */
[----:B--2---:R-:W-:Y:S01]  /*8f80*/  BPT.TRAP 0x1 ;  /* 0x000000040000795c */ /* 0x004fe20000300000 */
.L_x_1066:
[----:B------:R-:W-:-:S04]  /*8f90*/  VIADD R0, R6, 0x30840 ;  /* 0x0003084006007836 */ /* 0x000fc80000000000 */
[----:B------:R-:W-:-:S04]  /*8fa0*/  IMAD R9, R9, 0x8, R0 ;  /* 0x0000000809097824 */ /* 0x000fc800078e0200 */
[----:B------:R-:W4:Y:S02]  /*8fb0*/  SYNCS.PHASECHK.TRANS64.TRYWAIT P0, [R9+URZ], R4 ;  /* 0x00000004090075a7 */ /* 0x000f24000800017f */
[----:B----4-:R-:W-:Y:S05]  /*8fc0*/  @!P0 BRA `(.L_x_1067) ;  /* 0x0000000400f08947 */ /* 0x010fea0003800000 */
.L_x_1100:
[----:B------:R-:W-:-:S07]  /*8fd0*/  IMAD R3, R3, 0x8, R0 ;  /* 0x0000000803037824 */ /* 0x000fce00078e0200 */
.L_x_1068:
[----:B------:R1:W1:Y:S02]  /*8fe0*/  SYNCS.PHASECHK.TRANS64.TRYWAIT P0, [R3+URZ], R2 ;  /* 0x00000002030075a7 */ /* 0x000264000800017f */
[----:B-1----:R-:W-:Y:S05]  /*8ff0*/  @!P0 NANOSLEEP.SYNCS 0x989680 ;  /* 0x009896800000895d */ /* 0x002fea0003900000 */
[----:B------:R-:W1:Y:S02]  /*9000*/  @!P0 SYNCS.PHASECHK.TRANS64 P0, [R3+URZ], R2 ;  /* 0x00000002030085a7 */ /* 0x000e64000800007f */
[----:B-1----:R-:W-:Y:S05]  /*9010*/  @!P0 BRA `(.L_x_1068) ;  /* 0xfffffffc00f08947 */ /* 0x002fea000383ffff */
.L_x_956:
[----:B--2---:R-:W-:Y:S05]  /*9020*/  BSYNC B6 ;  /* 0x0000000000067941 */ /* 0x004fea0003800000 */
.L_x_950:
[----:B------:R-:W-:Y:S05]  /*9030*/  EXIT ;  /* 0x000000000000794d */ /* 0x000fea0003800000 */
.L_x_966:
[----:B------:R-:W-:Y:S02]  /*9040*/  IMAD.MOV.U32 R12, RZ, RZ, RZ ;  /* 0x000000ffff0c7224 */ /* 0x000fe400078e00ff */
[----:B------:R-:W-:Y:S02]  /*9050*/  IMAD.MOV.U32 R11, RZ, RZ, 0x1f ;  /* 0x0000001fff0b7424 */ /* 0x000fe400078e00ff */
[----:B------:R-:W-:-:S07]  /*9060*/  IMAD.MOV.U32 R15, RZ, RZ, -0x1 ;  /* 0xffffffffff0f7424 */ /* 0x000fce00078e00ff */
[----:B------:R-:W-:Y:S05]  /*9070*/  WARPSYNC.COLLECTIVE R15, `(.L_x_1069) ;  /* 0x000000000f087348 */ /* 0x000fea0003c00000 */
[----:B------:R1:W2:Y:S02]  /*9080*/  SHFL.IDX P6, R14, R13, R12, R11 ;  /* 0x0000000c0d0e7389 */ /* 0x0002a400000c000b */
[----:B-12---:R-:W-:Y:S01]  /*9090*/  ENDCOLLECTIVE ;  /* 0x000000000000791b */ /* 0x006fe20003800000 */
.L_x_1069:
[----:B------:R-:W-:Y:S05]  /*90a0*/  BRA `(.L_x_1070) ;  /* 0xffffff8000b07947 */ /* 0x000fea000383ffff */
.L_x_968:
[----:B--2---:R2:W3:Y:S02]  /*90b0*/  SYNCS.PHASECHK.TRANS64.TRYWAIT P0, [R16+URZ+0x30800], R21 ;  /* 0x03080015100075a7 */ /* 0x0044e4000800017f */
[----:B---3--:R-:W-:Y:S05]  /*90c0*/  @!P0 NANOSLEEP.SYNCS 0x989680 ;  /* 0x009896800000895d */ /* 0x008fea0003900000 */
[----:B------:R-:W3:Y:S02]  /*90d0*/  @!P0 SYNCS.PHASECHK.TRANS64 P0, [R16+URZ+0x30800], R21 ;  /* 0x03080015100085a7 */ /* 0x000ee4000800007f */
[----:B---3--:R-:W-:Y:S05]  /*90e0*/  @!P0 BRA `(.L_x_968) ;  /* 0xfffffffc00f08947 */ /* 0x008fea000383ffff */
[----:B------:R-:W-:Y:S05]  /*90f0*/  BRA `(.L_x_967) ;  /* 0xffffff8400507947 */ /* 0x000fea000383ffff */
.L_x_972:
[----:B----4-:R4:W1:Y:S02]  /*9100*/  SYNCS.PHASECHK.TRANS64.TRYWAIT P1, [R2+URZ+0x30810], R153 ;  /* 0x03081099020075a7 */ /* 0x010864000802017f */
[----:B-1----:R-:W-:Y:S05]  /*9110*/  @!P1 NANOSLEEP.SYNCS 0x989680 ;  /* 0x009896800000995d */ /* 0x002fea0003900000 */
[----:B------:R-:W1:Y:S02]  /*9120*/  @!P1 SYNCS.PHASECHK.TRANS64 P1, [R2+URZ+0x30810], R153 ;  /* 0x03081099020095a7 */ /* 0x000e64000802007f */
[----:B-1----:R-:W-:Y:S05]  /*9130*/  @!P1 BRA `(.L_x_972) ;  /* 0xfffffffc00f09947 */ /* 0x002fea000383ffff */
[----:B------:R-:W-:Y:S05]  /*9140*/  BRA `(.L_x_971) ;  /* 0xffffff8800907947 */ /* 0x000fea000383ffff */
.L_x_976:
[----:B------:R1:W1:Y:S02]  /*9150*/  SYNCS.PHASECHK.TRANS64.TRYWAIT P1, [R2+URZ+0x30830], R153 ;  /* 0x03083099020075a7 */ /* 0x000264000802017f */
[----:B-1----:R-:W-:Y:S05]  /*9160*/  @!P1 NANOSLEEP.SYNCS 0x989680 ;  /* 0x009896800000995d */ /* 0x002fea0003900000 */
[----:B------:R-:W1:Y:S02]  /*9170*/  @!P1 SYNCS.PHASECHK.TRANS64 P1, [R2+URZ+0x30830], R153 ;  /* 0x03083099020095a7 */ /* 0x000e64000802007f */
[----:B-1----:R-:W-:Y:S05]  /*9180*/  @!P1 BRA `(.L_x_976) ;  /* 0xfffffffc00f09947 */ /* 0x002fea000383ffff */
[----:B------:R-:W-:Y:S05]  /*9190*/  BRA `(.L_x_975) ;  /* 0xffffff8c00e87947 */ /* 0x000fea000383ffff */
.L_x_983:
[----:B------:R-:W-:Y:S01]  /*91a0*/  BSSY B0, `(.L_x_1071) ;  /* 0x0000005000007945 */ /* 0x000fe20003800000 */
[----:B------:R-:W-:-:S07]  /*91b0*/  IMAD.MOV.U32 R15, RZ, RZ, -0x1 ;  /* 0xffffffffff0f7424 */ /* 0x000fce00078e00ff */
[----:B------:R-:W-:Y:S05]  /*91c0*/  WARPSYNC.COLLECTIVE R15, `(.L_x_1072) ;  /* 0x000000000f087348 */ /* 0x000fea0003c00000 */
[----:B------:R-:W-:Y:S01]  /*91d0*/  NOP ;  /* 0x0000000000007918 */ /* 0x000fe20000000000 */
[----:B------:R-:W-:Y:S01]  /*91e0*/  ENDCOLLECTIVE ;  /* 0x000000000000791b */ /* 0x000fe20003800000 */
.L_x_1072:
[----:B------:R-:W-:Y:S05]  /*91f0*/  BSYNC B0 ;  /* 0x0000000000007941 */ /* 0x000fea0003800000 */
.L_x_1071:
[----:B------:R-:W-:Y:S05]  /*9200*/  BRA `(.L_x_1073) ;  /* 0xffffffbc004c7947 */ /* 0x000fea000383ffff */
.L_x_992:
[----:B------:R-:W-:Y:S01]  /*9210*/  BSSY B0, `(.L_x_1074) ;  /* 0x0000005000007945 */ /* 0x000fe20003800000 */
[----:B------:R-:W-:-:S07]  /*9220*/  IMAD.MOV.U32 R15, RZ, RZ, -0x1 ;  /* 0xffffffffff0f7424 */ /* 0x000fce00078e00ff */
[----:B-1----:R-:W-:Y:S05]  /*9230*/  WARPSYNC.COLLECTIVE R15, `(.L_x_1075) ;  /* 0x000000000f087348 */ /* 0x002fea0003c00000 */
[----:B------:R-:W-:Y:S01]  /*9240*/  NOP ;  /* 0x0000000000007918 */ /* 0x000fe20000000000 */
[----:B-1----:R-:W-:Y:S01]  /*9250*/  ENDCOLLECTIVE ;  /* 0x000000000000791b */ /* 0x002fe20003800000 */
.L_x_1075:
[----:B------:R-:W-:Y:S05]  /*9260*/  BSYNC B0 ;  /* 0x0000000000007941 */ /* 0x000fea0003800000 */
.L_x_1074:
[----:B------:R-:W-:Y:S05]  /*9270*/  BRA `(.L_x_1076) ;  /* 0xffffffc000487947 */ /* 0x000fea000383ffff */
.L_x_1005:
[----:B------:R-:W-:Y:S01]  /*9280*/  BSSY B0, `(.L_x_1077) ;  /* 0x0000005000007945 */ /* 0x000fe20003800000 */
[----:B------:R-:W-:-:S07]  /*9290*/  IMAD.MOV.U32 R15, RZ, RZ, -0x1 ;  /* 0xffffffffff0f7424 */ /* 0x000fce00078e00ff */
[----:B------:R-:W-:Y:S05]  /*92a0*/  WARPSYNC.COLLECTIVE R15, `(.L_x_1078) ;  /* 0x000000000f087348 */ /* 0x000fea0003c00000 */
[----:B------:R-:W-:Y:S01]  /*92b0*/  NOP ;  /* 0x0000000000007918 */ /* 0x000fe20000000000 */
[----:B------:R-:W-:Y:S01]  /*92c0*/  ENDCOLLECTIVE ;  /* 0x000000000000791b */ /* 0x000fe20003800000 */
.L_x_1078:
[----:B------:R-:W-:Y:S05]  /*92d0*/  BSYNC B0 ;  /* 0x0000000000007941 */ /* 0x000fea0003800000 */
.L_x_1077:
[----:B------:R-:W-:Y:S05]  /*92e0*/  BRA `(.L_x_1079) ;  /* 0xffffffcc00347947 */ /* 0x000fea000383ffff */
.L_x_1017:
[----:B------:R-:W-:Y:S01]  /*92f0*/  BSSY B0, `(.L_x_1080) ;  /* 0x0000005000007945 */ /* 0x000fe20003800000 */
[----:B------:R-:W-:-:S07]  /*9300*/  IMAD.MOV.U32 R15, RZ, RZ, -0x1 ;  /* 0xffffffffff0f7424 */ /* 0x000fce00078e00ff */
[----:B------:R-:W-:Y:S05]  /*9310*/  WARPSYNC.COLLECTIVE R15, `(.L_x_1081) ;  /* 0x000000000f087348 */ /* 0x000fea0003c00000 */
[----:B------:R-:W-:Y:S01]  /*9320*/  NOP ;  /* 0x0000000000007918 */ /* 0x000fe20000000000 */
[----:B------:R-:W-:Y:S01]  /*9330*/  ENDCOLLECTIVE ;  /* 0x000000000000791b */ /* 0x000fe20003800000 */
.L_x_1081:
[----:B------:R-:W-:Y:S05]  /*9340*/  BSYNC B0 ;  /* 0x0000000000007941 */ /* 0x000fea0003800000 */
.L_x_1080:
[----:B------:R-:W-:Y:S05]  /*9350*/  BRA `(.L_x_1082) ;  /* 0xffffffd0004c7947 */ /* 0x000fea000383ffff */
.L_x_1030:
[----:B------:R-:W-:Y:S01]  /*9360*/  BSSY B0, `(.L_x_1083) ;  /* 0x0000005000007945 */ /* 0x000fe20003800000 */
[----:B------:R-:W-:-:S07]  /*9370*/  IMAD.MOV.U32 R15, RZ, RZ, -0x1 ;  /* 0xffffffffff0f7424 */ /* 0x000fce00078e00ff */
[----:B------:R-:W-:Y:S05]  /*9380*/  WARPSYNC.COLLECTIVE R15, `(.L_x_1084) ;  /* 0x000000000f087348 */ /* 0x000fea0003c00000 */
[----:B------:R-:W-:Y:S01]  /*9390*/  NOP ;  /* 0x0000000000007918 */ /* 0x000fe20000000000 */
[----:B------:R-:W-:Y:S01]  /*93a0*/  ENDCOLLECTIVE ;  /* 0x000000000000791b */ /* 0x000fe20003800000 */
.L_x_1084:
[----:B------:R-:W-:Y:S05]  /*93b0*/  BSYNC B0 ;  /* 0x0000000000007941 */ /* 0x000fea0003800000 */
.L_x_1083:
[----:B------:R-:W-:Y:S05]  /*93c0*/  BRA `(.L_x_1085) ;  /* 0xffffffd400687947 */ /* 0x000fea000383ffff */
.L_x_1043:
[----:B-1----:R1:W2:Y:S02]  /*93d0*/  SYNCS.PHASECHK.TRANS64.TRYWAIT P1, [R12+URZ+0x30820], R3 ;  /* 0x030820030c0075a7 */ /* 0x0022a4000802017f */
[----:B--2---:R-:W-:Y:S05]  /*93e0*/  @!P1 NANOSLEEP.SYNCS 0x989680 ;  /* 0x009896800000995d */ /* 0x004fea0003900000 */
[----:B------:R-:W2:Y:S02]  /*93f0*/  @!P1 SYNCS.PHASECHK.TRANS64 P1, [R12+URZ+0x30820], R3 ;  /* 0x030820030c0095a7 */ /* 0x000ea4000802007f */
[----:B--2---:R-:W-:Y:S05]  /*9400*/  @!P1 BRA `(.L_x_1043) ;  /* 0xfffffffc00f09947 */ /* 0x004fea000383ffff */
[----:B------:R-:W-:Y:S05]  /*9410*/  BRA `(.L_x_1086) ;  /* 0xffffffe000747947 */ /* 0x000fea000383ffff */
.L_x_1047:
[----:B-1----:R1:W2:Y:S02]  /*9420*/  SYNCS.PHASECHK.TRANS64.TRYWAIT P1, [R12+URZ+0x30840], R21 ;  /* 0x030840150c0075a7 */ /* 0x0022a4000802017f */
[----:B--2---:R-:W-:Y:S05]  /*9430*/  @!P1 NANOSLEEP.SYNCS 0x989680 ;  /* 0x009896800000995d */ /* 0x004fea0003900000 */
[----:B------:R-:W2:Y:S02]  /*9440*/  @!P1 SYNCS.PHASECHK.TRANS64 P1, [R12+URZ+0x30840], R21 ;  /* 0x030840150c0095a7 */ /* 0x000ea4000802007f */
[----:B--2---:R-:W-:Y:S05]  /*9450*/  @!P1 BRA `(.L_x_1047) ;  /* 0xfffffffc00f09947 */ /* 0x004fea000383ffff */
[----:B------:R-:W-:Y:S05]  /*9460*/  BRA `(.L_x_1087) ;  /* 0xffffffe400d87947 */ /* 0x000fea000383ffff */
.L_x_1049:
[----:B--2---:R2:W3:Y:S02]  /*9470*/  SYNCS.PHASECHK.TRANS64.TRYWAIT P1, [R12+URZ+0x30828], R21 ;  /* 0x030828150c0075a7 */ /* 0x0044e4000802017f */
[----:B---3--:R-:W-:Y:S05]  /*9480*/  @!P1 NANOSLEEP.SYNCS 0x989680 ;  /* 0x009896800000995d */ /* 0x008fea0003900000 */
[----:B------:R-:W3:Y:S02]  /*9490*/  @!P1 SYNCS.PHASECHK.TRANS64 P1, [R12+URZ+0x30828], R21 ;  /* 0x030828150c0095a7 */ /* 0x000ee4000802007f */
[----:B---3--:R-:W-:Y:S05]  /*94a0*/  @!P1 BRA `(.L_x_1049) ;  /* 0xfffffffc00f09947 */ /* 0x008fea000383ffff */
[----:B------:R-:W-:Y:S05]  /*94b0*/  BRA `(.L_x_1088) ;  /* 0xffffffe800707947 */ /* 0x000fea000383ffff */
.L_x_1051:
[----:B---3--:R3:W4:Y:S02]  /*94c0*/  SYNCS.PHASECHK.TRANS64.TRYWAIT P1, [R12+URZ+0x30848], R21 ;  /* 0x030848150c0075a7 */ /* 0x008724000802017f */
[----:B----4-:R-:W-:Y:S05]  /*94d0*/  @!P1 NANOSLEEP.SYNCS 0x989680 ;  /* 0x009896800000995d */ /* 0x010fea0003900000 */
[----:B------:R-:W4:Y:S02]  /*94e0*/  @!P1 SYNCS.PHASECHK.TRANS64 P1, [R12+URZ+0x30848], R21 ;  /* 0x030848150c0095a7 */ /* 0x000f24000802007f */
[----:B----4-:R-:W-:Y:S05]  /*94f0*/  @!P1 BRA `(.L_x_1051) ;  /* 0xfffffffc00f09947 */ /* 0x010fea000383ffff */
[----:B------:R-:W-:Y:S05]  /*9500*/  BRA `(.L_x_1089) ;  /* 0xffffffe800e87947 */ /* 0x000fea000383ffff */
.L_x_1053:
[----:B------:R-:W-:-:S07]  /*9510*/  SHF.L.U32 R5, R10, 0x1f, RZ ;  /* 0x0000001f0a057819 */ /* 0x000fce00000006ff */
.L_x_1090:
[----:B-1----:R1:W2:Y:S02]  /*9520*/  SYNCS.PHASECHK.TRANS64.TRYWAIT P1, [R12+URZ+0x30820], R5 ;  /* 0x030820050c0075a7 */ /* 0x0022a4000802017f */
[----:B--2---:R-:W-:Y:S05]  /*9530*/  @!P1 NANOSLEEP.SYNCS 0x989680 ;  /* 0x009896800000995d */ /* 0x004fea0003900000 */
[----:B------:R-:W2:Y:S02]  /*9540*/  @!P1 SYNCS.PHASECHK.TRANS64 P1, [R12+URZ+0x30820], R5 ;  /* 0x030820050c0095a7 */ /* 0x000ea4000802007f */
[----:B--2---:R-:W-:Y:S05]  /*9550*/  @!P1 BRA `(.L_x_1090) ;  /* 0xfffffffc00f09947 */ /* 0x004fea000383ffff */
[----:B------:R-:W-:Y:S05]  /*9560*/  BRA `(.L_x_1091) ;  /* 0xffffffec00707947 */ /* 0x000fea000383ffff */
.L_x_1056:
[----:B-1----:R1:W2:Y:S02]  /*9570*/  SYNCS.PHASECHK.TRANS64.TRYWAIT P1, [R12+URZ+0x30840], R13 ;  /* 0x0308400d0c0075a7 */ /* 0x0022a4000802017f */
[----:B--2---:R-:W-:Y:S05]  /*9580*/  @!P1 NANOSLEEP.SYNCS 0x989680 ;  /* 0x009896800000995d */ /* 0x004fea0003900000 */
[----:B------:R-:W2:Y:S02]  /*9590*/  @!P1 SYNCS.PHASECHK.TRANS64 P1, [R12+URZ+0x30840], R13 ;  /* 0x0308400d0c0095a7 */ /* 0x000ea4000802007f */
[----:B--2---:R-:W-:Y:S05]  /*95a0*/  @!P1 BRA `(.L_x_1056) ;  /* 0xfffffffc00f09947 */ /* 0x004fea000383ffff */
[----:B------:R-:W-:Y:S05]  /*95b0*/  BRA `(.L_x_1092) ;  /* 0xfffffff000007947 */ /* 0x000fea000383ffff */
.L_x_1058:
[----:B--2---:R2:W3:Y:S02]  /*95c0*/  SYNCS.PHASECHK.TRANS64.TRYWAIT P1, [R12+URZ+0x30828], R13 ;  /* 0x0308280d0c0075a7 */ /* 0x0044e4000802017f */
[----:B---3--:R-:W-:Y:S05]  /*95d0*/  @!P1 NANOSLEEP.SYNCS 0x989680 ;  /* 0x009896800000995d */ /* 0x008fea0003900000 */
[----:B------:R-:W3:Y:S02]  /*95e0*/  @!P1 SYNCS.PHASECHK.TRANS64 P1, [R12+URZ+0x30828], R13 ;  /* 0x0308280d0c0095a7 */ /* 0x000ee4000802007f */
[----:B---3--:R-:W-:Y:S05]  /*95f0*/  @!P1 BRA `(.L_x_1058) ;  /* 0xfffffffc00f09947 */ /* 0x008fea000383ffff */
[----:B------:R-:W-:Y:S05]  /*9600*/  BRA `(.L_x_1093) ;  /* 0xfffffff0008c7947 */ /* 0x000fea000383ffff */
.L_x_1060:
[----:B---3--:R3:W4:Y:S02]  /*9610*/  SYNCS.PHASECHK.TRANS64.TRYWAIT P0, [R4+URZ+0x30840], R3 ;  /* 0x03084003040075a7 */ /* 0x008724000800017f */
[----:B----4-:R-:W-:Y:S05]  /*9620*/  @!P0 NANOSLEEP.SYNCS 0x989680 ;  /* 0x009896800000895d */ /* 0x010fea0003900000 */
[----:B------:R-:W4:Y:S02]  /*9630*/  @!P0 SYNCS.PHASECHK.TRANS64 P0, [R4+URZ+0x30840], R3 ;  /* 0x03084003040085a7 */ /* 0x000f24000800007f */
[----:B----4-:R-:W-:Y:S05]  /*9640*/  @!P0 BRA `(.L_x_1060) ;  /* 0xfffffffc00f08947 */ /* 0x010fea000383ffff */
[----:B------:R-:W-:Y:S05]  /*9650*/  BRA `(.L_x_1094) ;  /* 0xfffffff400187947 */ /* 0x000fea000383ffff */
.L_x_1062:
[----:B------:R-:W-:Y:S01]  /*9660*/  BSSY B0, `(.L_x_1095) ;  /* 0x0000006000007945 */ /* 0x000fe20003800000 */
[----:B------:R-:W-:-:S07]  /*9670*/  IMAD.MOV.U32 R15, RZ, RZ, -0x1 ;  /* 0xffffffffff0f7424 */ /* 0x000fce00078e00ff */
[----:B--2---:R-:W-:Y:S05]  /*9680*/  WARPSYNC.COLLECTIVE R15, `(.L_x_1096) ;  /* 0x000000000f0c7348 */ /* 0x004fea0003c00000 */
[----:B------:R-:W-:Y:S02]  /*9690*/  ELECT P6, UR62, PT ;  /* 0x00000000003e782f */ /* 0x000fe400038c0000 */
[----:B------:R-:W-:Y:S01]  /*96a0*/  MOV R14, UR62 ;  /* 0x0000003e000e7c02 */ /* 0x000fe20008000f00 */
[----:B--2---:R-:W-:Y:S10]  /*96b0*/  ENDCOLLECTIVE ;  /* 0x000000000000791b */ /* 0x004ff40003800000 */
.L_x_1096:
[----:B------:R-:W-:Y:S05]  /*96c0*/  BSYNC B0 ;  /* 0x0000000000007941 */ /* 0x000fea0003800000 */
.L_x_1095:
[----:B------:R-:W-:Y:S01]  /*96d0*/  PLOP3.LUT P0, PT, P6, PT, PT, 0x80, 0x0 ;  /* 0x000000000000781c */ /* 0x000fe2000370f070 */
[----:B------:R-:W-:-:S12]  /*96e0*/  BRA `(.L_x_1097) ;  /* 0xfffffff400c47947 */ /* 0x000fd8000383ffff */
.L_x_1064:
[----:B-1----:R1:W3:Y:S02]  /*96f0*/  SYNCS.PHASECHK.TRANS64.TRYWAIT P1, [R7+URZ], R4 ;  /* 0x00000004070075a7 */ /* 0x0022e4000802017f */
[----:B---3--:R-:W-:Y:S05]  /*9700*/  @!P1 NANOSLEEP.SYNCS 0x989680 ;  /* 0x009896800000995d */ /* 0x008fea0003900000 */
[----:B------:R-:W3:Y:S02]  /*9710*/  @!P1 SYNCS.PHASECHK.TRANS64 P1, [R7+URZ], R4 ;  /* 0x00000004070095a7 */ /* 0x000ee4000802007f */
[----:B---3--:R-:W-:Y:S05]  /*9720*/  @!P1 BRA `(.L_x_1064) ;  /* 0xfffffffc00f09947 */ /* 0x008fea000383ffff */
[----:B------:R-:W-:Y:S05]  /*9730*/  BRA `(.L_x_1098) ;  /* 0xfffffff800047947 */ /* 0x000fea000383ffff */
.L_x_1065:
[----:B---3--:R3:W4:Y:S02]  /*9740*/  SYNCS.PHASECHK.TRANS64.TRYWAIT P1, [R11+URZ], R2 ;  /* 0x000000020b0075a7 */ /* 0x008724000802017f */
[----:B----4-:R-:W-:Y:S05]  /*9750*/  @!P1 NANOSLEEP.SYNCS 0x989680 ;  /* 0x009896800000995d */ /* 0x010fea0003900000 */
[----:B------:R-:W4:Y:S02]  /*9760*/  @!P1 SYNCS.PHASECHK.TRANS64 P1, [R11+URZ], R2 ;  /* 0x000000020b0095a7 */ /* 0x000f24000802007f */
[----:B----4-:R-:W-:Y:S05]  /*9770*/  @!P1 BRA `(.L_x_1065) ;  /* 0xfffffffc00f09947 */ /* 0x010fea000383ffff */
[----:B------:R-:W-:Y:S05]  /*9780*/  BRA `(.L_x_1099) ;  /* 0xfffffff400f87947 */ /* 0x000fea000383ffff */
.L_x_1067:
[----:B----4-:R4:W1:Y:S02]  /*9790*/  SYNCS.PHASECHK.TRANS64.TRYWAIT P0, [R9+URZ], R4 ;  /* 0x00000004090075a7 */ /* 0x010864000800017f */
[----:B-1----:R-:W-:Y:S05]  /*97a0*/  @!P0 NANOSLEEP.SYNCS 0x989680 ;  /* 0x009896800000895d */ /* 0x002fea0003900000 */
[----:B------:R-:W1:Y:S02]  /*97b0*/  @!P0 SYNCS.PHASECHK.TRANS64 P0, [R9+URZ], R4 ;  /* 0x00000004090085a7 */ /* 0x000e64000800007f */
[----:B-1----:R-:W-:Y:S05]  /*97c0*/  @!P0 BRA `(.L_x_1067) ;  /* 0xfffffffc00f08947 */ /* 0x002fea000383ffff */
[----:B------:R-:W-:Y:S05]  /*97d0*/  BRA `(.L_x_1100) ;  /* 0xfffffff400fc7947 */ /* 0x000fea000383ffff */
.L_x_1101:
        /* <DEDUP_REMOVED lines=10> */
.L_x_3660:


//--------------------- .text._ZN7cutlass13device_kernelIN5flash11enable_sm90INS1_16FlashAttnBwdSm90INS1_25CollectiveMainloopBwdSm90ILi2ELi2ELi2EN4cute5tupleIJNS5_1CILi1EEES8_S8_EEENS6_IJNS7_ILi64EEENS7_ILi128EEESB_EEENS_10bfloat16_tEfNS_4arch4Sm90ELb0ELb1ELb1ELb0ELb0ELb1ELb0ELb0ELi2ELi1ELi2ELi1ELb0EEENS1_21CollectiveEpilogueBwdISC_SD_SF_Li256ELb0ELb0ELi1EEENS1_19SingleTileSchedulerILb0ELb0ELb0ELi128EEEEEEEEEvNT_6ParamsE --------------------------
	.section	.text._ZN7cutlass13device_kernelIN5flash11enable_sm90INS1_16FlashAttnBwdSm90INS1_25CollectiveMainloopBwdSm90ILi2ELi2ELi2EN4cute5tupleIJNS5_1CILi1EEES8_S8_EEENS6_IJNS7_ILi64EEENS7_ILi128EEESB_EEENS_10bfloat16_tEfNS_4arch4Sm90ELb0ELb1ELb1ELb0ELb0ELb1ELb0ELb0ELi2ELi1ELi2ELi1ELb0EEENS1_21CollectiveEpilogueBwdISC_SD_SF_Li256ELb0ELb0ELi1EEENS1_19SingleTileSchedulerILb0ELb0ELb0ELi128EEEEEEEEEvNT_6ParamsE,"ax",@progbits
	.align	128
.text._ZN7cutlass13device_kernelIN5flash11enable_sm90INS1_16FlashAttnBwdSm90INS1_25CollectiveMainloopBwdSm90ILi2ELi2ELi2EN4cute5tupleIJNS5_1CILi1EEES8_S8_EEENS6_IJNS7_ILi64EEENS7_ILi128EEESB_EEENS_10bfloat16_tEfNS_4arch4Sm90ELb0ELb1ELb1ELb0ELb0ELb1ELb0ELb0ELi2ELi1ELi2ELi1ELb0EEENS1_21CollectiveEpilogueBwdISC_SD_SF_Li256ELb0ELb0ELi1EEENS1_19SingleTileSchedulerILb0ELb0ELb0ELi128EEEEEEEEEvNT_6ParamsE:
        .type           _ZN7cutlass13device_kernelIN5flash11enable_sm90INS1_16FlashAttnBwdSm90INS1_25CollectiveMainloopBwdSm90ILi2ELi2ELi2EN4cute5tupleIJNS5_1CILi1EEES8_S8_EEENS6_IJNS7_ILi64EEENS7_ILi128EEESB_EEENS_10bfloat16_tEfNS_4arch4Sm90ELb0ELb1ELb1ELb0ELb0ELb1ELb0ELb0ELi2ELi1ELi2ELi1ELb0EEENS1_21CollectiveEpilogueBwdISC_SD_SF_Li256ELb0ELb0ELi1EEENS1_19SingleTileSchedulerILb0ELb0ELb0ELi128EEEEEEEEEvNT_6ParamsE,@function
        .size           _ZN7cutlass13device_kernelIN5flash11enable_sm90INS1_16FlashAttnBwdSm90INS1_25CollectiveMainloopBwdSm90ILi2ELi2ELi2EN4cute5tupleIJNS5_1CILi1EEES8_S8_EEENS6_IJNS7_ILi64EEENS7_ILi128EEESB_EEENS_10bfloat16_tEfNS_4arch4Sm90ELb0ELb1ELb1ELb0ELb0ELb1ELb0ELb0ELi2ELi1ELi2ELi1ELb0EEENS1_21CollectiveEpilogueBwdISC_SD_SF_Li256ELb0ELb0ELi1EEENS1_19SingleTileSchedulerILb0ELb0ELb0ELi128EEEEEEEEEvNT_6ParamsE,(.L_x_3661 - _ZN7cutlass13device_kernelIN5flash11enable_sm90INS1_16FlashAttnBwdSm90INS1_25CollectiveMainloopBwdSm90ILi2ELi2ELi2EN4cute5tupleIJNS5_1CILi1EEES8_S8_EEENS6_IJNS7_ILi64EEENS7_ILi128EEESB_EEENS_10bfloat16_tEfNS_4arch4Sm90ELb0ELb1ELb1ELb0ELb0ELb1ELb0ELb0ELi2ELi1ELi2ELi1ELb0EEENS1_21CollectiveEpilogueBwdISC_SD_SF_Li256ELb0ELb0ELi1EEENS1_19SingleTileSchedulerILb0ELb0ELb0ELi128EEEEEEEEEvNT_6ParamsE)
        .other          _ZN7cutlass13device_kernelIN5flash11enable_sm90INS1_16FlashAttnBwdSm90INS1_25CollectiveMainloopBwdSm90ILi2ELi2ELi2EN4cute5tupleIJNS5_1CILi1EEES8_S8_EEENS6_IJNS7_ILi64EEENS7_ILi128EEESB_EEENS_10bfloat16_tEfNS_4arch4Sm90ELb0ELb1ELb1ELb0ELb0ELb1ELb0ELb0ELi2ELi1ELi2ELi1ELb0EEENS1_21CollectiveEpilogueBwdISC_SD_SF_Li256ELb0ELb0ELi1EEENS1_19SingleTileSchedulerILb0ELb0ELb0ELi128EEEEEEEEEvNT_6ParamsE,@"STO_CUDA_ENTRY STV_DEFAULT"
_ZN7cutlass13device_kernelIN5flash11enable_sm90INS1_16FlashAttnBwdSm90INS1_25CollectiveMainloopBwdSm90ILi2ELi2ELi2EN4cute5tupleIJNS5_1CILi1EEES8_S8_EEENS6_IJNS7_ILi64EEENS7_ILi128EEESB_EEENS_10bfloat16_tEfNS_4arch4Sm90ELb0ELb1ELb1ELb0ELb0ELb1ELb0ELb0ELi2ELi1ELi2ELi1ELb0EEENS1_21CollectiveEpilogueBwdISC_SD_SF_Li256ELb0ELb0ELi1EEENS1_19SingleTileSchedulerILb0ELb0ELb0ELi128EEEEEEEEEvNT_6ParamsE:
[----:B------:R-:W1:Y:S02]  /*0000*/  LDC R1, c[0x0][0x28] ;  /* 0x00000a00ff017b82 */ /* 0x000e640000000800 */
[----:B-1----:R-:W-:Y:S01]  /*0010*/  VIADD R1, R1, 0xfffffff0 ;  /* 0xfffffff001017836 */ /* 0x002fe20000000000 */
[----:B------:R-:W1:Y:S01]  /*0020*/  S2R R3, SR_TID.X ;  /* 0x0000000000037919 */ /* 0x000e620000002100 */
[----:B------:R-:W-:Y:S01]  /*0030*/  ELECT P0, URZ, PT ;  /* 0x00000000003f782f */ /* 0x000fe20003800000 */
[----:B------:R-:W-:Y:S01]  /*0040*/  BSSY B0, `(.L_x_1102) ;  /* 0x000001a000007945 */ /* 0x000fe20003800000 */
[--C-:B-1----:R-:W-:Y:S02]  /*0050*/  SHF.R.U32.HI R0, RZ, 0x5, R3.reuse ;  /* 0x00000005ff007819 */ /* 0x102fe40000011603 */
[----:B------:R-:W-:-:S03]  /*0060*/  SHF.R.U32.HI R3, RZ, 0x7, R3 ;  /* 0x00000007ff037819 */ /* 0x000fc60000011603 */
        /* <DEDUP_REMOVED lines=23> */
.L_x_1103:
[----:B------:R-:W-:Y:S05]  /*01e0*/  BSYNC B0 ;  /* 0x0000000000007941 */ /* 0x000fea0003800000 */
.L_x_1102:
[----:B------:R-:W-:Y:S01]  /*01f0*/  VOTEU.ANY UP0, P0 ;  /* 0x00000000003f7886 */ /* 0x000fe20000000100 */
[----:B------:R-:W1:Y:S01]  /*0200*/  SHFL.IDX PT, R3, R3, RZ, 0x1f ;  /* 0x00001fff03037589 */ /* 0x000e6200000e0000 */
[----:B------:R-:W-:Y:S01]  /*0210*/  UMOV UR4, 0x1 ;  /* 0x0000000100047882 */ /* 0x000fe20000000000 */
[----:B------:R-:W-:Y:S01]  /*0220*/  VOTEU.ANY UP1, P0 ;  /* 0x00000000003f7886 */ /* 0x000fe20000020100 */
[----:B------:R-:W-:Y:S01]  /*0230*/  UMOV UR38, 0x1 ;  /* 0x0000000100267882 */ /* 0x000fe20000000000 */
[----:B------:R-:W2:Y:S01]  /*0240*/  @UP0 S2UR UR7, SR_CgaCtaId ;  /* 0x00000000000709c3 */ /* 0x000ea20000008800 */
[----:B------:R-:W3:Y:S01]  /*0250*/  SHFL.IDX PT, R2, R0, RZ, 0x1f ;  /* 0x00001fff00027589 */ /* 0x000ee200000e0000 */
[----:B------:R-:W-:Y:S01]  /*0260*/  @UP0 UMOV UR6, 0x400 ;  /* 0x0000040000060882 */ /* 0x000fe20000000000 */
[----:B------:R-:W-:-:S04]  /*0270*/  @UP0 UIADD3 UR4, -UR4, 0x100000, URZ ;  /* 0x0010000004040890 */ /* 0x000fc8000fffe13f */
[----:B------:R-:W-:Y:S02]  /*0280*/  @UP0 USHF.L.U32 UR5, UR4, 0xb, URZ ;  /* 0x0000000b04050899 */ /* 0x000fe4000800063f */
[----:B------:R-:W-:Y:S01]  /*0290*/  @UP0 USHF.L.U32 UR4, UR4, 0x1, URZ ;  /* 0x0000000104040899 */ /* 0x000fe2000800063f */
[----:B-1----:R-:W-:Y:S01]  /*02a0*/  R2UR UR8, R3 ;  /* 0x00000000030872ca */ /* 0x002fe200000e0000 */
[----:B--2---:R-:W-:Y:S01]  /*02b0*/  @UP0 ULEA UR6, UR7, UR6, 0x18 ;  /* 0x0000000607060291 */ /* 0x004fe2000f8ec03f */
[----:B---3--:R-:W-:-:S11]  /*02c0*/  ISETP.NE.AND P1, PT, R2, RZ, PT ;  /* 0x000000ff0200720c */ /* 0x008fd60003f25270 */
[----:B------:R-:W-:Y:S01]  /*02d0*/  UISETP.NE.AND UP0, UPT, UR8, URZ, UPT ;  /* 0x0000003f0800728c */ /* 0x000fe2000bf05270 */
[----:B------:R-:W1:Y:S02]  /*02e0*/  FENCE.VIEW.ASYNC.S ;  /* 0x00000000000073c6 */ /* 0x000e640000000000 */
[----:B-1----:R1:W2:Y:S01]  /*02f0*/  @UP1 SYNCS.EXCH.64 URZ, [UR6+0x30800], UR4 ;  /* 0x03080004063f15b2 */ /* 0x0022a20008000100 */
[----:B------:R-:W-:Y:S01]  /*0300*/  USEL UR38, UR38, 0x2, !UP0 ;  /* 0x0000000226267887 */ /* 0x000fe2000c000000 */
[----:B------:R-:W-:Y:S11]  /*0310*/  @P1 BRA `(.L_x_1104) ;  /* 0x0000000000481947 */ /* 0x000ff60003800000 */
[----:B-1----:R-:W1:Y:S01]  /*0320*/  S2UR UR5, SR_CgaCtaId ;  /* 0x00000000000579c3 */ /* 0x002e620000008800 */
        /* <DEDUP_REMOVED lines=15> */
[----:B------:R3:W1:Y:S02]  /*0420*/  SYNCS.EXCH.64 URZ, [UR8+0x30828], UR4 ;  /* 0x03082804083f75b2 */ /* 0x0006640008000100 */
[----:B---3--:R-:W-:Y:S01]  /*0430*/  NOP ;  /* 0x0000000000007918 */ /* 0x008fe20000000000 */
.L_x_1104:
        /* <DEDUP_REMOVED lines=22> */
.L_x_1105:
[----:B------:R-:W-:Y:S01]  /*05a0*/  PLOP3.LUT P0, PT, PT, PT, UP0, 0x80, 0x0 ;  /* 0x000000000000781c */ /* 0x000fe20003f0f008 */
[----:B------:R-:W-:Y:S01]  /*05b0*/  NOP ;  /* 0x0000000000007918 */ /* 0x000fe20000000000 */
[----:B------:R-:W-:Y:S01]  /*05c0*/  BSSY B6, `(.L_x_1106) ;  /* 0x0000987000067945 */ /* 0x000fe20003800000 */
[----:B-12-4-:R-:W-:Y:S10]  /*05d0*/  BAR.SYNC.DEFER_BLOCKING 0x0 ;  /* 0x0000000000007b1d */ /* 0x016ff40000010000 */
[----:B------:R-:W-:Y:S05]  /*05e0*/  @!P0 BRA `(.L_x_1107) ;  /* 0x00000068007c8947 */ /* 0x000fea0003800000 */
.L_x_1108:
        /* <DEDUP_REMOVED lines=14> */
[----:B------:R-:W1:Y:S01]  /*06d0*/  S2UR UR39, SR_CTAID.X ;  /* 0x00000000002779c3 */ /* 0x000e620000002500 */
[----:B------:R-:W-:Y:S01]  /*06e0*/  ULDC UR7, c[0x0][0x280] ;  /* 0x0000a00000077ab9 */ /* 0x000fe20000000800 */
[----:B------:R-:W-:Y:S01]  /*06f0*/  ULDC UR6, c[0x0][0x290] ;  /* 0x0000a40000067ab9 */ /* 0x000fe20000000800 */
[----:B------:R-:W-:Y:S01]  /*0700*/  ULDC UR4, c[0x0][0x74c] ;  /* 0x0001d30000047ab9 */ /* 0x000fe20000000800 */
        /* <DEDUP_REMOVED lines=20> */
[----:B-1----:R-:W-:Y:S02]  /*0850*/  ULEA UR5, UR39, UR7, 0x7 ;  /* 0x0000000727057291 */ /* 0x002fe4000f8e383f */
[----:B------:R-:W-:Y:S02]  /*0860*/  ISETP.LE.AND P1, PT, RZ, UR39, PT ;  /* 0x00000027ff007c0c */ /* 0x000fe4000bf23270 */
[----:B------:R-:W-:-:S02]  /*0870*/  CS2R R48, SRZ ;  /* 0x0000000000307805 */ /* 0x000fc4000001ff00 */
[----:B------:R-:W-:Y:S01]  /*0880*/  CS2R R46, SRZ ;  /* 0x00000000002e7805 */ /* 0x000fe2000001ff00 */
[----:B------:R-:W-:Y:S01]  /*0890*/  UIADD3 UR4, -UR4, UR5, -UR6 ;  /* 0x0000000504047290 */ /* 0x000fe2000fffe906 */
[----:B------:R-:W-:Y:S02]  /*08a0*/  CS2R R44, SRZ ;  /* 0x00000000002c7805 */ /* 0x000fe4000001ff00 */
[----:B------:R-:W-:Y:S02]  /*08b0*/  CS2R R42, SRZ ;  /* 0x00000000002a7805 */ /* 0x000fe4000001ff00 */
[----:B------:R-:W-:Y:S01]  /*08c0*/  CS2R R40, SRZ ;  /* 0x0000000000287805 */ /* 0x000fe2000001ff00 */
[----:B------:R-:W-:Y:S01]  /*08d0*/  USHF.R.S32.HI UR5, URZ, 0x1f, UR4 ;  /* 0x0000001f3f057899 */ /* 0x000fe20008011404 */
[----:B------:R-:W-:Y:S02]  /*08e0*/  CS2R R38, SRZ ;  /* 0x0000000000267805 */ /* 0x000fe4000001ff00 */
[----:B------:R-:W-:-:S02]  /*08f0*/  CS2R R36, SRZ ;  /* 0x0000000000247805 */ /* 0x000fc4000001ff00 */
[----:B------:R-:W-:Y:S01]  /*0900*/  CS2R R34, SRZ ;  /* 0x0000000000227805 */ /* 0x000fe2000001ff00 */
[----:B------:R-:W-:Y:S01]  /*0910*/  ULEA.HI UR5, UR5, UR4, URZ, 0x6 ;  /* 0x0000000405057291 */ /* 0x000fe2000f8f303f */
[----:B------:R-:W-:Y:S01]  /*0920*/  CS2R R32, SRZ ;  /* 0x0000000000207805 */ /* 0x000fe2000001ff00 */
[----:B------:R-:W-:Y:S01]  /*0930*/  UIADD3 UR4, UR7, 0x3f, URZ ;  /* 0x0000003f07047890 */ /* 0x000fe2000fffe03f */
[----:B------:R-:W-:Y:S01]  /*0940*/  CS2R R30, SRZ ;  /* 0x00000000001e7805 */ /* 0x000fe2000001ff00 */
[----:B------:R-:W-:Y:S01]  /*0950*/  USHF.R.S32.HI UR6, URZ, 0x6, UR5 ;  /* 0x000000063f067899 */ /* 0x000fe20008011405 */
[----:B------:R-:W-:Y:S01]  /*0960*/  CS2R R28, SRZ ;  /* 0x00000000001c7805 */ /* 0x000fe2000001ff00 */
[----:B------:R-:W-:Y:S01]  /*0970*/  USHF.R.S32.HI UR5, URZ, 0x1f, UR4 ;  /* 0x0000001f3f057899 */ /* 0x000fe20008011404 */
[----:B------:R-:W-:Y:S01]  /*0980*/  CS2R R26, SRZ ;  /* 0x00000000001a7805 */ /* 0x000fe2000001ff00 */
[----:B------:R-:W-:Y:S01]  /*0990*/  UISETP.LT.AND UP0, UPT, URZ, UR6, UPT ;  /* 0x000000063f00728c */ /* 0x000fe2000bf01270 */
[----:B------:R-:W-:Y:S01]  /*09a0*/  CS2R R24, SRZ ;  /* 0x0000000000187805 */ /* 0x000fe2000001ff00 */
[----:B------:R-:W-:Y:S01]  /*09b0*/  ULEA.HI UR5, UR5, UR4, URZ, 0x6 ;  /* 0x0000000405057291 */ /* 0x000fe2000f8f303f */
[----:B------:R-:W-:Y:S01]  /*09c0*/  CS2R R150, SRZ ;  /* 0x0000000000967805 */ /* 0x000fe2000001ff00 */
[----:B------:R-:W-:Y:S01]  /*09d0*/  USEL UR37, URZ, UR6, !UP0 ;  /* 0x000000063f257287 */ /* 0x000fe2000c000000 */
[----:B------:R-:W-:Y:S01]  /*09e0*/  CS2R R148, SRZ ;  /* 0x0000000000947805 */ /* 0x000fe2000001ff00 */
[----:B------:R-:W-:Y:S01]  /*09f0*/  USHF.R.S32.HI UR36, URZ, 0x6, UR5 ;  /* 0x000000063f247899 */ /* 0x000fe20008011405 */
        /* <DEDUP_REMOVED lines=24> */
[----:B------:R-:W-:Y:S01]  /*0b80*/  IMAD.MOV.U32 R99, RZ, RZ, RZ ;  /* 0x000000ffff637224 */ /* 0x000fe200078e00ff */
[----:B------:R-:W-:Y:S06]  /*0b90*/  @!P1 BRA `(.L_x_1110) ;  /* 0x0000000000289947 */ /* 0x000fec0003800000 */
[----:B------:R-:W-:Y:S01]  /*0ba0*/  ULEA UR4, UR39, UR7, 0x7 ;  /* 0x0000000727047291 */ /* 0x000fe2000f8e383f */
[----:B------:R-:W-:-:S03]  /*0bb0*/  ULDC UR5, c[0x0][0x290] ;  /* 0x0000a40000057ab9 */ /* 0x000fc60000000800 */
[----:B------:R-:W-:-:S03]  /*0bc0*/  UIADD3 UR4, -UR5, 0xbf, UR4 ;  /* 0x000000bf05047890 */ /* 0x000fc6000fffe104 */
[----:B------:R-:W-:Y:S02]  /*0bd0*/  ULDC UR5, c[0x0][0x748] ;  /* 0x0001d20000057ab9 */ /* 0x000fe40000000800 */
[----:B------:R-:W-:-:S04]  /*0be0*/  UIADD3 UR4, UR4, UR5, URZ ;  /* 0x0000000504047290 */ /* 0x000fc8000fffe03f */
[----:B------:R-:W-:-:S04]  /*0bf0*/  USHF.R.S32.HI UR5, URZ, 0x1f, UR4 ;  /* 0x0000001f3f057899 */ /* 0x000fc80008011404 */
[----:B------:R-:W-:-:S04]  /*0c00*/  ULEA.HI UR5, UR5, UR4, URZ, 0x6 ;  /* 0x0000000405057291 */ /* 0x000fc8000f8f303f */
[----:B------:R-:W-:-:S04]  /*0c10*/  USHF.R.S32.HI UR5, URZ, 0x6, UR5 ;  /* 0x000000063f057899 */ /* 0x000fc80008011405 */
[----:B------:R-:W-:-:S04]  /*0c20*/  UISETP.LT.AND UP0, UPT, UR36, UR5, UPT ;  /* 0x000000052400728c */ /* 0x000fc8000bf01270 */
[----:B------:R-:W-:-:S12]  /*0c30*/  USEL UR36, UR36, UR5, UP0 ;  /* 0x0000000524247287 */ /* 0x000fd80008000000 */
.L_x_1110:
[----:B------:R-:W-:Y:S01]  /*0c40*/  UISETP.GT.AND UP0, UPT, UR36, UR37, UPT ;  /* 0x000000252400728c */ /* 0x000fe2000bf04270 */
[----:B------:R-:W-:Y:S01]  /*0c50*/  IMAD.MOV.U32 R98, RZ, RZ, RZ ;  /* 0x000000ffff627224 */ /* 0x000fe200078e00ff */
[----:B------:R-:W-:Y:S02]  /*0c60*/  CS2R R96, SRZ ;  /* 0x0000000000607805 */ /* 0x000fe4000001ff00 */
[----:B------:R-:W-:Y:S02]  /*0c70*/  CS2R R94, SRZ ;  /* 0x00000000005e7805 */ /* 0x000fe4000001ff00 */
[----:B------:R-:W-:Y:S02]  /*0c80*/  CS2R R92, SRZ ;  /* 0x00000000005c7805 */ /* 0x000fe4000001ff00 */
[----:B------:R-:W-:Y:S02]  /*0c90*/  CS2R R90, SRZ ;  /* 0x00000000005a7805 */ /* 0x000fe4000001ff00 */
[----:B------:R-:W-:-:S02]  /*0ca0*/  PLOP3.LUT P1, PT, PT, PT, UP0, 0x80, 0x0 ;  /* 0x000000000000781c */ /* 0x000fc40003f2f008 */
[----:B------:R-:W-:-:S11]  /*0cb0*/  CS2R R88, SRZ ;  /* 0x0000000000587805 */ /* 0x000fd6000001ff00 */
[----:B------:R-:W-:Y:S05]  /*0cc0*/  @!P1 BRA `(.L_x_1111) ;  /* 0x0000004000049947 */ /* 0x000fea0003800000 */
[----:B------:R-:W-:Y:S01]  /*0cd0*/  MOV R0, RZ ;  /* 0x000000ff00007202 */ /* 0x000fe20000000f00 */
[----:B------:R-:W-:Y:S01]  /*0ce0*/  ULDC UR40, c[0x0][0x280] ;  /* 0x0000a00000287ab9 */ /* 0x000fe20000000800 */
[----:B------:R-:W-:Y:S01]  /*0cf0*/  ULDC UR41, c[0x0][0x75c] ;  /* 0x0001d70000297ab9 */ /* 0x000fe20000000800 */
[----:B------:R-:W-:Y:S01]  /*0d00*/  ULDC UR42, c[0x0][0x744] ;  /* 0x0001d100002a7ab9 */ /* 0x000fe20000000800 */
        /* <DEDUP_REMOVED lines=18> */
.L_x_1113:
        /* <DEDUP_REMOVED lines=15> */
.L_x_1112:
        /* <DEDUP_REMOVED lines=22> */
.L_x_1115:
        /* <DEDUP_REMOVED lines=15> */
.L_x_1114:
        /* <DEDUP_REMOVED lines=8> */
.L_x_1220:
[----:B------:R-:W-:Y:S02]  /*11f0*/  SHF.L.U32 R8, RZ, 0x1f, RZ ;  /* 0x0000001fff087819 */ /* 0x000fe400000006ff */
[----:B--2---:R-:W-:Y:S02]  /*1200*/  LEA.HI R4, R14, R14, RZ, 0x1 ;  /* 0x0000000e0e047211 */ /* 0x004fe400078f08ff */
[----:B------:R-:W2:Y:S01]  /*1210*/  SYNCS.PHASECHK.TRANS64.TRYWAIT P0, [R16+URZ+0x30800], R8 ;  /* 0x03080008100075a7 */ /* 0x000ea2000800017f */
[----:B------:R-:W-:Y:S02]  /*1220*/  LOP3.LUT R7, R2, 0xffffff80, RZ, 0xc0, !PT ;  /* 0xffffff8002077812 */ /* 0x000fe400078ec0ff */
[----:B------:R-:W-:Y:S02]  /*1230*/  LOP3.LUT R5, R4, 0xfffffffe, RZ, 0xc0, !PT ;  /* 0xfffffffe04057812 */ /* 0x000fe400078ec0ff */
[CC--:B------:R-:W-:Y:S01]  /*1240*/  LEA.HI R4, R3.reuse, R0.reuse, RZ, 0x5 ;  /* 0x0000000003047211 */ /* 0x0c0fe200078f28ff */
[----:B------:R-:W-:Y:S01]  /*1250*/  IMAD.IADD R7, R0, 0x1, -R7 ;  /* 0x0000000100077824 */ /* 0x000fe200078e0a07 */
[CC--:B------:R-:W-:Y:S01]  /*1260*/  LEA.HI R9, R3.reuse, R0.reuse, RZ, 0x3 ;  /* 0x0000000003097211 */ /* 0x0c0fe200078f18ff */
[----:B------:R-:W-:Y:S01]  /*1270*/  IMAD.IADD R228, R14, 0x1, -R5 ;  /* 0x000000010ee47824 */ /* 0x000fe200078e0a05 */
[----:B------:R-:W-:Y:S01]  /*1280*/  LEA.HI R5, R3, R0, RZ, 0x4 ;  /* 0x0000000003057211 */ /* 0x000fe200078f20ff */
[----:B------:R-:W-:Y:S01]  /*1290*/  IMAD.SHL.U32 R3, R0, 0x40, RZ ;  /* 0x0000004000037824 */ /* 0x000fe200078e00ff */
[----:B------:R-:W-:-:S02]  /*12a0*/  SHF.R.S32.HI R2, RZ, 0x1f, R7 ;  /* 0x0000001fff027819 */ /* 0x000fc40000011407 */
[----:B------:R-:W-:Y:S02]  /*12b0*/  SHF.R.S32.HI R4, RZ, 0x5, R4 ;  /* 0x00000005ff047819 */ /* 0x000fe40000011404 */
[----:B------:R-:W-:Y:S02]  /*12c0*/  SHF.R.S32.HI R10, RZ, 0x4, R5 ;  /* 0x00000004ff0a7819 */ /* 0x000fe40000011405 */
[----:B------:R-:W-:Y:S01]  /*12d0*/  LEA.HI R0, R2, R7, RZ, 0x2 ;  /* 0x0000000702007211 */ /* 0x000fe200078f10ff */
[----:B------:R-:W-:Y:S01]  /*12e0*/  IMAD.SHL.U32 R6, R4, 0x10, RZ ;  /* 0x0000001004067824 */ /* 0x000fe200078e00ff */
[----:B------:R-:W-:Y:S02]  /*12f0*/  LEA.HI R11, R5, R10, RZ, 0x1 ;  /* 0x0000000a050b7211 */ /* 0x000fe400078f08ff */
[----:B------:R-:W-:Y:S02]  /*1300*/  LOP3.LUT R3, R3, 0x1c0, RZ, 0xc0, !PT ;  /* 0x000001c003037812 */ /* 0x000fe400078ec0ff */
[----:B------:R-:W-:-:S02]  /*1310*/  SHF.R.S32.HI R4, RZ, 0x2, R0 ;  /* 0x00000002ff047819 */ /* 0x000fc40000011400 */
[----:B------:R-:W-:Y:S01]  /*1320*/  SHF.R.S32.HI R5, RZ, 0x1f, R0 ;  /* 0x0000001fff057819 */ /* 0x000fe20000011400 */
[----:B--2---:R-:W-:Y:S06]  /*1330*/  @P0 BRA `(.L_x_1117) ;  /* 0x0000000000080947 */ /* 0x004fec0003800000 */
[----:B------:R-:W2:Y:S02]  /*1340*/  SYNCS.PHASECHK.TRANS64.TRYWAIT P0, [R16+URZ+0x30800], R8 ;  /* 0x03080008100075a7 */ /* 0x000ea4000800017f */
[----:B--2---:R-:W-:Y:S05]  /*1350*/  @!P0 BRA `(.L_x_1118) ;  /* 0x0000008800d88947 */ /* 0x004fea0003800000 */
.L_x_1117:
[----:B------:R-:W-:Y:S01]  /*1360*/  LEA.HI R5, R5, R4, RZ, 0x3 ;  /* 0x0000000405057211 */ /* 0x000fe200078f18ff */
[----:B------:R-:W3:Y:S01]  /*1370*/  S2R R14, SR_CgaCtaId ;  /* 0x00000000000e7919 */ /* 0x000ee20000008800 */
[----:B--2---:R-:W-:Y:S01]  /*1380*/  LOP3.LUT R8, R3, 0x30, R6, 0xf8, !PT ;  /* 0x0000003003087812 */ /* 0x004fe200078ef806 */
[----:B------:R-:W-:Y:S01]  /*1390*/  ULDC UR4, c[0x0][0x290] ;  /* 0x0000a40000047ab9 */ /* 0x000fe20000000800 */
[----:B------:R-:W-:Y:S01]  /*13a0*/  LOP3.LUT R5, R5, 0xfffffff8, RZ, 0xc0, !PT ;  /* 0xfffffff805057812 */ /* 0x000fe200078ec0ff */
[----:B------:R-:W2:Y:S01]  /*13b0*/  S2R R229, SR_CTAID.X ;  /* 0x0000000000e57919 */ /* 0x000ea20000002500 */
[----:B------:R-:W-:Y:S01]  /*13c0*/  LOP3.LUT R11, R11, 0x7ffffe, RZ, 0xc0, !PT ;  /* 0x007ffffe0b0b7812 */ /* 0x000fe200078ec0ff */
[----:B------:R-:W-:Y:S01]  /*13d0*/  UIMAD UR4, UR39, -0x80, UR4 ;  /* 0xffffff80270478a4 */ /* 0x000fe2000f8e0204 */
[C---:B------:R-:W-:Y:S01]  /*13e0*/  LEA.HI R6, R13.reuse, R13, RZ, 0x1 ;  /* 0x0000000d0d067211 */ /* 0x040fe200078f08ff */
[----:B------:R-:W-:Y:S01]  /*13f0*/  IMAD.IADD R5, R4, 0x1, -R5 ;  /* 0x0000000104057824 */ /* 0x000fe200078e0a05 */
[----:B------:R-:W-:Y:S01]  /*1400*/  LOP3.LUT R9, R8, 0x8, R9, 0xf8, !PT ;  /* 0x0000000808097812 */ /* 0x000fe200078ef809 */
[----:B------:R-:W-:Y:S01]  /*1410*/  IMAD.IADD R11, R10, 0x1, -R11 ;  /* 0x000000010a0b7824 */ /* 0x000fe200078e0a0b */
[----:B------:R-:W-:Y:S01]  /*1420*/  LEA.HI R4, R2, R7, RZ, 0x5 ;  /* 0x0000000702047211 */ /* 0x000fe200078f28ff */
[----:B------:R-:W-:Y:S01]  /*1430*/  IMAD.SHL.U32 R2, R13, 0x1000, RZ ;  /* 0x000010000d027824 */ /* 0x000fe200078e00ff */
[----:B------:R-:W-:-:S02]  /*1440*/  SHF.R.U32.HI R8, RZ, 0x3, R3 ;  /* 0x00000003ff087819 */ /* 0x000fc40000011603 */
[----:B------:R-:W-:Y:S02]  /*1450*/  CS2R R86, SRZ ;  /* 0x0000000000567805 */ /* 0x000fe4000001ff00 */
[----:B------:R-:W-:Y:S01]  /*1460*/  LOP3.LUT R6, R6, 0x3fffffe, RZ, 0xc0, !PT ;  /* 0x03fffffe06067812 */ /* 0x000fe200078ec0ff */
[----:B------:R-:W-:Y:S01]  /*1470*/  IMAD R11, R11, 0x200, R2 ;  /* 0x000002000b0b7824 */ /* 0x000fe200078e0202 */
[----:B------:R-:W-:Y:S02]  /*1480*/  LOP3.LUT R0, R0, 0x7ffffffc, RZ, 0xc0, !PT ;  /* 0x7ffffffc00007812 */ /* 0x000fe400078ec0ff */
[----:B------:R-:W-:Y:S02]  /*1490*/  CS2R R84, SRZ ;  /* 0x0000000000547805 */ /* 0x000fe4000001ff00 */
[----:B------:R-:W-:Y:S01]  /*14a0*/  LOP3.LUT R8, R9, R8, RZ, 0x3c, !PT ;  /* 0x0000000809087212 */ /* 0x000fe200078e3cff */
[----:B------:R-:W-:Y:S01]  /*14b0*/  IMAD.IADD R3, R13, 0x1, -R6 ;  /* 0x000000010d037824 */ /* 0x000fe200078e0a06 */
[----:B------:R-:W-:Y:S01]  /*14c0*/  SHF.R.S32.HI R4, RZ, 0x5, R4 ;  /* 0x00000005ff047819 */ /* 0x000fe20000011404 */
[C---:B------:R-:W-:Y:S01]  /*14d0*/  IMAD R6, R7.reuse, 0x4, R2 ;  /* 0x0000000407067824 */ /* 0x040fe200078e0202 */
[----:B------:R-:W-:Y:S01]  /*14e0*/  MOV R12, 0x400 ;  /* 0x00000400000c7802 */ /* 0x000fe20000000f00 */
[----:B------:R-:W-:Y:S01]  /*14f0*/  IMAD.IADD R0, R7, 0x1, -R0 ;  /* 0x0000000107007824 */ /* 0x000fe200078e0a00 */
[----:B------:R-:W-:Y:S01]  /*1500*/  CS2R R82, SRZ ;  /* 0x0000000000527805 */ /* 0x000fe2000001ff00 */
[----:B------:R-:W-:Y:S01]  /*1510*/  IMAD.IADD R7, R8, 0x1, R11 ;  /* 0x0000000108077824 */ /* 0x000fe200078e020b */
[----:B------:R-:W-:Y:S01]  /*1520*/  CS2R R80, SRZ ;  /* 0x0000000000507805 */ /* 0x000fe2000001ff00 */
[----:B------:R-:W-:Y:S01]  /*1530*/  IMAD R4, R4, 0x10, R5 ;  /* 0x0000001004047824 */ /* 0x000fe200078e0205 */
[----:B------:R-:W-:-:S02]  /*1540*/  CS2R R78, SRZ ;  /* 0x00000000004e7805 */ /* 0x000fc4000001ff00 */
[----:B------:R-:W-:Y:S01]  /*1550*/  CS2R R76, SRZ ;  /* 0x00000000004c7805 */ /* 0x000fe2000001ff00 */
[----:B------:R4:W-:Y:S01]  /*1560*/  STL [R1+0x8], R7 ;  /* 0x0000080701007387 */ /* 0x0009e20000100800 */
[----:B------:R-:W-:Y:S01]  /*1570*/  IMAD R2, R3, 0x40, R4 ;  /* 0x0000004003027824 */ /* 0x000fe200078e0204 */
[----:B---3--:R-:W-:Y:S02]  /*1580*/  LEA R12, R14, R12, 0x18 ;  /* 0x0000000c0e0c7211 */ /* 0x008fe400078ec0ff */
[----:B------:R-:W-:Y:S02]  /*1590*/  CS2R R4, SRZ ;  /* 0x0000000000047805 */ /* 0x000fe4000001ff00 */
[----:B------:R-:W-:Y:S01]  /*15a0*/  CS2R R74, SRZ ;  /* 0x00000000004a7805 */ /* 0x000fe2000001ff00 */
[----:B--2---:R-:W-:Y:S01]  /*15b0*/  IMAD R229, R229, -0x80, -R2 ;  /* 0xffffff80e5e57824 */ /* 0x004fe200078e0a02 */
        /* <DEDUP_REMOVED lines=56> */
[----:B------:R-:W-:Y:S01]  /*1940*/  CS2R R88, SRZ ;  /* 0x0000000000587805 */ /* 0x000fe2000001ff00 */
[----:B------:R-:W-:Y:S01]  /*1950*/  IMAD R3, R6, 0x4, R12 ;  /* 0x0000000406037824 */ /* 0x000fe200078e020c */
[----:B------:R-:W-:Y:S01]  /*1960*/  IADD3 R2, -R2, UR4, RZ ;  /* 0x0000000402027c10 */ /* 0x000fe2000fffe1ff */
[----:B----4-:R-:W-:-:S07]  /*1970*/  IMAD.SHL.U32 R230, R0, 0x2, RZ ;  /* 0x0000000200e67824 */ /* 0x010fce00078e00ff */
.L_x_1129:
[----:B------:R-:W-:Y:S01]  /*1980*/  IMAD.U32 R0, RZ, RZ, UR38 ;  /* 0x00000026ff007e24 */ /* 0x000fe2000f8e00ff */
[----:B------:R-:W-:Y:S05]  /*1990*/  YIELD ;  /* 0x0000000000007946 */ /* 0x000fea0003800000 */
[----:B------:R-:W-:-:S04]  /*19a0*/  LOP3.LUT R0, R0, 0x1, RZ, 0xfc, !PT ;  /* 0x0000000100007812 */ /* 0x000fc800078efcff */
[----:B------:R-:W-:-:S13]  /*19b0*/  ISETP.NE.AND P6, PT, R0, 0x3, PT ;  /* 0x000000030000780c */ /* 0x000fda0003fc5270 */
[----:B-1----:R-:W-:Y:S05]  /*19c0*/  @!P6 BRA `(.L_x_1119) ;  /* 0x000000000004e947 */ /* 0x002fea0003800000 */
[----:B------:R-:W-:Y:S01]  /*19d0*/  BPT.TRAP 0x1 ;  /* 0x000000040000795c */ /* 0x000fe20000300000 */
.L_x_1119:
[----:B------:R-:W2:Y:S01]  /*19e0*/  S2R R6, SR_CgaCtaId ;  /* 0x0000000000067919 */ /* 0x000ea20000008800 */
[----:B------:R-:W-:Y:S02]  /*19f0*/  MOV R0, 0x400 ;  /* 0x0000040000007802 */ /* 0x000fe40000000f00 */
[----:B------:R-:W-:Y:S02]  /*1a00*/  SHF.L.U32 R191, R5, 0x1f, RZ ;  /* 0x0000001f05bf7819 */ /* 0x000fe400000006ff */
[----:B--2---:R-:W-:-:S05]  /*1a10*/  LEA R0, R6, R0, 0x18 ;  /* 0x0000000006007211 */ /* 0x004fca00078ec0ff */
[----:B------:R-:W-:-:S04]  /*1a20*/  IMAD R0, R4, 0x8, R0 ;  /* 0x0000000804007824 */ /* 0x000fc800078e0200 */
[----:B------:R2:W3:Y:S01]  /*1a30*/  SYNCS.PHASECHK.TRANS64.TRYWAIT P0, [R0+URZ+0x30810], R191 ;  /* 0x030810bf000075a7 */ /* 0x0004e2000800017f */
[----:B------:R-:W-:Y:S05]  /*1a40*/  @!P6 BRA `(.L_x_1120) ;  /* 0x000000000004e947 */ /* 0x000fea0003800000 */
[----:B------:R-:W-:Y:S01]  /*1a50*/  BPT.TRAP 0x1 ;  /* 0x000000040000795c */ /* 0x000fe20000300000 */
.L_x_1120:
[----:B---3--:R-:W-:Y:S05]  /*1a60*/  @P0 BRA `(.L_x_1121) ;  /* 0x0000000000080947 */ /* 0x008fea0003800000 */
[----:B------:R-:W3:Y:S02]  /*1a70*/  SYNCS.PHASECHK.TRANS64.TRYWAIT P0, [R0+URZ+0x30810], R191 ;  /* 0x030810bf000075a7 */ /* 0x000ee4000800017f */
[----:B---3--:R-:W-:Y:S05]  /*1a80*/  @!P0 BRA `(.L_x_1122) ;  /* 0x00000084002c8947 */ /* 0x008fea0003800000 */
.L_x_1121:
[----:B------:R-:W-:Y:S05]  /*1a90*/  WARPSYNC.ALL ;  /* 0x0000000000007948 */ /* 0x000fea0003800000 */
[----:B------:R-:W4:Y:S01]  /*1aa0*/  S2R R209, SR_CgaCtaId ;  /* 0x0000000000d17919 */ /* 0x000f220000008800 */
[----:B------:R-:W-:Y:S01]  /*1ab0*/  MOV R208, 0x400 ;  /* 0x0000040000d07802 */ /* 0x000fe20000000f00 */
[----:B------:R-:W-:Y:S01]  /*1ac0*/  WARPGROUP.ARRIVE ;  /* 0x00000000000079c5 */ /* 0x000fe20000000000 */
[----:B------:R-:W-:Y:S01]  /*1ad0*/  R2UR UR9, R4 ;  /* 0x00000000040972ca */ /* 0x000fe200000e0000 */
[----:B------:R-:W-:Y:S01]  /*1ae0*/  UMOV UR11, 0x40000040 ;  /* 0x40000040000b7882 */ /* 0x000fe20000000000 */
[----:B----4-:R-:W-:-:S04]  /*1af0*/  LEA R208, R209, R208, 0x18 ;  /* 0x000000d0d1d07211 */ /* 0x010fc800078ec0ff */
[----:B------:R-:W-:Y:S01]  /*1b00*/  R2UR UR4, R208 ;  /* 0x00000000d00472ca */ /* 0x000fe200000e0000 */
[----:B------:R-:W-:-:S05]  /*1b10*/  IMAD R6, R228, 0x2000, R208 ;  /* 0x00002000e4067824 */ /* 0x000fca00078e02d0 */
[----:B------:R-:W-:Y:S01]  /*1b20*/  R2UR UR5, R6 ;  /* 0x00000000060572ca */ /* 0x000fe200000e0000 */
[----:B------:R-:W-:-:S04]  /*1b30*/  IMAD R6, R4, 0x40, R230 ;  /* 0x0000004004067824 */ /* 0x000fc800078e02e6 */
[----:B------:R-:W-:Y:S02]  /*1b40*/  IMAD R6, R6, 0x4, R208 ;  /* 0x0000000406067824 */ /* 0x000fe400078e02d0 */
[----:B------:R-:W-:-:S04]  /*1b50*/  UIADD3 UR4, UR4, 0x18000, URZ ;  /* 0x0001800004047890 */ /* 0x000fc8000fffe03f */
[----:B------:R-:W-:Y:S02]  /*1b60*/  USHF.R.U32.HI UR4, URZ, 0x4, UR4 ;  /* 0x000000043f047899 */ /* 0x000fe40008011604 */
[----:B------:R-:W-:Y:S02]  /*1b70*/  USHF.R.U32.HI UR6, URZ, 0x4, UR5 ;  /* 0x000000043f067899 */ /* 0x000fe40008011605 */
[----:B------:R-:W-:Y:S02]  /*1b80*/  ULOP3.LUT UR4, UR4, 0x3fff, URZ, 0xc0, !UPT ;  /* 0x00003fff04047892 */ /* 0x000fe4000f8ec03f */
[----:B------:R-:W-:Y:S02]  /*1b90*/  ULOP3.LUT UR6, UR6, 0x3fff, URZ, 0xc0, !UPT ;  /* 0x00003fff06067892 */ /* 0x000fe4000f8ec03f */
[----:B------:R-:W-:Y:S02]  /*1ba0*/  ULOP3.LUT UR8, UR4, 0x10000, URZ, 0xfc, !UPT ;  /* 0x0001000004087892 */ /* 0x000fe4000f8efc3f */
[----:B------:R-:W-:-:S02]  /*1bb0*/  ULOP3.LUT UR7, UR6, 0x10000, URZ, 0xfc, !UPT ;  /* 0x0001000006077892 */ /* 0x000fc4000f8efc3f */
[----:B------:R-:W-:-:S03]  /*1bc0*/  ULEA UR6, UR9, UR8, 0xa ;  /* 0x0000000809067291 */ /* 0x000fc6000f8e503f */
[----:B------:R-:W-:Y:S02]  /*1bd0*/  UMOV UR9, 0x40000040 ;  /* 0x4000004000097882 */ /* 0x000fe40000000000 */
[----:B------:R-:W-:Y:S02]  /*1be0*/  UMOV UR8, UR7 ;  /* 0x0000000700087c82 */ /* 0x000fe40008000000 */
        /* <DEDUP_REMOVED lines=62> */
.L_x_1123:
[----:B------:R1:W1:Y:S01]  /*1fd0*/  SYNCS.PHASECHK.TRANS64.TRYWAIT P0, [R0+URZ+0x30830], R191 ;  /* 0x030830bf000075a7 */ /* 0x000262000800017f */
[----:B------:R-:W-:Y:S05]  /*1fe0*/  @!P6 BRA `(.L_x_1124) ;  /* 0x000000000004e947 */ /* 0x000fea0003800000 */
[----:B------:R-:W-:Y:S01]  /*1ff0*/  BPT.TRAP 0x1 ;  /* 0x000000040000795c */ /* 0x000fe20000300000 */
.L_x_1124:
[----:B------:R-:W-:Y:S01]  /*2000*/  FMUL.FTZ R7, R152, UR41 ;  /* 0x0000002998077c20 */ /* 0x000fe20008410000 */
[----:B------:R-:W-:Y:S01]  /*2010*/  FMUL.FTZ R8, R153, UR41 ;  /* 0x0000002999087c20 */ /* 0x000fe20008410000 */
[----:B------:R-:W-:Y:S01]  /*2020*/  FMUL.FTZ R9, R154, UR41 ;  /* 0x000000299a097c20 */ /* 0x000fe20008410000 */
[----:B------:R-:W2:Y:S01]  /*2030*/  LDC.64 R152, c[0x0][0x748] ;  /* 0x0001d200ff987b82 */ /* 0x000ea20000000a00 */
[----:B------:R-:W-:Y:S01]  /*2040*/  FMUL.FTZ R10, R155, UR41 ;  /* 0x000000299b0a7c20 */ /* 0x000fe20008410000 */
[----:B------:R-:W-:Y:S01]  /*2050*/  FMUL.FTZ R11, R156, UR41 ;  /* 0x000000299c0b7c20 */ /* 0x000fe20008410000 */
[----:B------:R-:W-:Y:S01]  /*2060*/  FMUL.FTZ R12, R157, UR41 ;  /* 0x000000299d0c7c20 */ /* 0x000fe20008410000 */
[----:B-1----:R-:W-:Y:S01]  /*2070*/  FMUL.FTZ R13, R158, UR41 ;  /* 0x000000299e0d7c20 */ /* 0x002fe20008410000 */
        /* <DEDUP_REMOVED lines=16> */
[----:B------:R-:W1:Y:S01]  /*2180*/  MUFU.TANH R7, R7 ;  /* 0x0000000700077308 */ /* 0x000e620000002400 */
[----:B------:R-:W-:Y:S01]  /*2190*/  FMUL.FTZ R190, R175, UR41 ;  /* 0x00000029afbe7c20 */ /* 0x000fe20008410000 */
[----:B------:R-:W-:-:S06]  /*21a0*/  VIADD R154, R208, 0x20000 ;  /* 0x00020000d09a7836 */ /* 0x000fcc0000000000 */
[----:B------:R-:W1:Y:S08]  /*21b0*/  MUFU.TANH R8, R8 ;  /* 0x0000000800087308 */ /* 0x000e700000002400 */
        /* <DEDUP_REMOVED lines=20> */
[----:B------:R-:W1:Y:S01]  /*2300*/  MUFU.TANH R189, R189 ;  /* 0x000000bd00bd7308 */ /* 0x000e620000002400 */
[----:B--2---:R-:W-:Y:S05]  /*2310*/  @P0 BRA `(.L_x_1125) ;  /* 0x0000000000080947 */ /* 0x004fea0003800000 */
[----:B------:R-:W2:Y:S02]  /*2320*/  SYNCS.PHASECHK.TRANS64.TRYWAIT P0, [R0+URZ+0x30830], R191 ;  /* 0x030830bf000075a7 */ /* 0x000ea4000800017f */
[----:B--2---:R-:W-:Y:S05]  /*2330*/  @!P0 BRA `(.L_x_1126) ;  /* 0x0000007c00148947 */ /* 0x004fea0003800000 */
.L_x_1125:
[----:B------:R-:W-:Y:S01]  /*2340*/  SHF.R.U32.HI R154, RZ, 0x4, R154 ;  /* 0x00000004ff9a7819 */ /* 0x000fe2000001169a */
[----:B------:R-:W-:Y:S01]  /*2350*/  ULEA UR6, UR37, -UR40, 0x6 ;  /* 0x8000002825067291 */ /* 0x000fe2000f8e303f */
[C---:B------:R-:W-:Y:S01]  /*2360*/  ISETP.GT.AND P2, PT, R229.reuse, RZ, PT ;  /* 0x000000ffe500720c */ /* 0x040fe20003f44270 */
[----:B------:R-:W4:Y:S01]  /*2370*/  MUFU.TANH R190, R190 ;  /* 0x000000be00be7308 */ /* 0x000f220000002400 */
[----:B--23--:R-:W-:Y:S01]  /*2380*/  LOP3.LUT R191, R154, 0x3fff, RZ, 0xc0, !PT ;  /* 0x00003fff9abf7812 */ /* 0x00cfe200078ec0ff */
[----:B------:R-:W-:Y:S01]  /*2390*/  FMUL.FTZ R236, R178, UR41 ;  /* 0x00000029b2ec7c20 */ /* 0x000fe20008410000 */
[----:B------:R-:W-:Y:S01]  /*23a0*/  ISETP.GT.AND P0, PT, R229, 0x8, PT ;  /* 0x00000008e500780c */ /* 0x000fe20003f04270 */
[----:B------:R-:W-:Y:S01]  /*23b0*/  FMUL.FTZ R237, R177, UR41 ;  /* 0x00000029b1ed7c20 */ /* 0x000fe20008410000 */
[----:B------:R-:W-:Y:S01]  /*23c0*/  LOP3.LUT R155, R191, 0x10000, RZ, 0xfc, !PT ;  /* 0x00010000bf9b7812 */ /* 0x000fe200078efcff */
[----:B------:R-:W-:Y:S01]  /*23d0*/  FMUL.FTZ R176, R176, UR41 ;  /* 0x00000029b0b07c20 */ /* 0x000fe20008410000 */
[C---:B------:R-:W-:Y:S01]  /*23e0*/  IADD3 R154, R2.reuse, UR6, R230 ;  /* 0x00000006029a7c10 */ /* 0x040fe2000fffe0e6 */
[----:B------:R-:W-:Y:S01]  /*23f0*/  FMUL.FTZ R235, R179, UR41 ;  /* 0x00000029b3eb7c20 */ /* 0x000fe20008410000 */
[----:B------:R-:W-:Y:S01]  /*2400*/  ISETP.GT.AND P3, PT, R2, 0x8, PT ;  /* 0x000000080200780c */ /* 0x000fe20003f64270 */
[----:B------:R-:W-:Y:S01]  /*2410*/  IMAD R155, R4, 0x400, R155 ;  /* 0x00000400049b7824 */ /* 0x000fe200078e029b */
[--C-:B------:R-:W-:Y:S01]  /*2420*/  IADD3 R160, RZ, -R154, -R153.reuse ;  /* 0x8000009affa07210 */ /* 0x100fe20007ffe899 */
[----:B------:R2:W-:Y:S01]  /*2430*/  STL [R1+0xc], R0 ;  /* 0x00000c0001007387 */ /* 0x0005e20000100800 */
[----:B------:R-:W-:Y:S01]  /*2440*/  ISETP.GT.AND P1, PT, R2, RZ, PT ;  /* 0x000000ff0200720c */ /* 0x000fe20003f24270 */
[----:B------:R-:W-:Y:S01]  /*2450*/  MUFU.TANH R236, R236 ;  /* 0x000000ec00ec7308 */ /* 0x000fe20000002400 */
[----:B------:R-:W-:Y:S01]  /*2460*/  R2UR UR6, R155 ;  /* 0x000000009b0672ca */ /* 0x000fe200000e0000 */
[----:B------:R-:W-:Y:S01]  /*2470*/  UIADD3 UR5, UR5, 0x8000, URZ ;  /* 0x0000800005057890 */ /* 0x000fe2000fffe03f */
[----:B------:R-:W-:Y:S01]  /*2480*/  IADD3 R155, -R154, 0x8, -R153 ;  /* 0x000000089a9b7810 */ /* 0x000fe20007ffe999 */
[C-C-:B------:R-:W-:Y:S01]  /*2490*/  IMAD.IADD R153, R152.reuse, 0x1, -R154.reuse ;  /* 0x0000000198997824 */ /* 0x140fe200078e0a9a */
[----:B------:R-:W-:Y:S01]  /*24a0*/  IADD3 R152, R152, 0x8, -R154 ;  /* 0x0000000898987810 */ /* 0x000fe20007ffe89a */
[----:B------:R-:W-:Y:S01]  /*24b0*/  USHF.R.U32.HI UR5, URZ, 0x4, UR5 ;  /* 0x000000043f057899 */ /* 0x000fe20008011605 */
[----:B------:R-:W-:Y:S01]  /*24c0*/  SEL R167, R155, 0x40, P3 ;  /* 0x000000409ba77807 */ /* 0x000fe20001800000 */
[----:B--2---:R-:W2:Y:S01]  /*24d0*/  MUFU.TANH R0, R176 ;  /* 0x000000b000007308 */ /* 0x004ea20000002400 */
[----:B------:R-:W-:Y:S01]  /*24e0*/  SEL R153, R153, 0x40, !P2 ;  /* 0x0000004099997807 */ /* 0x000fe20005000000 */
[----:B------:R-:W-:Y:S01]  /*24f0*/  ULOP3.LUT UR5, UR5, 0x3fff, URZ, 0xc0, !UPT ;  /* 0x00003fff05057892 */ /* 0x000fe2000f8ec03f */
[----:B------:R-:W-:Y:S01]  /*2500*/  SEL R168, R152, 0x40, !P0 ;  /* 0x0000004098a87807 */ /* 0x000fe20004000000 */
[----:B------:R-:W-:Y:S01]  /*2510*/  FMUL.FTZ R234, R180, UR41 ;  /* 0x00000029b4ea7c20 */ /* 0x000fe20008410000 */
[----:B------:R-:W-:Y:S01]  /*2520*/  SEL R160, R160, 0x40, P1 ;  /* 0x00000040a0a07807 */ /* 0x000fe20000800000 */
[----:B------:R-:W-:Y:S01]  /*2530*/  ULOP3.LUT UR5, UR5, 0x10000, URZ, 0xfc, !UPT ;  /* 0x0001000005057892 */ /* 0x000fe2000f8efc3f */
[C---:B------:R-:W-:Y:S01]  /*2540*/  ISETP.GE.AND P0, PT, R153.reuse, RZ, PT ;  /* 0x000000ff9900720c */ /* 0x040fe20003f06270 */
[----:B------:R-:W3:Y:S01]  /*2550*/  MUFU.TANH R237, R237 ;  /* 0x000000ed00ed7308 */ /* 0x000ee20000002400 */
[----:B------:R-:W-:Y:S01]  /*2560*/  ISETP.GE.AND P3, PT, R153, 0x8, PT ;  /* 0x000000089900780c */ /* 0x000fe20003f66270 */
[----:B------:R-:W-:Y:S01]  /*2570*/  FMUL.FTZ R233, R181, UR41 ;  /* 0x00000029b5e97c20 */ /* 0x000fe20008410000 */
[----:B------:R-:W-:Y:S01]  /*2580*/  ISETP.GE.AND P1, PT, R168, RZ, PT ;  /* 0x000000ffa800720c */ /* 0x000fe20003f26270 */
[----:B------:R-:W-:Y:S01]  /*2590*/  FMUL.FTZ R232, R182, UR41 ;  /* 0x00000029b6e87c20 */ /* 0x000fe20008410000 */
[----:B------:R-:W-:Y:S01]  /*25a0*/  ISETP.GE.AND P2, PT, R168, 0x8, PT ;  /* 0x00000008a800780c */ /* 0x000fe20003f46270 */
[----:B------:R-:W-:Y:S01]  /*25b0*/  FMUL.FTZ R231, R183, UR41 ;  /* 0x00000029b7e77c20 */ /* 0x000fe20008410000 */
[C---:B------:R-:W-:Y:S01]  /*25c0*/  ISETP.GT.OR P0, PT, R160.reuse, RZ, !P0 ;  /* 0x000000ffa000720c */ /* 0x040fe20004704670 */
[----:B------:R-:W3:Y:S01]  /*25d0*/  MUFU.TANH R235, R235 ;  /* 0x000000eb00eb7308 */ /* 0x000ee20000002400 */
[----:B------:R-:W-:Y:S01]  /*25e0*/  ISETP.GT.OR P3, PT, R160, 0x8, !P3 ;  /* 0x00000008a000780c */ /* 0x000fe20005f64670 */
[----:B------:R-:W-:Y:S01]  /*25f0*/  UMOV UR10, UR6 ;  /* 0x00000006000a7c82 */ /* 0x000fe20008000000 */
[C---:B------:R-:W-:Y:S01]  /*2600*/  ISETP.GT.OR P1, PT, R167.reuse, RZ, !P1 ;  /* 0x000000ffa700720c */ /* 0x040fe20004f24670 */
[----:B------:R-:W-:Y:S01]  /*2610*/  UMOV UR11, 0x40000040 ;  /* 0x40000040000b7882 */ /* 0x000fe20000000000 */
[----:B------:R-:W-:Y:S01]  /*2620*/  ISETP.GT.OR P2, PT, R167, 0x8, !P2 ;  /* 0x00000008a700780c */ /* 0x000fe20005744670 */
[----:B------:R-:W-:Y:S01]  /*2630*/  UMOV UR8, UR5 ;  /* 0x0000000500087c82 */ /* 0x000fe20008000000 */
[----:B------:R-:W-:Y:S01]  /*2640*/  ISETP.GE.AND P4, PT, R153, 0x1, PT ;  /* 0x000000019900780c */ /* 0x000fe20003f86270 */
[----:B------:R-:W-:Y:S01]  /*2650*/  UMOV UR9, 0x40000040 ;  /* 0x4000004000097882 */ /* 0x000fe20000000000 */
[----:B------:R-:W-:Y:S01]  /*2660*/  ISETP.GE.AND P5, PT, R168, 0x1, PT ;  /* 0x00000001a800780c */ /* 0x000fe20003fa6270 */
[----:B------:R-:W3:Y:S01]  /*2670*/  MUFU.TANH R234, R234 ;  /* 0x000000ea00ea7308 */ /* 0x000ee20000002400 */
[----:B-1----:R-:W-:-:S02]  /*2680*/  FSEL R223, R7, -INF , !P0 ;  /* 0xff80000007df7808 */ /* 0x002fc40004000000 */
[C---:B------:R-:W-:Y:S01]  /*2690*/  FSEL R161, R11.reuse, -INF , !P3 ;  /* 0xff8000000ba17808 */ /* 0x040fe20005800000 */
[----:B------:R-:W-:Y:S01]  /*26a0*/  FFMA.FTZ R11, -R11, R11, 1 ;  /* 0x3f8000000b0b7423 */ /* 0x000fe2000001010b */
[----:B------:R-:W-:Y:S01]  /*26b0*/  ISETP.GE.AND P0, PT, R153, 0x9, PT ;  /* 0x000000099900780c */ /* 0x000fe20003f06270 */
[--C-:B------:R-:W-:Y:S01]  /*26c0*/  FFMA.FTZ R223, R223, UR42, -R202.reuse ;  /* 0x0000002adfdf7c23 */ /* 0x100fe200080108ca */
[----:B------:R-:W-:Y:S01]  /*26d0*/  FSEL R169, R9, -INF , !P1 ;  /* 0xff80000009a97808 */ /* 0x000fe20004800000 */
[----:B------:R-:W-:Y:S01]  /*26e0*/  MUFU.TANH R233, R233 ;  /* 0x000000e900e97308 */ /* 0x000fe20000002400 */
[----:B------:R-:W-:Y:S02]  /*26f0*/  ISETP.GE.AND P3, PT, R153, 0x11, PT ;  /* 0x000000119900780c */ /* 0x000fe40003f66270 */
[----:B------:R-:W-:Y:S01]  /*2700*/  ISETP.GE.AND P1, PT, R168, 0x9, PT ;  /* 0x00000009a800780c */ /* 0x000fe20003f26270 */
[----:B------:R-:W-:Y:S01]  /*2710*/  FFMA.FTZ R222, R169, UR42, -R202 ;  /* 0x0000002aa9de7c23 */ /* 0x000fe200080108ca */
[----:B------:R-:W-:Y:S01]  /*2720*/  FSEL R171, R13, -INF , !P2 ;  /* 0xff8000000dab7808 */ /* 0x000fe20005000000 */
[--C-:B------:R-:W-:Y:S01]  /*2730*/  FFMA.FTZ R202, R161, UR42, -R206.reuse ;  /* 0x0000002aa1ca7c23 */ /* 0x100fe200080108ce */
[----:B------:R-:W-:Y:S01]  /*2740*/  ISETP.GT.OR P4, PT, R160, 0x1, !P4 ;  /* 0x00000001a000780c */ /* 0x000fe20006784670 */
[----:B------:R-:W1:Y:S01]  /*2750*/  MUFU.TANH R232, R232 ;  /* 0x000000e800e87308 */ /* 0x000e620000002400 */
[----:B------:R-:W-:Y:S01]  /*2760*/  ISETP.GT.OR P5, PT, R167, 0x1, !P5 ;  /* 0x00000001a700780c */ /* 0x000fe20006fa4670 */
[----:B------:R-:W-:Y:S01]  /*2770*/  FFMA.FTZ R208, R171, UR42, -R206 ;  /* 0x0000002aabd07c23 */ /* 0x000fe200080108ce */
[----:B------:R-:W-:-:S02]  /*2780*/  ISETP.GE.AND P2, PT, R168, 0x11, PT ;  /* 0x00000011a800780c */ /* 0x000fc40003f46270 */
[C---:B------:R-:W-:Y:S02]  /*2790*/  ISETP.GT.OR P0, PT, R160.reuse, 0x9, !P0 ;  /* 0x00000009a000780c */ /* 0x040fe40004704670 */
[----:B------:R-:W-:Y:S01]  /*27a0*/  ISETP.GT.OR P3, PT, R160, 0x11, !P3 ;  /* 0x00000011a000780c */ /* 0x000fe20005f64670 */
[----:B------:R-:W1:Y:S01]  /*27b0*/  MUFU.TANH R231, R231 ;  /* 0x000000e700e77308 */ /* 0x000e620000002400 */
[C---:B------:R-:W-:Y:S02]  /*27c0*/  ISETP.GT.OR P1, PT, R167.reuse, 0x9, !P1 ;  /* 0x00000009a700780c */ /* 0x040fe40004f24670 */
[----:B------:R-:W-:Y:S02]  /*27d0*/  FSEL R162, R8, -INF , !P4 ;  /* 0xff80000008a27808 */ /* 0x000fe40006000000 */
[----:B------:R-:W-:Y:S02]  /*27e0*/  FSEL R170, R10, -INF , !P5 ;  /* 0xff8000000aaa7808 */ /* 0x000fe40006800000 */
[----:B------:R-:W-:Y:S01]  /*27f0*/  ISETP.GT.OR P2, PT, R167, 0x11, !P2 ;  /* 0x00000011a700780c */ /* 0x000fe20005744670 */
[--C-:B------:R-:W-:Y:S01]  /*2800*/  FFMA.FTZ R221, R162, UR42, -R203.reuse ;  /* 0x0000002aa2dd7c23 */ /* 0x100fe200080108cb */
[----:B------:R-:W-:Y:S01]  /*2810*/  ISETP.GE.AND P4, PT, R153, 0x10, PT ;  /* 0x000000109900780c */ /* 0x000fe20003f86270 */
[----:B------:R-:W-:Y:S01]  /*2820*/  FFMA.FTZ R203, R170, UR42, -R203 ;  /* 0x0000002aaacb7c23 */ /* 0x000fe200080108cb */
[----:B------:R-:W-:Y:S01]  /*2830*/  ISETP.GE.AND P5, PT, R168, 0x10, PT ;  /* 0x00000010a800780c */ /* 0x000fe20003fa6270 */
[----:B------:R-:W-:Y:S01]  /*2840*/  MUFU.EX2 R208, R208 ;  /* 0x000000d000d07308 */ /* 0x000fe20000000800 */
[----:B------:R-:W-:-:S02]  /*2850*/  FSEL R164, R12, -INF , !P0 ;  /* 0xff8000000ca47808 */ /* 0x000fc40004000000 */
[----:B------:R-:W-:Y:S02]  /*2860*/  FSEL R166, R16, -INF , !P3 ;  /* 0xff80000010a67808 */ /* 0x000fe40005800000 */
[C---:B------:R-:W-:Y:S01]  /*2870*/  ISETP.GE.AND P0, PT, R153.reuse, 0x18, PT ;  /* 0x000000189900780c */ /* 0x040fe20003f06270 */
[--C-:B------:R-:W-:Y:S01]  /*2880*/  FFMA.FTZ R206, R164, UR42, -R207.reuse ;  /* 0x0000002aa4ce7c23 */ /* 0x100fe200080108cf */
[C---:B------:R-:W-:Y:S01]  /*2890*/  FSEL R172, R14.reuse, -INF , !P1 ;  /* 0xff8000000eac7808 */ /* 0x040fe20004800000 */
[----:B------:R-:W-:Y:S01]  /*28a0*/  FFMA.FTZ R14, -R14, R14, 1 ;  /* 0x3f8000000e0e7423 */ /* 0x000fe2000001010e */
[----:B------:R-:W-:Y:S02]  /*28b0*/  ISETP.GE.AND P3, PT, R153, 0x20, PT ;  /* 0x000000209900780c */ /* 0x000fe40003f66270 */
[----:B------:R-:W-:Y:S01]  /*28c0*/  ISETP.GE.AND P1, PT, R168, 0x18, PT ;  /* 0x00000018a800780c */ /* 0x000fe20003f26270 */
[----:B------:R-:W-:Y:S01]  /*28d0*/  FFMA.FTZ R209, R172, UR42, -R207 ;  /* 0x0000002aacd17c23 */ /* 0x000fe200080108cf */
[----:B------:R-:W-:Y:S01]  /*28e0*/  FSEL R174, R18, -INF , !P2 ;  /* 0xff80000012ae7808 */ /* 0x000fe20005000000 */
[----:B------:R-:W-:Y:S01]  /*28f0*/  MUFU.EX2 R206, R206 ;  /* 0x000000ce00ce7308 */ /* 0x000fe20000000800 */
[----:B------:R-:W-:Y:S01]  /*2900*/  ISETP.GT.OR P4, PT, R160, 0x10, !P4 ;  /* 0x00000010a000780c */ /* 0x000fe20006784670 */
[----:B------:R-:W-:Y:S01]  /*2910*/  FFMA.FTZ R18, -R18, R18, 1 ;  /* 0x3f80000012127423 */ /* 0x000fe20000010112 */
[----:B------:R-:W-:Y:S01]  /*2920*/  ISETP.GT.OR P5, PT, R167, 0x10, !P5 ;  /* 0x00000010a700780c */ /* 0x000fe20006fa4670 */
[----:B------:R-:W-:Y:S01]  /*2930*/  FFMA.FTZ R211, R174, UR42, -R205 ;  /* 0x0000002aaed37c23 */ /* 0x000fe200080108cd */
[----:B------:R-:W-:-:S02]  /*2940*/  ISETP.GE.AND P2, PT, R168, 0x20, PT ;  /* 0x00000020a800780c */ /* 0x000fc40003f46270 */
[C---:B------:R-:W-:Y:S01]  /*2950*/  ISETP.GT.OR P0, PT, R160.reuse, 0x18, !P0 ;  /* 0x00000018a000780c */ /* 0x040fe20004704670 */
[----:B------:R-:W-:Y:S01]  /*2960*/  MUFU.EX2 R209, R209 ;  /* 0x000000d100d17308 */ /* 0x000fe20000000800 */
[----:B------:R-:W-:Y:S02]  /*2970*/  ISETP.GT.OR P3, PT, R160, 0x20, !P3 ;  /* 0x00000020a000780c */ /* 0x000fe40005f64670 */
[----:B------:R-:W-:Y:S02]  /*2980*/  ISETP.GT.OR P1, PT, R167, 0x18, !P1 ;  /* 0x00000018a700780c */ /* 0x000fe40004f24670 */
[----:B------:R-:W-:Y:S02]  /*2990*/  FSEL R163, R15, -INF , !P4 ;  /* 0xff8000000fa37808 */ /* 0x000fe40006000000 */
[----:B------:R-:W-:Y:S01]  /*29a0*/  FSEL R173, R17, -INF , !P5 ;  /* 0xff80000011ad7808 */ /* 0x000fe20006800000 */
[----:B------:R-:W-:Y:S01]  /*29b0*/  MUFU.EX2 R211, R211 ;  /* 0x000000d300d37308 */ /* 0x000fe20000000800 */
[----:B------:R-:W-:Y:S01]  /*29c0*/  ISETP.GT.OR P2, PT, R167, 0x20, !P2 ;  /* 0x00000020a700780c */ /* 0x000fe20005744670 */
[--C-:B------:R-:W-:Y:S01]  /*29d0*/  FFMA.FTZ R207, R163, UR42, -R204.reuse ;  /* 0x0000002aa3cf7c23 */ /* 0x100fe200080108cc */
[----:B------:R-:W-:Y:S01]  /*29e0*/  ISETP.GE.AND P4, PT, R153, 0x19, PT ;  /* 0x000000199900780c */ /* 0x000fe20003f86270 */
[----:B------:R-:W-:Y:S01]  /*29f0*/  FFMA.FTZ R210, R173, UR42, -R204 ;  /* 0x0000002aadd27c23 */ /* 0x000fe200080108cc */
[----:B------:R-:W-:Y:S01]  /*2a00*/  ISETP.GE.AND P5, PT, R168, 0x19, PT ;  /* 0x00000019a800780c */ /* 0x000fe20003fa6270 */
[----:B------:R-:W-:Y:S01]  /*2a10*/  FFMA.FTZ R204, R166, UR42, -R205 ;  /* 0x0000002aa6cc7c23 */ /* 0x000fe200080108cd */
[----:B------:R-:W-:Y:S01]  /*2a20*/  FSEL R165, R19, -INF , !P0 ;  /* 0xff80000013a57808 */ /* 0x000fe20004000000 */
[----:B------:R-:W-:Y:S01]  /*2a30*/  MUFU.EX2 R207, R207 ;  /* 0x000000cf00cf7308 */ /* 0x000fe20000000800 */
[C---:B------:R-:W-:Y:S01]  /*2a40*/  FSEL R227, R23.reuse, -INF , !P3 ;  /* 0xff80000017e37808 */ /* 0x040fe20005800000 */
[----:B------:R-:W-:Y:S01]  /*2a50*/  FFMA.FTZ R23, -R23, R23, 1 ;  /* 0x3f80000017177423 */ /* 0x000fe20000010117 */
[----:B------:R-:W-:Y:S01]  /*2a60*/  ISETP.GE.AND P0, PT, R153, 0x21, PT ;  /* 0x000000219900780c */ /* 0x000fe20003f06270 */
[----:B------:R-:W-:Y:S01]  /*2a70*/  FFMA.FTZ R205, R165, UR42, -R198 ;  /* 0x0000002aa5cd7c23 */ /* 0x000fe200080108c6 */
[----:B------:R-:W-:Y:S01]  /*2a80*/  FSEL R159, R21, -INF , !P1 ;  /* 0xff800000159f7808 */ /* 0x000fe20004800000 */
[----:B------:R-:W-:Y:S01]  /*2a90*/  FFMA.FTZ R227, R227, UR42, -R200 ;  /* 0x0000002ae3e37c23 */ /* 0x000fe200080108c8 */
[----:B------:R-:W-:Y:S01]  /*2aa0*/  ISETP.GE.AND P3, PT, R153, 0x29, PT ;  /* 0x000000299900780c */ /* 0x000fe20003f66270 */
[----:B------:R-:W-:Y:S01]  /*2ab0*/  MUFU.EX2 R210, R210 ;  /* 0x000000d200d27308 */ /* 0x000fe20000000800 */
[----:B------:R-:W-:Y:S01]  /*2ac0*/  ISETP.GE.AND P1, PT, R168, 0x21, PT ;  /* 0x00000021a800780c */ /* 0x000fe20003f26270 */
[----:B------:R-:W-:Y:S01]  /*2ad0*/  FFMA.FTZ R198, R159, UR42, -R198 ;  /* 0x0000002a9fc67c23 */ /* 0x000fe200080108c6 */
[----:B------:R-:W-:-:S02]  /*2ae0*/  FSEL R157, R185, -INF , !P2 ;  /* 0xff800000b99d7808 */ /* 0x000fc40005000000 */
[----:B------:R-:W-:Y:S02]  /*2af0*/  ISETP.GT.OR P4, PT, R160, 0x19, !P4 ;  /* 0x00000019a000780c */ /* 0x000fe40006784670 */
[----:B------:R-:W-:Y:S01]  /*2b00*/  ISETP.GT.OR P5, PT, R167, 0x19, !P5 ;  /* 0x00000019a700780c */ /* 0x000fe20006fa4670 */
[----:B------:R-:W-:Y:S01]  /*2b10*/  FFMA.FTZ R224, R157, UR42, -R200 ;  /* 0x0000002a9de07c23 */ /* 0x000fe200080108c8 */
[----:B------:R-:W-:Y:S01]  /*2b20*/  ISETP.GE.AND P2, PT, R168, 0x29, PT ;  /* 0x00000029a800780c */ /* 0x000fe20003f46270 */
[----:B------:R-:W-:Y:S01]  /*2b30*/  MUFU.EX2 R204, R204 ;  /* 0x000000cc00cc7308 */ /* 0x000fe20000000800 */
[C---:B------:R-:W-:Y:S02]  /*2b40*/  ISETP.GT.OR P0, PT, R160.reuse, 0x21, !P0 ;  /* 0x00000021a000780c */ /* 0x040fe40004704670 */
[----:B------:R-:W-:Y:S02]  /*2b50*/  ISETP.GT.OR P3, PT, R160, 0x29, !P3 ;  /* 0x00000029a000780c */ /* 0x000fe40005f64670 */
[----:B------:R-:W-:-:S02]  /*2b60*/  ISETP.GT.OR P1, PT, R167, 0x21, !P1 ;  /* 0x00000021a700780c */ /* 0x000fc40004f24670 */
[----:B------:R-:W-:Y:S01]  /*2b70*/  FSEL R158, R20, -INF , !P4 ;  /* 0xff800000149e7808 */ /* 0x000fe20006000000 */
[----:B------:R-:W-:Y:S01]  /*2b80*/  MUFU.EX2 R205, R205 ;  /* 0x000000cd00cd7308 */ /* 0x000fe20000000800 */
[----:B------:R-:W-:Y:S01]  /*2b90*/  FSEL R156, R22, -INF , !P5 ;  /* 0xff800000169c7808 */ /* 0x000fe20006800000 */
[----:B------:R-:W-:Y:S01]  /*2ba0*/  FFMA.FTZ R20, -R20, R20, 1 ;  /* 0x3f80000014147423 */ /* 0x000fe20000010114 */
        /* <DEDUP_REMOVED lines=9> */
[----:B------:R-:W-:Y:S01]  /*2c40*/  FFMA.FTZ R200, R154, UR42, -R201 ;  /* 0x0000002a9ac87c23 */ /* 0x000fe200080108c9 */
[----:B------:R-:W-:Y:S01]  /*2c50*/  FSEL R152, R186, -INF , !P1 ;  /* 0xff800000ba987808 */ /* 0x000fe20004800000 */
[----:B------:R-:W-:Y:S01]  /*2c60*/  FFMA.FTZ R212, R212, UR42, -R195 ;  /* 0x0000002ad4d47c23 */ /* 0x000fe200080108c3 */
[----:B------:R-:W-:Y:S01]  /*2c70*/  ISETP.GE.AND P3, PT, R168, 0x30, PT ;  /* 0x00000030a800780c */ /* 0x000fe20003f66270 */
[----:B------:R-:W-:Y:S01]  /*2c80*/  MUFU.EX2 R225, R225 ;  /* 0x000000e100e17308 */ /* 0x000fe20000000800 */
[----:B------:R-:W-:Y:S01]  /*2c90*/  ISETP.GE.AND P1, PT, R153, 0x31, PT ;  /* 0x000000319900780c */ /* 0x000fe20003f26270 */
[----:B------:R-:W-:Y:S01]  /*2ca0*/  FFMA.FTZ R201, R152, UR42, -R201 ;  /* 0x0000002a98c97c23 */ /* 0x000fe200080108c9 */
[----:B----4-:R-:W-:-:S02]  /*2cb0*/  FSEL R214, R190, -INF , !P2 ;  /* 0xff800000bed67808 */ /* 0x010fc40005000000 */
[----:B------:R-:W-:Y:S02]  /*2cc0*/  ISETP.GT.OR P4, PT, R160, 0x28, !P4 ;  /* 0x00000028a000780c */ /* 0x000fe40006784670 */
[C---:B------:R-:W-:Y:S01]  /*2cd0*/  ISETP.GT.OR P5, PT, R167.reuse, 0x28, !P5 ;  /* 0x00000028a700780c */ /* 0x040fe20006fa4670 */
[----:B------:R-:W-:Y:S01]  /*2ce0*/  FFMA.FTZ R214, R214, UR42, -R195 ;  /* 0x0000002ad6d67c23 */ /* 0x000fe200080108c3 */
[----:B------:R-:W-:Y:S01]  /*2cf0*/  ISETP.GE.AND P2, PT, R168, 0x31, PT ;  /* 0x00000031a800780c */ /* 0x000fe20003f46270 */
[----:B------:R4:W-:Y:S01]  /*2d00*/  MUFU.EX2 R195, R222 ;  /* 0x000000de00c37308 */ /* 0x0009e20000000800 */
        /* <DEDUP_REMOVED lines=12> */
[----:B------:R-:W4:Y:S01]  /*2dd0*/  MUFU.EX2 R194, R223 ;  /* 0x000000df00c27308 */ /* 0x000f220000000800 */
[----:B--2---:R-:W-:-:S02]  /*2de0*/  FSEL R215, R0, -INF , !P0 ;  /* 0xff80000000d77808 */ /* 0x004fc40004000000 */
[----:B------:R-:W-:Y:S02]  /*2df0*/  FSEL R153, R236, -INF , !P3 ;  /* 0xff800000ec997808 */ /* 0x000fe40005800000 */
[----:B---3--:R-:W-:Y:S01]  /*2e00*/  FSEL R152, R237, -INF , !P1 ;  /* 0xff800000ed987808 */ /* 0x008fe20004800000 */
[--C-:B------:R-:W-:Y:S01]  /*2e10*/  FFMA.FTZ R215, R215, UR42, -R196.reuse ;  /* 0x0000002ad7d77c23 */ /* 0x100fe200080108c4 */
[----:B------:R-:W-:Y:S01]  /*2e20*/  FSEL R154, R235, -INF , !P2 ;  /* 0xff800000eb9a7808 */ /* 0x000fe20005000000 */
[----:B------:R-:W-:Y:S01]  /*2e30*/  FFMA.FTZ R216, R153, UR42, -R196 ;  /* 0x0000002a99d87c23 */ /* 0x000fe200080108c4 */
[----:B------:R-:W-:Y:S01]  /*2e40*/  ISETP.GE.AND P0, PT, R168, 0x38, PT ;  /* 0x00000038a800780c */ /* 0x000fe20003f06270 */
[--C-:B------:R-:W-:Y:S01]  /*2e50*/  FFMA.FTZ R196, R152, UR42, -R197.reuse ;  /* 0x0000002a98c47c23 */ /* 0x100fe200080108c5 */
[----:B------:R-:W-:Y:S01]  /*2e60*/  ISETP.GE.AND P3, PT, R168, 0x39, PT ;  /* 0x00000039a800780c */ /* 0x000fe20003f66270 */
[----:B------:R-:W-:Y:S01]  /*2e70*/  FFMA.FTZ R197, R154, UR42, -R197 ;  /* 0x0000002a9ac57c23 */ /* 0x000fe200080108c5 */
[C---:B------:R-:W-:Y:S01]  /*2e80*/  ISETP.GT.OR P4, PT, R160.reuse, 0x38, !P4 ;  /* 0x00000038a000780c */ /* 0x040fe20006784670 */
[----:B------:R-:W-:Y:S01]  /*2e90*/  MUFU.EX2 R226, R226 ;  /* 0x000000e200e27308 */ /* 0x000fe20000000800 */
[----:B------:R-:W-:-:S02]  /*2ea0*/  ISETP.GT.OR P5, PT, R160, 0x39, !P5 ;  /* 0x00000039a000780c */ /* 0x000fc40006fa4670 */
[C---:B------:R-:W-:Y:S02]  /*2eb0*/  ISETP.GT.OR P0, PT, R167.reuse, 0x38, !P0 ;  /* 0x00000038a700780c */ /* 0x040fe40004704670 */
[----:B------:R-:W-:Y:S02]  /*2ec0*/  ISETP.GT.OR P3, PT, R167, 0x39, !P3 ;  /* 0x00000039a700780c */ /* 0x000fe40005f64670 */
[----:B------:R-:W-:Y:S01]  /*2ed0*/  WARPGROUP.ARRIVE ;  /* 0x00000000000079c5 */ /* 0x000fe20000000000 */
[----:B------:R-:W-:Y:S01]  /*2ee0*/  FSEL R217, R234, -INF , !P4 ;  /* 0xff800000ead97808 */ /* 0x000fe20006000000 */
[----:B------:R-:W-:Y:S01]  /*2ef0*/  MUFU.EX2 R215, R215 ;  /* 0x000000d700d77308 */ /* 0x000fe20000000800 */
[----:B-1----:R-:W-:Y:S02]  /*2f00*/  FSEL R219, R232, -INF , !P0 ;  /* 0xff800000e8db7808 */ /* 0x002fe40004000000 */
[----:B------:R-:W-:Y:S01]  /*2f10*/  FSEL R218, R233, -INF , !P5 ;  /* 0xff800000e9da7808 */ /* 0x000fe20006800000 */
[----:B------:R-:W-:Y:S01]  /*2f20*/  HGMMA.64x64x16.F32.BF16 R152, gdesc[UR8], RZ, !UPT, gsb0 ;  /* 0x00e00000089879f0 */ /* 0x000fe2000c0018ff */
[----:B------:R-:W-:Y:S01]  /*2f30*/  UIADD3 UR10, UR6, 0x2, URZ ;  /* 0x00000002060a7890 */ /* 0x000fe2000fffe03f */
[----:B------:R-:W-:Y:S01]  /*2f40*/  FSEL R220, R231, -INF , !P3 ;  /* 0xff800000e7dc7808 */ /* 0x000fe20005800000 */
[----:B------:R-:W-:Y:S01]  /*2f50*/  UIADD3 UR8, UR5, 0x2, URZ ;  /* 0x0000000205087890 */ /* 0x000fe2000fffe03f */
[--C-:B------:R-:W-:Y:S01]  /*2f60*/  FFMA.FTZ R217, R217, UR42, -R192.reuse ;  /* 0x0000002ad9d97c23 */ /* 0x100fe200080108c0 */
[----:B------:R-:W-:Y:S01]  /*2f70*/  UMOV UR11, 0x40000040 ;  /* 0x40000040000b7882 */ /* 0x000fe20000000000 */
[----:B------:R-:W-:Y:S01]  /*2f80*/  UMOV UR9, 0x40000040 ;  /* 0x4000004000097882 */ /* 0x000fe20000000000 */
[----:B------:R-:W-:Y:S01]  /*2f90*/  FFMA.FTZ R219, R219, UR42, -R192 ;  /* 0x0000002adbdb7c23 */ /* 0x000fe200080108c0 */
[--C-:B------:R-:W-:Y:S01]  /*2fa0*/  FFMA.FTZ R218, R218, UR42, -R193.reuse ;  /* 0x0000002adada7c23 */ /* 0x100fe200080108c1 */
[----:B------:R-:W-:Y:S01]  /*2fb0*/  FFMA.FTZ R220, R220, UR42, -R193 ;  /* 0x0000002adcdc7c23 */ /* 0x000fe200080108c1 */
[----:B------:R-:W-:Y:S08]  /*2fc0*/  MUFU.EX2 R214, R214 ;  /* 0x000000d600d67308 */ /* 0x000ff00000000800 */
[----:B------:R-:W-:Y:S08]  /*2fd0*/  MUFU.EX2 R216, R216 ;  /* 0x000000d800d87308 */ /* 0x000ff00000000800 */
[----:B------:R-:W-:Y:S08]  /*2fe0*/  MUFU.EX2 R227, R227 ;  /* 0x000000e300e37308 */ /* 0x000ff00000000800 */
[----:B------:R-:W-:Y:S08]  /*2ff0*/  MUFU.EX2 R213, R213 ;  /* 0x000000d500d57308 */ /* 0x000ff00000000800 */
[----:B------:R-:W-:Y:S08]  /*3000*/  MUFU.EX2 R219, R219 ;  /* 0x000000db00db7308 */ /* 0x000ff00000000800 */
[----:B------:R-:W-:Y:S08]  /*3010*/  MUFU.EX2 R217, R217 ;  /* 0x000000d900d97308 */ /* 0x000ff00000000800 */
[----:B------:R-:W-:Y:S01]  /*3020*/  MUFU.EX2 R218, R218 ;  /* 0x000000da00da7308 */ /* 0x000fe20000000800 */
        /* <DEDUP_REMOVED lines=46> */
[----:B------:R-:W4:Y:S02]  /*3310*/  LDS.64 R192, [R6+0x28200] ;  /* 0x0282000006c07984 */ /* 0x000f240000000a00 */
[--C-:B----4-:R-:W-:Y:S01]  /*3320*/  FADD.FTZ R222, R152, -R192.reuse ;  /* 0x800000c098de7221 */ /* 0x110fe20000010000 */
[----:B------:R-:W-:Y:S01]  /*3330*/  FFMA.FTZ R152, -R7, R7, 1 ;  /* 0x3f80000007987423 */ /* 0x000fe20000010107 */
[----:B------:R-:W-:Y:S01]  /*3340*/  FADD.FTZ R154, R154, -R192 ;  /* 0x800000c09a9a7221 */ /* 0x000fe20000010000 */
[----:B------:R1:W2:Y:S01]  /*3350*/  MUFU.EX2 R7, R221 ;  /* 0x000000dd00077308 */ /* 0x0002a20000000800 */
[----:B------:R-:W-:Y:S01]  /*3360*/  FMUL.FTZ R222, R194, R222 ;  /* 0x000000dec2de7220 */ /* 0x000fe20000410000 */
[----:B------:R-:W-:Y:S01]  /*3370*/  FFMA.FTZ R192, -R9, R9, 1 ;  /* 0x3f80000009c07423 */ /* 0x000fe20000010109 */
[--C-:B------:R-:W-:Y:S01]  /*3380*/  FADD.FTZ R153, R153, -R193.reuse ;  /* 0x800000c199997221 */ /* 0x100fe20000010000 */
[----:B------:R-:W-:Y:S01]  /*3390*/  FADD.FTZ R155, R155, -R193 ;  /* 0x800000c19b9b7221 */ /* 0x000fe20000010000 */
[----:B------:R-:W-:-:S03]  /*33a0*/  FMUL.FTZ R154, R195, R154 ;  /* 0x0000009ac39a7220 */ /* 0x000fc60000410000 */
[----:B------:R3:W-:Y:S01]  /*33b0*/  MUFU.EX2 R193, R198 ;  /* 0x000000c600c17308 */ /* 0x0007e20000000800 */
[----:B-1----:R-:W-:Y:S01]  /*33c0*/  FMUL.FTZ R221, R152, R222 ;  /* 0x000000de98dd7220 */ /* 0x002fe20000410000 */
[----:B------:R-:W-:Y:S01]  /*33d0*/  FFMA.FTZ R222, -R8, R8, 1 ;  /* 0x3f80000008de7423 */ /* 0x000fe20000010108 */
[----:B------:R-:W-:Y:S01]  /*33e0*/  FMUL.FTZ R192, R192, R154 ;  /* 0x0000009ac0c07220 */ /* 0x000fe20000410000 */
[----:B------:R-:W1:Y:S04]  /*33f0*/  LDS.64 R8, [R6+0x28220] ;  /* 0x0282200006087984 */ /* 0x000e680000000a00 */
[----:B------:R4:W4:Y:S01]  /*3400*/  MUFU.EX2 R152, R203 ;  /* 0x000000cb00987308 */ /* 0x0009220000000800 */
[----:B--2---:R-:W-:Y:S01]  /*3410*/  FMUL.FTZ R153, R7, R153 ;  /* 0x0000009907997220 */ /* 0x004fe20000410000 */
[----:B---3--:R-:W-:-:S03]  /*3420*/  FFMA.FTZ R198, -R19, R19, 1 ;  /* 0x3f80000013c67423 */ /* 0x008fc60000010113 */
[----:B------:R-:W-:-:S03]  /*3430*/  FMUL.FTZ R222, R222, R153 ;  /* 0x00000099dede7220 */ /* 0x000fc60000410000 */
[----:B------:R2:W3:Y:S01]  /*3440*/  MUFU.EX2 R153, R202 ;  /* 0x000000ca00997308 */ /* 0x0004e20000000800 */
[----:B----4-:R-:W-:-:S07]  /*3450*/  FFMA.FTZ R203, -R13, R13, 1 ;  /* 0x3f8000000dcb7423 */ /* 0x010fce000001010d */
[----:B------:R4:W3:Y:S01]  /*3460*/  MUFU.EX2 R13, R199 ;  /* 0x000000c7000d7308 */ /* 0x0008e20000000800 */
[----:B------:R-:W-:Y:S01]  /*3470*/  FMUL.FTZ R155, R152, R155 ;  /* 0x0000009b989b7220 */ /* 0x000fe20000410000 */
[----:B--2---:R-:W-:Y:S01]  /*3480*/  FFMA.FTZ R202, -R10, R10, 1 ;  /* 0x3f8000000aca7423 */ /* 0x004fe2000001010a */
[----:B------:R-:W-:Y:S01]  /*3490*/  LOP3.LUT R10, R191, 0x2000000, RZ, 0xfc, !PT ;  /* 0x02000000bf0a7812 */ /* 0x000fe200078efcff */
[----:B------:R-:W-:Y:S02]  /*34a0*/  FFMA.FTZ R191, -R189, R189, 1 ;  /* 0x3f800000bdbf7423 */ /* 0x000fe400000101bd */
[----:B------:R-:W-:Y:S02]  /*34b0*/  FMUL.FTZ R202, R202, R155 ;  /* 0x0000009bcaca7220 */ /* 0x000fe40000410000 */
[----:B------:R-:W2:Y:S01]  /*34c0*/  LDS.64 R154, [R6+0x28240] ;  /* 0x02824000069a7984 */ /* 0x000ea20000000a00 */
[----:B------:R-:W-:Y:S02]  /*34d0*/  IMAD R10, R4, 0x400, R10 ;  /* 0x00000400040a7824 */ /* 0x000fe400078e020a */
[----:B----4-:R-:W-:Y:S01]  /*34e0*/  FFMA.FTZ R199, -R21, R21, 1 ;  /* 0x3f80000015c77423 */ /* 0x010fe20000010115 */
[----:B------:R-:W-:Y:S01]  /*34f0*/  FFMA.FTZ R21, -R22, R22, 1 ;  /* 0x3f80000016157423 */ /* 0x000fe20000010116 */
[----:B------:R-:W-:Y:S01]  /*3500*/  MUFU.EX2 R19, R196 ;  /* 0x000000c400137308 */ /* 0x000fe20000000800 */
[----:B------:R-:W-:Y:S01]  /*3510*/  R2UR UR6, R10 ;  /* 0x000000000a0672ca */ /* 0x000fe200000e0000 */
[--C-:B-1----:R-:W-:Y:S01]  /*3520*/  FADD.FTZ R156, R156, -R8.reuse ;  /* 0x800000089c9c7221 */ /* 0x102fe20000010000 */
[----:B------:R-:W-:Y:S01]  /*3530*/  FADD.FTZ R8, R158, -R8 ;  /* 0x800000089e087221 */ /* 0x000fe20000010000 */
[--C-:B------:R-:W-:Y:S01]  /*3540*/  FADD.FTZ R157, R157, -R9.reuse ;  /* 0x800000099d9d7221 */ /* 0x100fe20000010000 */
[----:B------:R-:W-:Y:S01]  /*3550*/  FADD.FTZ R159, R159, -R9 ;  /* 0x800000099f9f7221 */ /* 0x000fe20000010000 */
[----:B---3--:R-:W-:Y:S01]  /*3560*/  FMUL.FTZ R156, R153, R156 ;  /* 0x0000009c999c7220 */ /* 0x008fe20000410000 */
[----:B------:R-:W-:Y:S01]  /*3570*/  FMUL.FTZ R8, R208, R8 ;  /* 0x00000008d0087220 */ /* 0x000fe20000410000 */
[----:B------:R-:W-:Y:S01]  /*3580*/  FFMA.FTZ R158, -R12, R12, 1 ;  /* 0x3f8000000c9e7423 */ /* 0x000fe2000001010c */
[----:B------:R-:W-:Y:S01]  /*3590*/  FMUL.FTZ R157, R206, R157 ;  /* 0x0000009dce9d7220 */ /* 0x000fe20000410000 */
[----:B------:R-:W-:Y:S01]  /*35a0*/  FMUL.FTZ R156, R11, R156 ;  /* 0x0000009c0b9c7220 */ /* 0x000fe20000410000 */
[----:B------:R-:W-:Y:S01]  /*35b0*/  FMUL.FTZ R203, R203, R8 ;  /* 0x00000008cbcb7220 */ /* 0x000fe20000410000 */
[----:B------:R-:W-:Y:S01]  /*35c0*/  FMUL.FTZ R159, R209, R159 ;  /* 0x0000009fd19f7220 */ /* 0x000fe20000410000 */
[----:B------:R-:W1:Y:S01]  /*35d0*/  LDS.64 R8, [R6+0x28260] ;  /* 0x0282600006087984 */ /* 0x000e620000000a00 */
[----:B------:R-:W-:Y:S01]  /*35e0*/  FMUL.FTZ R158, R158, R157 ;  /* 0x0000009d9e9e7220 */ /* 0x000fe20000410000 */
[----:B------:R-:W3:Y:S01]  /*35f0*/  MUFU.EX2 R12, R200 ;  /* 0x000000c8000c7308 */ /* 0x000ee20000000800 */
[----:B------:R-:W-:Y:S01]  /*3600*/  FMUL.FTZ R157, R14, R159 ;  /* 0x0000009f0e9d7220 */ /* 0x000fe20000410000 */
[----:B------:R-:W-:-:S06]  /*3610*/  FFMA.FTZ R159, -R185, R185, 1 ;  /* 0x3f800000b99f7423 */ /* 0x000fcc00000101b9 */
[----:B------:R-:W4:Y:S01]  /*3620*/  MUFU.EX2 R14, R201 ;  /* 0x000000c9000e7308 */ /* 0x000f220000000800 */
[--C-:B--2---:R-:W-:Y:S01]  /*3630*/  FADD.FTZ R160, R160, -R154.reuse ;  /* 0x8000009aa0a07221 */ /* 0x104fe20000010000 */
[----:B------:R-:W-:Y:S01]  /*3640*/  FADD.FTZ R11, R162, -R154 ;  /* 0x8000009aa20b7221 */ /* 0x000fe20000010000 */
[----:B------:R-:W-:Y:S01]  /*3650*/  FFMA.FTZ R154, -R15, R15, 1 ;  /* 0x3f8000000f9a7423 */ /* 0x000fe2000001010f */
[----:B------:R-:W-:Y:S01]  /*3660*/  FFMA.FTZ R15, -R17, R17, 1 ;  /* 0x3f800000110f7423 */ /* 0x000fe20000010111 */
[----:B------:R-:W-:Y:S01]  /*3670*/  FMUL.FTZ R17, R207, R160 ;  /* 0x000000a0cf117220 */ /* 0x000fe20000410000 */
[--C-:B------:R-:W-:Y:S01]  /*3680*/  FADD.FTZ R162, R163, -R155.reuse ;  /* 0x8000009ba3a27221 */ /* 0x100fe20000010000 */
[----:B------:R-:W-:Y:S01]  /*3690*/  FMUL.FTZ R10, R210, R11 ;  /* 0x0000000bd20a7220 */ /* 0x000fe20000410000 */
[----:B------:R-:W-:Y:S01]  /*36a0*/  FADD.FTZ R161, R161, -R155 ;  /* 0x8000009ba1a17221 */ /* 0x000fe20000010000 */
[----:B------:R-:W-:Y:S01]  /*36b0*/  FMUL.FTZ R154, R154, R17 ;  /* 0x000000119a9a7220 */ /* 0x000fe20000410000 */
[----:B------:R-:W-:Y:S01]  /*36c0*/  FMUL.FTZ R17, R211, R162 ;  /* 0x000000a2d3117220 */ /* 0x000fe20000410000 */
[----:B------:R-:W-:Y:S01]  /*36d0*/  FFMA.FTZ R162, -R184, R184, 1 ;  /* 0x3f800000b8a27423 */ /* 0x000fe200000101b8 */
[----:B------:R-:W-:Y:S01]  /*36e0*/  FFMA.FTZ R184, -R0, R0, 1 ;  /* 0x3f80000000b87423 */ /* 0x000fe20000010100 */
[----:B------:R-:W-:Y:S01]  /*36f0*/  FMUL.FTZ R15, R15, R10 ;  /* 0x0000000a0f0f7220 */ /* 0x000fe20000410000 */
[----:B------:R2:W5:Y:S01]  /*3700*/  LDL.LU R0, [R1+0xc] ;  /* 0x00000c0001007983 */ /* 0x0005620000300800 */
[----:B------:R-:W-:Y:S01]  /*3710*/  FFMA.FTZ R155, -R16, R16, 1 ;  /* 0x3f800000109b7423 */ /* 0x000fe20000010110 */
[----:B------:R-:W-:Y:S01]  /*3720*/  FMUL.FTZ R16, R204, R161 ;  /* 0x000000a1cc107220 */ /* 0x000fe20000410000 */
[----:B------:R-:W-:Y:S01]  /*3730*/  FMUL.FTZ R18, R18, R17 ;  /* 0x0000001112127220 */ /* 0x000fe20000410000 */
[----:B------:R-:W3:Y:S01]  /*3740*/  LDS.64 R10, [R6+0x28280] ;  /* 0x02828000060a7984 */ /* 0x000ee20000000a00 */
[--C-:B-1----:R-:W-:Y:S01]  /*3750*/  FADD.FTZ R164, R164, -R8.reuse ;  /* 0x80000008a4a47221 */ /* 0x102fe20000010000 */
[----:B------:R-:W-:Y:S01]  /*3760*/  FADD.FTZ R166, R166, -R8 ;  /* 0x80000008a6a67221 */ /* 0x000fe20000010000 */
[--C-:B------:R-:W-:Y:S01]  /*3770*/  FADD.FTZ R8, R165, -R9.reuse ;  /* 0x80000009a5087221 */ /* 0x100fe20000010000 */
[----:B------:R-:W-:Y:S01]  /*3780*/  FMUL.FTZ R155, R155, R16 ;  /* 0x000000109b9b7220 */ /* 0x000fe20000410000 */
[----:B------:R-:W2:Y:S01]  /*3790*/  LDL R165, [R1+0x8] ;  /* 0x0000080001a57983 */ /* 0x000ea20000100800 */
[----:B------:R-:W-:Y:S01]  /*37a0*/  FADD.FTZ R16, R167, -R9 ;  /* 0x80000009a7107221 */ /* 0x000fe20000010000 */
[----:B------:R-:W-:Y:S01]  /*37b0*/  FMUL.FTZ R9, R205, R164 ;  /* 0x000000a4cd097220 */ /* 0x000fe20000410000 */
[----:B------:R-:W-:Y:S01]  /*37c0*/  FMUL.FTZ R166, R193, R166 ;  /* 0x000000a6c1a67220 */ /* 0x000fe20000410000 */
[----:B------:R-:W-:Y:S01]  /*37d0*/  MUFU.EX2 R220, R220 ;  /* 0x000000dc00dc7308 */ /* 0x000fe20000000800 */
[----:B------:R-:W-:Y:S01]  /*37e0*/  FMUL.FTZ R16, R13, R16 ;  /* 0x000000100d107220 */ /* 0x000fe20000410000 */
[----:B------:R-:W-:Y:S01]  /*37f0*/  FMUL.FTZ R198, R198, R9 ;  /* 0x00000009c6c67220 */ /* 0x000fe20000410000 */
[----:B------:R-:W-:Y:S01]  /*3800*/  FMUL.FTZ R9, R225, R8 ;  /* 0x00000008e1097220 */ /* 0x000fe20000410000 */
[----:B------:R-:W-:Y:S01]  /*3810*/  FMUL.FTZ R199, R199, R166 ;  /* 0x000000a6c7c77220 */ /* 0x000fe20000410000 */
[----:B------:R-:W-:Y:S01]  /*3820*/  FMUL.FTZ R21, R21, R16 ;  /* 0x0000001015157220 */ /* 0x000fe20000410000 */
[----:B------:R-:W-:Y:S01]  /*3830*/  FFMA.FTZ R185, -R236, R236, 1 ;  /* 0x3f800000ecb97423 */ /* 0x000fe200000101ec */
[----:B------:R-:W-:Y:S01]  /*3840*/  FMUL.FTZ R22, R20, R9 ;  /* 0x0000000914167220 */ /* 0x000fe20000410000 */
[----:B------:R-:W-:Y:S01]  /*3850*/  FFMA.FTZ R160, -R186, R186, 1 ;  /* 0x3f800000baa07423 */ /* 0x000fe200000101ba */
[----:B------:R-:W1:Y:S01]  /*3860*/  LDS.64 R8, [R6+0x282a0] ;  /* 0x0282a00006087984 */ /* 0x000e620000000a00 */
[----:B------:R4:W1:Y:S01]  /*3870*/  MUFU.EX2 R20, R197 ;  /* 0x000000c500147308 */ /* 0x0008620000000800 */
[--C-:B---3--:R-:W-:Y:S01]  /*3880*/  FADD.FTZ R17, R170, -R10.reuse ;  /* 0x8000000aaa117221 */ /* 0x108fe20000010000 */
[----:B------:R-:W-:Y:S01]  /*3890*/  FADD.FTZ R168, R168, -R10 ;  /* 0x8000000aa8a87221 */ /* 0x000fe20000010000 */
[--C-:B------:R-:W-:Y:S01]  /*38a0*/  FADD.FTZ R169, R169, -R11.reuse ;  /* 0x8000000ba9a97221 */ /* 0x100fe20000010000 */
[----:B------:R-:W-:Y:S01]  /*38b0*/  FADD.FTZ R171, R171, -R11 ;  /* 0x8000000babab7221 */ /* 0x000fe20000010000 */
[----:B------:R-:W-:Y:S01]  /*38c0*/  FMUL.FTZ R16, R224, R17 ;  /* 0x00000011e0107220 */ /* 0x000fe20000410000 */
[----:B------:R-:W3:Y:S01]  /*38d0*/  LDS.64 R10, [R6+0x282c0] ;  /* 0x0282c000060a7984 */ /* 0x000ee20000000a00 */
[----:B------:R-:W2:Y:S02]  /*38e0*/  S2R R166, SR_CgaCtaId ;  /* 0x0000000000a67919 */ /* 0x000ea40000008800 */
[----:B------:R-:W-:Y:S01]  /*38f0*/  FMUL.FTZ R159, R159, R16 ;  /* 0x000000109f9f7220 */ /* 0x000fe20000410000 */
[----:B----4-:R-:W-:Y:S01]  /*3900*/  F2FP.BF16.F32.PACK_AB R197, R18, R15 ;  /* 0x0000000f12c5723e */ /* 0x010fe200000010ff */
[----:B------:R-:W-:Y:S01]  /*3910*/  FMUL.FTZ R168, R227, R168 ;  /* 0x000000a8e3a87220 */ /* 0x000fe20000410000 */
[----:B------:R4:W3:Y:S01]  /*3920*/  LDS.64 R16, [R6+0x282e0] ;  /* 0x0282e00006107984 */ /* 0x0008e20000000a00 */
[----:B------:R-:W-:Y:S01]  /*3930*/  FMUL.FTZ R169, R12, R169 ;  /* 0x000000a90ca97220 */ /* 0x000fe20000410000 */
[----:B------:R-:W-:Y:S01]  /*3940*/  FMUL.FTZ R171, R14, R171 ;  /* 0x000000ab0eab7220 */ /* 0x000fe20000410000 */
[----:B------:R-:W-:Y:S01]  /*3950*/  FFMA.FTZ R234, -R234, R234, 1 ;  /* 0x3f800000eaea7423 */ /* 0x000fe200000101ea */
[----:B------:R-:W-:Y:S01]  /*3960*/  FFMA.FTZ R232, -R232, R232, 1 ;  /* 0x3f800000e8e87423 */ /* 0x000fe200000101e8 */
[----:B------:R-:W-:Y:S01]  /*3970*/  FFMA.FTZ R233, -R233, R233, 1 ;  /* 0x3f800000e9e97423 */ /* 0x000fe200000101e9 */
[----:B------:R-:W-:Y:S01]  /*3980*/  FFMA.FTZ R231, -R231, R231, 1 ;  /* 0x3f800000e7e77423 */ /* 0x000fe200000101e7 */
[----:B------:R-:W-:Y:S01]  /*3990*/  FMUL.FTZ R23, R23, R168 ;  /* 0x000000a817177220 */ /* 0x000fe20000410000 */
[----:B------:R-:W-:Y:S01]  /*39a0*/  FMUL.FTZ R162, R162, R169 ;  /* 0x000000a9a2a27220 */ /* 0x000fe20000410000 */
[----:B------:R-:W-:Y:S01]  /*39b0*/  FMUL.FTZ R160, R160, R171 ;  /* 0x000000aba0a07220 */ /* 0x000fe20000410000 */
[--C-:B-1----:R-:W-:Y:S01]  /*39c0*/  FADD.FTZ R161, R172, -R8.reuse ;  /* 0x80000008aca17221 */ /* 0x102fe20000010000 */
[--C-:B------:R-:W-:Y:S01]  /*39d0*/  FADD.FTZ R173, R173, -R9.reuse ;  /* 0x80000009adad7221 */ /* 0x100fe20000010000 */
[----:B------:R-:W-:Y:S01]  /*39e0*/  FADD.FTZ R174, R174, -R8 ;  /* 0x80000008aeae7221 */ /* 0x000fe20000010000 */
[----:B------:R-:W-:Y:S01]  /*39f0*/  FADD.FTZ R175, R175, -R9 ;  /* 0x80000009afaf7221 */ /* 0x000fe20000010000 */
[----:B------:R-:W-:Y:S01]  /*3a00*/  FFMA.FTZ R8, -R190, R190, 1 ;  /* 0x3f800000be087423 */ /* 0x000fe200000101be */
[----:B------:R-:W-:Y:S01]  /*3a10*/  FMUL.FTZ R190, R226, R161 ;  /* 0x000000a1e2be7220 */ /* 0x000fe20000410000 */
[----:B------:R-:W-:Y:S01]  /*3a20*/  FFMA.FTZ R9, -R188, R188, 1 ;  /* 0x3f800000bc097423 */ /* 0x000fe200000101bc */
[----:B----4-:R-:W-:Y:S01]  /*3a30*/  FMUL.FTZ R6, R212, R173 ;  /* 0x000000add4067220 */ /* 0x010fe20000410000 */
[----:B------:R-:W-:Y:S01]  /*3a40*/  FMUL.FTZ R175, R214, R175 ;  /* 0x000000afd6af7220 */ /* 0x000fe20000410000 */
[----:B------:R-:W-:Y:S01]  /*3a50*/  FMUL.FTZ R174, R213, R174 ;  /* 0x000000aed5ae7220 */ /* 0x000fe20000410000 */
[----:B------:R-:W-:Y:S01]  /*3a60*/  FMUL.FTZ R190, R187, R190 ;  /* 0x000000bebbbe7220 */ /* 0x000fe20000410000 */
[----:B------:R-:W-:Y:S01]  /*3a70*/  FMUL.FTZ R9, R9, R6 ;  /* 0x0000000609097220 */ /* 0x000fe20000410000 */
[----:B------:R-:W-:Y:S01]  /*3a80*/  FMUL.FTZ R6, R8, R175 ;  /* 0x000000af08067220 */ /* 0x000fe20000410000 */
[--C-:B---3--:R-:W-:Y:S01]  /*3a90*/  FADD.FTZ R176, R176, -R10.reuse ;  /* 0x8000000ab0b07221 */ /* 0x108fe20000010000 */
[----:B------:R-:W-:Y:S01]  /*3aa0*/  FADD.FTZ R163, R178, -R10 ;  /* 0x8000000ab2a37221 */ /* 0x000fe20000010000 */
[--C-:B------:R-:W-:Y:S01]  /*3ab0*/  FADD.FTZ R164, R177, -R11.reuse ;  /* 0x8000000bb1a47221 */ /* 0x100fe20000010000 */
[----:B------:R-:W-:Y:S01]  /*3ac0*/  FADD.FTZ R179, R179, -R11 ;  /* 0x8000000bb3b37221 */ /* 0x000fe20000010000 */
[----:B------:R-:W-:Y:S01]  /*3ad0*/  FMUL.FTZ R161, R215, R176 ;  /* 0x000000b0d7a17220 */ /* 0x000fe20000410000 */
[----:B------:R-:W-:Y:S01]  /*3ae0*/  FMUL.FTZ R10, R216, R163 ;  /* 0x000000a3d80a7220 */ /* 0x000fe20000410000 */
[--C-:B------:R-:W-:Y:S01]  /*3af0*/  FADD.FTZ R180, R180, -R16.reuse ;  /* 0x80000010b4b47221 */ /* 0x100fe20000010000 */
[----:B------:R-:W-:Y:S01]  /*3b00*/  FADD.FTZ R16, R182, -R16 ;  /* 0x80000010b6107221 */ /* 0x000fe20000010000 */
[--C-:B------:R-:W-:Y:S01]  /*3b10*/  FADD.FTZ R181, R181, -R17.reuse ;  /* 0x80000011b5b57221 */ /* 0x100fe20000010000 */
[----:B------:R-:W-:Y:S01]  /*3b20*/  FADD.FTZ R183, R183, -R17 ;  /* 0x80000011b7b77221 */ /* 0x000fe20000010000 */
[----:B------:R-:W-:Y:S01]  /*3b30*/  FMUL.FTZ R184, R184, R161 ;  /* 0x000000a1b8b87220 */ /* 0x000fe20000410000 */
[----:B------:R-:W-:Y:S01]  /*3b40*/  FMUL.FTZ R185, R185, R10 ;  /* 0x0000000ab9b97220 */ /* 0x000fe20000410000 */
[----:B------:R-:W-:Y:S01]  /*3b50*/  FMUL.FTZ R161, R219, R16 ;  /* 0x00000010dba17220 */ /* 0x000fe20000410000 */
[----:B------:R-:W-:Y:S01]  /*3b60*/  FFMA.FTZ R11, -R237, R237, 1 ;  /* 0x3f800000ed0b7423 */ /* 0x000fe200000101ed */
[----:B------:R-:W-:Y:S01]  /*3b70*/  FFMA.FTZ R8, -R235, R235, 1 ;  /* 0x3f800000eb087423 */ /* 0x000fe200000101eb */
[----:B------:R-:W-:Y:S01]  /*3b80*/  FMUL.FTZ R164, R19, R164 ;  /* 0x000000a413a47220 */ /* 0x000fe20000410000 */
        /* <DEDUP_REMOVED lines=29> */
[----:B------:R-:W-:Y:S01]  /*3d60*/  F2FP.BF16.F32.PACK_AB R159, R209, R208 ;  /* 0x000000d0d19f723e */ /* 0x000fe200000010ff */
[----:B------:R-:W-:Y:S01]  /*3d70*/  UMOV UR7, 0x40000040 ;  /* 0x4000004000077882 */ /* 0x000fe20000000000 */
[----:B------:R-:W-:Y:S01]  /*3d80*/  F2FP.BF16.F32.PACK_AB R152, R204, R207 ;  /* 0x000000cfcc98723e */ /* 0x000fe200000010ff */
[----:B------:R-:W-:Y:S01]  /*3d90*/  UIADD3 UR8, UR6, 0x80, URZ ;  /* 0x0000008006087890 */ /* 0x000fe2000fffe03f */
[----:B------:R-:W-:-:S02]  /*3da0*/  F2FP.BF16.F32.PACK_AB R153, R211, R210 ;  /* 0x000000d2d399723e */ /* 0x000fc400000010ff */
[----:B------:R-:W-:Y:S02]  /*3db0*/  F2FP.BF16.F32.PACK_AB R154, R225, R205 ;  /* 0x000000cde19a723e */ /* 0x000fe400000010ff */
[----:B------:R-:W-:Y:S01]  /*3dc0*/  F2FP.BF16.F32.PACK_AB R155, R13, R193 ;  /* 0x000000c10d9b723e */ /* 0x000fe200000010ff */
[----:B------:R-:W-:Y:S01]  /*3dd0*/  UMOV UR11, 0x40000040 ;  /* 0x40000040000b7882 */ /* 0x000fe20000000000 */
[----:B------:R-:W-:Y:S01]  /*3de0*/  UMOV UR10, UR8 ;  /* 0x00000008000a7c82 */ /* 0x000fe20008000000 */
[----:B--2---:R-:W-:Y:S01]  /*3df0*/  IMAD R15, R4, 0x2000, R165 ;  /* 0x00002000040f7824 */ /* 0x004fe200078e02a5 */
[----:B------:R-:W-:-:S04]  /*3e00*/  MOV R165, 0x400 ;  /* 0x0000040000a57802 */ /* 0x000fc80000000f00 */
[----:B------:R-:W-:-:S05]  /*3e10*/  LEA R165, R166, R165, 0x18 ;  /* 0x000000a5a6a57211 */ /* 0x000fca00078ec0ff */
[----:B------:R-:W-:-:S05]  /*3e20*/  IMAD R15, R15, 0x2, R165 ;  /* 0x000000020f0f7824 */ /* 0x000fca00078e02a5 */
[----:B------:R1:W-:Y:S04]  /*3e30*/  STSM.16.MT88.4 [R15+0x28800], R200 ;  /* 0x028800c80f007844 */ /* 0x0003e80000004200 */
[----:B------:R1:W-:Y:S04]  /*3e40*/  STSM.16.MT88.4 [R15+0x29000], R196 ;  /* 0x029000c40f007844 */ /* 0x0003e80000004200 */
[----:B------:R1:W-:Y:S04]  /*3e50*/  STSM.16.MT88.4 [R15+0x29800], R188 ;  /* 0x029800bc0f007844 */ /* 0x0003e80000004200 */
[----:B------:R1:W-:Y:S01]  /*3e60*/  STSM.16.MT88.4 [R15+0x2a000], R184 ;  /* 0x02a000b80f007844 */ /* 0x0003e20000004200 */
[----:B------:R-:W-:-:S06]  /*3e70*/  WARPGROUP.ARRIVE ;  /* 0x00000000000079c5 */ /* 0x000fcc0000000000 */
[----:B------:R-:W-:Y:S01]  /*3e80*/  HGMMA.64x128x16.F32.BF16 R88, R156, gdesc[UR4].tnspB, R88, gsb0 ;  /* 0x41e000049c587df0 */ /* 0x000fe20008001858 */
[----:B------:R-:W-:Y:S02]  /*3e90*/  UIADD3 UR8, UR6, 0x100, URZ ;  /* 0x0000010006087890 */ /* 0x000fe4000fffe03f */
[----:B------:R-:W-:Y:S02]  /*3ea0*/  WARPGROUP.DEPBAR.LE gsb0, 0x0 ;  /* 0x00008000000079c5 */ /* 0x000fe40000010000 */
[----:B------:R-:W-:-:S07]  /*3eb0*/  WARPGROUP.ARRIVE ;  /* 0x00000000000079c5 */ /* 0x000fce0000000000 */
[----:B------:R-:W-:Y:S01]  /*3ec0*/  HGMMA.64x128x16.F32.BF16 R88, R152, gdesc[UR8].tnspB, R88, gsb0 ;  /* 0x41e0000898587df0 */ /* 0x000fe20008001858 */
[----:B------:R-:W-:Y:S01]  /*3ed0*/  UMOV UR10, UR8 ;  /* 0x00000008000a7c82 */ /* 0x000fe20008000000 */
[----:B------:R-:W-:Y:S01]  /*3ee0*/  UMOV UR11, 0x40000040 ;  /* 0x40000040000b7882 */ /* 0x000fe20000000000 */
[----:B------:R-:W-:Y:S01]  /*3ef0*/  UIADD3 UR6, UR6, 0x180, URZ ;  /* 0x0000018006067890 */ /* 0x000fe2000fffe03f */
[----:B------:R-:W-:Y:S02]  /*3f00*/  WARPGROUP.DEPBAR.LE gsb0, 0x0 ;  /* 0x00008000000079c5 */ /* 0x000fe40000010000 */
[----:B------:R-:W-:Y:S02]  /*3f10*/  F2FP.BF16.F32.PACK_AB R152, R12, R227 ;  /* 0x000000e30c98723e */ /* 0x000fe400000010ff */
[----:B------:R-:W-:Y:S02]  /*3f20*/  F2FP.BF16.F32.PACK_AB R153, R14, R224 ;  /* 0x000000e00e99723e */ /* 0x000fe400000010ff */
[----:B------:R-:W-:-:S02]  /*3f30*/  F2FP.BF16.F32.PACK_AB R154, R212, R226 ;  /* 0x000000e2d49a723e */ /* 0x000fc400000010ff */
[----:B------:R-:W-:-:S04]  /*3f40*/  F2FP.BF16.F32.PACK_AB R155, R214, R213 ;  /* 0x000000d5d69b723e */ /* 0x000fc800000010ff */
[----:B------:R-:W-:-:S06]  /*3f50*/  WARPGROUP.ARRIVE ;  /* 0x00000000000079c5 */ /* 0x000fcc0000000000 */
[----:B------:R-:W-:Y:S01]  /*3f60*/  HGMMA.64x128x16.F32.BF16 R88, R152, gdesc[UR8].tnspB, R88, gsb0 ;  /* 0x41e0000898587df0 */ /* 0x000fe20008001858 */
[----:B------:R-:W-:Y:S01]  /*3f70*/  UMOV UR10, UR6 ;  /* 0x00000006000a7c82 */ /* 0x000fe20008000000 */
[----:B------:R-:W-:Y:S01]  /*3f80*/  UMOV UR11, 0x40000040 ;  /* 0x40000040000b7882 */ /* 0x000fe20000000000 */
[----:B------:R-:W2:Y:S01]  /*3f90*/  S2R R21, SR_CgaCtaId ;  /* 0x0000000000157919 */ /* 0x000ea20000008800 */
[----:B------:R-:W-:Y:S01]  /*3fa0*/  MOV R18, 0x400 ;  /* 0x0000040000127802 */ /* 0x000fe20000000f00 */
[----:B------:R-:W-:Y:S01]  /*3fb0*/  IMAD R8, R228, 0x4000, R165 ;  /* 0x00004000e4087824 */ /* 0x000fe200078e02a5 */
[----:B------:R-:W-:Y:S02]  /*3fc0*/  WARPGROUP.DEPBAR.LE gsb0, 0x0 ;  /* 0x00008000000079c5 */ /* 0x000fe40000010000 */
[----:B------:R-:W-:Y:S02]  /*3fd0*/  F2FP.BF16.F32.PACK_AB R152, R19, R215 ;  /* 0x000000d71398723e */ /* 0x000fe400000010ff */
[----:B------:R-:W-:-:S02]  /*3fe0*/  F2FP.BF16.F32.PACK_AB R153, R20, R216 ;  /* 0x000000d81499723e */ /* 0x000fc400000010ff */
[----:B------:R-:W-:Y:S02]  /*3ff0*/  F2FP.BF16.F32.PACK_AB R154, R218, R217 ;  /* 0x000000d9da9a723e */ /* 0x000fe400000010ff */
[----:B------:R-:W-:-:S04]  /*4000*/  F2FP.BF16.F32.PACK_AB R155, R220, R219 ;  /* 0x000000dbdc9b723e */ /* 0x000fc800000010ff */
[----:B------:R-:W-:-:S06]  /*4010*/  WARPGROUP.ARRIVE ;  /* 0x00000000000079c5 */ /* 0x000fcc0000000000 */
[----:B------:R-:W-:Y:S01]  /*4020*/  HGMMA.64x128x16.F32.BF16 R88, R152, gdesc[UR8].tnspB, R88, gsb0 ;  /* 0x41e0000898587df0 */ /* 0x000fe20008001858 */
[----:B--2---:R-:W-:-:S05]  /*4030*/  LEA R18, R21, R18, 0x18 ;  /* 0x0000001215127211 */ /* 0x004fca00078ec0ff */
[----:B------:R-:W-:-:S05]  /*4040*/  VIADD R18, R18, 0x28800 ;  /* 0x0002880012127836 */ /* 0x000fca0000000000 */
[----:B------:R-:W-:-:S04]  /*4050*/  SHF.R.U32.HI R6, RZ, 0x4, R18 ;  /* 0x00000004ff067819 */ /* 0x000fc80000011612 */
[----:B------:R-:W-:Y:S02]  /*4060*/  LOP3.LUT R6, R6, 0x3fff, RZ, 0xc0, !PT ;  /* 0x00003fff06067812 */ /* 0x000fe400078ec0ff */
[----:B------:R-:W-:Y:S02]  /*4070*/  R2UR UR7, R8 ;  /* 0x00000000080772ca */ /* 0x000fe400000e0000 */
[----:B------:R-:W-:-:S05]  /*4080*/  LOP3.LUT R7, R6, 0x10000, RZ, 0xfc, !PT ;  /* 0x0001000006077812 */ /* 0x000fca00078efcff */
[----:B------:R-:W-:-:S05]  /*4090*/  IMAD R7, R4, 0x400, R7 ;  /* 0x0000040004077824 */ /* 0x000fca00078e0207 */
[----:B------:R-:W-:Y:S01]  /*40a0*/  R2UR UR5, R7 ;  /* 0x00000000070572ca */ /* 0x000fe200000e0000 */
[----:B------:R-:W-:-:S04]  /*40b0*/  USHF.R.U32.HI UR7, URZ, 0x4, UR7 ;  /* 0x000000043f077899 */ /* 0x000fc80008011607 */
[----:B------:R-:W-:Y:S01]  /*40c0*/  ULOP3.LUT UR7, UR7, 0x3fff, URZ, 0xc0, !UPT ;  /* 0x00003fff07077892 */ /* 0x000fe2000f8ec03f */
[----:B------:R-:W-:Y:S01]  /*40d0*/  UMOV UR9, 0x40000040 ;  /* 0x4000004000097882 */ /* 0x000fe20000000000 */
[----:B------:R-:W-:-:S05]  /*40e0*/  UMOV UR11, 0x40000040 ;  /* 0x40000040000b7882 */ /* 0x000fca0000000000 */
[----:B------:R-:W-:Y:S01]  /*40f0*/  UMOV UR10, UR7 ;  /* 0x00000007000a7c82 */ /* 0x000fe20008000000 */
[----:B------:R-:W-:Y:S01]  /*4100*/  UMOV UR8, UR5 ;  /* 0x0000000500087c82 */ /* 0x000fe20008000000 */
[----:B------:R-:W-:Y:S02]  /*4110*/  WARPGROUP.DEPBAR.LE gsb0, 0x0 ;  /* 0x00008000000079c5 */ /* 0x000fe40000010000 */
[----:B------:R-:W-:Y:S01]  /*4120*/  @!PT LDS RZ, [RZ] ;  /* 0x00000000fffff984 */ /* 0x000fe20000000800 */
[----:B------:R-:W-:Y:S01]  /*4130*/  @!PT LDS RZ, [RZ] ;  /* 0x00000000fffff984 */ /* 0x000fe20000000800 */
[----:B------:R-:W-:Y:S01]  /*4140*/  @!PT LDS RZ, [RZ] ;  /* 0x00000000fffff984 */ /* 0x000fe20000000800 */
[----:B------:R-:W-:Y:S01]  /*4150*/  @!PT LDS RZ, [RZ] ;  /* 0x00000000fffff984 */ /* 0x000fe20000000800 */
[----:B------:R2:W-:Y:S06]  /*4160*/  MEMBAR.ALL.CTA ;  /* 0x0000000000007992 */ /* 0x0005ec0000008000 */
[----:B--2---:R-:W2:Y:S02]  /*4170*/  FENCE.VIEW.ASYNC.S ;  /* 0x00000000000073c6 */ /* 0x004ea40000000000 */
[----:B--2---:R-:W-:Y:S06]  /*4180*/  BAR.SYNC.DEFER_BLOCKING 0x9, 0x100 ;  /* 0x0244000000007b1d */ /* 0x004fec0000010000 */
        /* <DEDUP_REMOVED lines=52> */
[----:B-1----:R-:W-:Y:S05]  /*44d0*/  @!P6 BRA `(.L_x_1127) ;  /* 0x000000000004e947 */ /* 0x002fea0003800000 */
[----:B------:R-:W-:Y:S01]  /*44e0*/  BPT.TRAP 0x1 ;  /* 0x000000040000795c */ /* 0x000fe20000300000 */
.L_x_1127:
[----:B------:R-:W-:Y:S01]  /*44f0*/  R2UR UR5, R4 ;  /* 0x00000000040572ca */ /* 0x000fe200000e0000 */
[----:B-----5:R-:W-:Y:S01]  /*4500*/  VIADD R6, R0, 0x30840 ;  /* 0x0003084000067836 */ /* 0x020fe20000000000 */
[----:B------:R-:W-:Y:S01]  /*4510*/  ULOP3.LUT UR4, UR4, 0x2000000, URZ, 0xfc, !UPT ;  /* 0x0200000004047892 */ /* 0x000fe2000f8efc3f */
[----:B------:R-:W1:Y:S01]  /*4520*/  S2R R7, SR_TID.X ;  /* 0x0000000000077919 */ /* 0x000e620000002100 */
[----:B------:R-:W-:Y:S02]  /*4530*/  UMOV UR7, 0x40000040 ;  /* 0x4000004000077882 */ /* 0x000fe40000000000 */
[----:B------:R-:W-:-:S04]  /*4540*/  PRMT R6, RZ, 0x654, R6 ;  /* 0x00000654ff067816 */ /* 0x000fc80000000006 */
[----:B------:R2:W-:Y:S01]  /*4550*/  SYNCS.ARRIVE.TRANS64.RED.A1T0 RZ, [R6+URZ], RZ ;  /* 0x000000ff06ff79a7 */ /* 0x0005e2000810043f */
[----:B------:R-:W-:Y:S02]  /*4560*/  WARPGROUP.ARRIVE ;  /* 0x00000000000079c5 */ /* 0x000fe40000000000 */
[----:B------:R-:W-:-:S07]  /*4570*/  ULEA UR4, UR5, UR4, 0xa ;  /* 0x0000000405047291 */ /* 0x000fce000f8e503f */
        /* <DEDUP_REMOVED lines=40> */
.L_x_1128:
[----:B------:R-:W-:Y:S01]  /*4800*/  UIADD3 UR37, UR37, 0x1, URZ ;  /* 0x0000000125257890 */ /* 0x000fe2000fffe03f */
[----:B------:R-:W-:Y:S02]  /*4810*/  VIADD R0, R0, 0x30820 ;  /* 0x0003082000007836 */ /* 0x000fe40000000000 */
[----:B------:R-:W-:Y:S01]  /*4820*/  VIADD R4, R4, 0x1 ;  /* 0x0000000104047836 */ /* 0x000fe20000000000 */
[----:B------:R-:W-:Y:S02]  /*4830*/  UISETP.GE.AND UP0, UPT, UR37, UR36, UPT ;  /* 0x000000242500728c */ /* 0x000fe4000bf06270 */
[----:B------:R-:W-:Y:S02]  /*4840*/  PRMT R0, RZ, 0x654, R0 ;  /* 0x00000654ff007816 */ /* 0x000fe40000000000 */
[C---:B------:R-:W-:Y:S02]  /*4850*/  ISETP.NE.AND P0, PT, R4.reuse, 0x2, PT ;  /* 0x000000020400780c */ /* 0x040fe40003f05270 */
[----:B------:R-:W-:Y:S01]  /*4860*/  PLOP3.LUT P1, PT, PT, PT, UP0, 0x80, 0x0 ;  /* 0x000000000000781c */ /* 0x000fe20003f2f008 */
[----:B------:R2:W-:Y:S01]  /*4870*/  SYNCS.ARRIVE.TRANS64.RED.A1T0 RZ, [R0+URZ], RZ ;  /* 0x000000ff00ff79a7 */ /* 0x0005e2000810043f */
[----:B------:R-:W-:-:S02]  /*4880*/  SEL R4, R4, RZ, P0 ;  /* 0x000000ff04047207 */ /* 0x000fc40000000000 */
[----:B--2---:R-:W-:-:S04]  /*4890*/  SEL R0, RZ, 0x1, P0 ;  /* 0x00000001ff007807 */ /* 0x004fc80000000000 */
[----:B------:R-:W-:-:S05]  /*48a0*/  LOP3.LUT R5, R5, R0, RZ, 0x3c, !PT ;  /* 0x0000000005057212 */ /* 0x000fca00078e3cff */
        /* <DEDUP_REMOVED lines=67> */
.L_x_1111:
[----:B------:R-:W-:Y:S05]  /*4ce0*/  @P0 BRA `(.L_x_1130) ;  /* 0x0000000c00a80947 */ /* 0x000fea0003800000 */
[----:B------:R-:W2:Y:S01]  /*4cf0*/  S2UR UR4, SR_CgaCtaId ;  /* 0x00000000000479c3 */ /* 0x000ea20000008800 */
[----:B------:R-:W-:Y:S02]  /*4d00*/  UMOV UR36, 0x400 ;  /* 0x0000040000247882 */ /* 0x000fe40000000000 */
[----:B--2---:R-:W-:-:S06]  /*4d10*/  ULEA UR36, UR4, UR36, 0x18 ;  /* 0x0000002404247291 */ /* 0x004fcc000f8ec03f */
[----:B------:R-:W-:-:S05]  /*4d20*/  IMAD.U32 R16, RZ, RZ, UR36 ;  /* 0x00000024ff107e24 */ /* 0x000fca000f8e00ff */
[----:B------:R-:W-:-:S13]  /*4d30*/  LOP3.LUT P0, RZ, R16, 0x3ff, RZ, 0xc0, !PT ;  /* 0x000003ff10ff7812 */ /* 0x000fda000780c0ff */
[----:B------:R-:W-:Y:S05]  /*4d40*/  @!P0 BRA `(.L_x_1131) ;  /* 0x0000000000408947 */ /* 0x000fea0003800000 */
[----:B------:R-:W-:Y:S01]  /*4d50*/  MOV R0, 0x0 ;  /* 0x0000000000007802 */ /* 0x000fe20000000f00 */
[----:B------:R-:W-:Y:S01]  /*4d60*/  ULDC.64 UR4, c[0x4][0x80] ;  /* 0x0100200000047ab9 */ /* 0x000fe20000000a00 */
[----:B------:R-:W-:Y:S01]  /*4d70*/  ULDC.64 UR6, c[0x4][0x88] ;  /* 0x0100220000067ab9 */ /* 0x000fe20000000a00 */
[----:B------:R-:W-:Y:S01]  /*4d80*/  IMAD.U32 R4, RZ, RZ, UR4 ;  /* 0x00000004ff047e24 */ /* 0x000fe2000f8e00ff */
[----:B-1----:R1:W2:Y:S01]  /*4d90*/  LDC.64 R2, c[0x4][R0] ;  /* 0x0100000000027b82 */ /* 0x0022a20000000a00 */
        /* <DEDUP_REMOVED lines=11> */
.L_x_1131:
[----:B------:R-:W-:-:S06]  /*4e50*/  UIADD3 UR4, UR36, 0x8000, URZ ;  /* 0x0000800024047890 */ /* 0x000fcc000fffe03f */
        /* <DEDUP_REMOVED lines=19> */
.L_x_1132:
        /* <DEDUP_REMOVED lines=18> */
.L_x_1133:
        /* <DEDUP_REMOVED lines=18> */
.L_x_1134:
[----:B------:R-:W1:Y:S01]  /*51d0*/  S2R R0, SR_TID.X ;  /* 0x0000000000007919 */ /* 0x000e620000002100 */
[----:B------:R-:W-:Y:S02]  /*51e0*/  F2FP.BF16.F32.PACK_AB R88, R89, R88 ;  /* 0x000000585958723e */ /* 0x000fe400000010ff */
[----:B------:R-:W-:Y:S01]  /*51f0*/  F2FP.BF16.F32.PACK_AB R89, R91, R90 ;  /* 0x0000005a5b59723e */ /* 0x000fe200000010ff */
[----:B------:R-:W-:Y:S01]  /*5200*/  BAR.SYNC.DEFER_BLOCKING 0x1, 0x100 ;  /* 0x0044000000007b1d */ /* 0x000fe20000010000 */
        /* <DEDUP_REMOVED lines=14> */
[----:B-1----:R-:W-:Y:S01]  /*52f0*/  VIADD R7, R0, 0xffffff80 ;  /* 0xffffff8000077836 */ /* 0x002fe20000000000 */
[----:B------:R-:W-:Y:S02]  /*5300*/  F2FP.BF16.F32.PACK_AB R115, R119, R118 ;  /* 0x000000767773723e */ /* 0x000fe400000010ff */
[----:B------:R-:W-:-:S02]  /*5310*/  F2FP.BF16.F32.PACK_AB R121, R123, R122 ;  /* 0x0000007a7b79723e */ /* 0x000fc400000010ff */
[----:B------:R-:W-:Y:S02]  /*5320*/  SHF.R.S32.HI R2, RZ, 0x1f, R7 ;  /* 0x0000001fff027819 */ /* 0x000fe40000011407 */
[----:B------:R-:W-:Y:S02]  /*5330*/  F2FP.BF16.F32.PACK_AB R128, R129, R128 ;  /* 0x000000808180723e */ /* 0x000fe400000010ff */
[CC--:B------:R-:W-:Y:S02]  /*5340*/  LEA.HI R4, R2.reuse, R7.reuse, RZ, 0x4 ;  /* 0x0000000702047211 */ /* 0x0c0fe400078f20ff */
[----:B------:R-:W-:Y:S02]  /*5350*/  LEA.HI R2, R2, R7, RZ, 0x5 ;  /* 0x0000000702027211 */ /* 0x000fe400078f28ff */
[----:B------:R-:W-:Y:S02]  /*5360*/  LOP3.LUT R0, R4, 0xfffffff0, RZ, 0xc0, !PT ;  /* 0xfffffff004007812 */ /* 0x000fe400078ec0ff */
[----:B------:R-:W-:-:S02]  /*5370*/  SHF.R.S32.HI R4, RZ, 0x4, R4 ;  /* 0x00000004ff047819 */ /* 0x000fc40000011404 */
[----:B------:R-:W-:Y:S01]  /*5380*/  SHF.R.S32.HI R6, RZ, 0x5, R2 ;  /* 0x00000005ff067819 */ /* 0x000fe20000011402 */
[----:B------:R-:W-:Y:S01]  /*5390*/  IMAD.IADD R0, R7, 0x1, -R0 ;  /* 0x0000000107007824 */ /* 0x000fe200078e0a00 */
[----:B------:R-:W-:Y:S01]  /*53a0*/  F2FP.BF16.F32.PACK_AB R122, R125, R124 ;  /* 0x0000007c7d7a723e */ /* 0x000fe200000010ff */
[----:B------:R-:W-:Y:S01]  /*53b0*/  IMAD.SHL.U32 R7, R4, 0x8, RZ ;  /* 0x0000000804077824 */ /* 0x000fe200078e00ff */
[----:B------:R-:W-:Y:S01]  /*53c0*/  F2FP.BF16.F32.PACK_AB R123, R127, R126 ;  /* 0x0000007e7f7b723e */ /* 0x000fe200000010ff */
[----:B------:R-:W-:Y:S01]  /*53d0*/  IMAD.MOV.U32 R2, RZ, RZ, 0x40 ;  /* 0x00000040ff027424 */ /* 0x000fe200078e00ff */
[----:B------:R-:W-:Y:S02]  /*53e0*/  SHF.R.S32.HI R3, RZ, 0x1f, R0 ;  /* 0x0000001fff037819 */ /* 0x000fe40000011400 */
[----:B------:R-:W-:Y:S02]  /*53f0*/  F2FP.BF16.F32.PACK_AB R129, R131, R130 ;  /* 0x000000828381723e */ /* 0x000fe400000010ff */
[----:B------:R-:W-:-:S02]  /*5400*/  LEA.HI R3, R3, R0, RZ, 0x3 ;  /* 0x0000000003037211 */ /* 0x000fc400078f18ff */
[----:B------:R-:W-:Y:S02]  /*5410*/  F2FP.BF16.F32.PACK_AB R136, R137, R136 ;  /* 0x000000888988723e */ /* 0x000fe400000010ff */
[C---:B------:R-:W-:Y:S01]  /*5420*/  LOP3.LUT R5, R3.reuse, 0xfffffff8, RZ, 0xc0, !PT ;  /* 0xfffffff803057812 */ /* 0x040fe200078ec0ff */
[----:B------:R-:W-:Y:S01]  /*5430*/  IMAD.SHL.U32 R3, R3, 0x40, RZ ;  /* 0x0000004003037824 */ /* 0x000fe200078e00ff */
[----:B------:R-:W-:Y:S02]  /*5440*/  F2FP.BF16.F32.PACK_AB R130, R133, R132 ;  /* 0x000000848582723e */ /* 0x000fe400000010ff */
[----:B------:R-:W-:Y:S01]  /*5450*/  F2FP.BF16.F32.PACK_AB R131, R135, R134 ;  /* 0x000000868783723e */ /* 0x000fe200000010ff */
[----:B------:R-:W-:Y:S01]  /*5460*/  IMAD.IADD R5, R0, 0x1, -R5 ;  /* 0x0000000100057824 */ /* 0x000fe200078e0a05 */
[----:B------:R-:W-:Y:S02]  /*5470*/  LOP3.LUT R3, R3, 0x7ffffe00, RZ, 0xc0, !PT ;  /* 0x7ffffe0003037812 */ /* 0x000fe400078ec0ff */
[----:B------:R-:W-:Y:S01]  /*5480*/  F2FP.BF16.F32.PACK_AB R137, R139, R138 ;  /* 0x0000008a8b89723e */ /* 0x000fe200000010ff */
[C---:B------:R-:W-:Y:S01]  /*5490*/  IMAD.SHL.U32 R0, R5.reuse, 0x40, RZ ;  /* 0x0000004005007824 */ /* 0x040fe200078e00ff */
[----:B------:R-:W-:Y:S01]  /*54a0*/  R2P PR, R5, 0x6 ;  /* 0x0000000605007804 */ /* 0x000fe20000000000 */
[----:B------:R-:W-:Y:S01]  /*54b0*/  IMAD R3, R6, 0x400, R3 ;  /* 0x0000040006037824 */ /* 0x000fe200078e0203 */
[----:B------:R-:W-:Y:S01]  /*54c0*/  F2FP.BF16.F32.PACK_AB R144, R145, R144 ;  /* 0x000000909190723e */ /* 0x000fe200000010ff */
[----:B------:R-:W1:Y:S01]  /*54d0*/  SHFL.IDX PT, R5, R6, RZ, 0x1f ;  /* 0x00001fff06057589 */ /* 0x000e6200000e0000 */
        /* <DEDUP_REMOVED lines=11> */
[----:B------:R-:W-:Y:S02]  /*5590*/  F2FP.BF16.F32.PACK_AB R146, R149, R148 ;  /* 0x000000949592723e */ /* 0x000fe400000010ff */
[----:B------:R-:W-:Y:S02]  /*55a0*/  LEA R0, R0, UR36, 0x1 ;  /* 0x0000002400007c11 */ /* 0x000fe4000f8e08ff */
        /* <DEDUP_REMOVED lines=40> */
[----:B------:R2:W-:Y:S01]  /*5830*/  STSM.16.M88.4 [R0+0x4000], R56 ;  /* 0x0040003800007844 */ /* 0x0005e20000000200 */
[----:B------:R-:W-:-:S02]  /*5840*/  F2FP.BF16.F32.PACK_AB R67, R71, R70 ;  /* 0x000000464743723e */ /* 0x000fc400000010ff */
[----:B------:R-:W-:Y:S02]  /*5850*/  F2FP.BF16.F32.PACK_AB R73, R75, R74 ;  /* 0x0000004a4b49723e */ /* 0x000fe400000010ff */
        /* <DEDUP_REMOVED lines=8> */
[----:B-1----:R-:W-:-:S03]  /*58e0*/  ISETP.NE.AND P0, PT, R5, 0x7, PT ;  /* 0x000000070500780c */ /* 0x002fc60003f05270 */
[----:B------:R2:W-:Y:S01]  /*58f0*/  STSM.16.M88.4 [R2+-0x4000], R80 ;  /* 0xffc0005002007844 */ /* 0x0005e20000000200 */
[----:B------:R-:W-:Y:S01]  /*5900*/  @!PT LDS RZ, [RZ] ;  /* 0x00000000fffff984 */ /* 0x000fe20000000800 */
[----:B------:R-:W-:Y:S01]  /*5910*/  @!PT LDS RZ, [RZ] ;  /* 0x00000000fffff984 */ /* 0x000fe20000000800 */
[----:B------:R-:W-:Y:S01]  /*5920*/  @!PT LDS RZ, [RZ] ;  /* 0x00000000fffff984 */ /* 0x000fe20000000800 */
[----:B------:R1:W-:Y:S06]  /*5930*/  MEMBAR.ALL.CTA ;  /* 0x0000000000007992 */ /* 0x0003ec0000008000 */
[----:B-1----:R-:W1:Y:S02]  /*5940*/  FENCE.VIEW.ASYNC.S ;  /* 0x00000000000073c6 */ /* 0x002e640000000000 */
[----:B-1----:R-:W-:Y:S06]  /*5950*/  BAR.ARV 0x1, 0x120 ;  /* 0x0044800000007b1d */ /* 0x002fec0000002000 */
[----:B------:R-:W-:Y:S05]  /*5960*/  @P0 BRA `(.L_x_1135) ;  /* 0x0000000000800947 */ /* 0x000fea0003800000 */
[----:B------:R-:W-:Y:S01]  /*5970*/  BAR.SYNC.DEFER_BLOCKING 0x1, 0x120 ;  /* 0x0044800000007b1d */ /* 0x000fe20000010000 */
[----:B------:R-:W-:-:S05]  /*5980*/  ELECT P0, URZ, PT ;  /* 0x00000000003f782f */ /* 0x000fca0003800000 */
[----:B------:R-:W-:Y:S08]  /*5990*/  BSSY B0, `(.L_x_1135) ;  /* 0x000001d000007945 */ /* 0x000ff00003800000 */
[----:B------:R-:W-:Y:S05]  /*59a0*/  @!P0 BRA `(.L_x_1136) ;  /* 0x00000000006c8947 */ /* 0x000fea0003800000 */
[----:B------:R-:W1:Y:S01]  /*59b0*/  S2UR UR10, SR_CTAID.X ;  /* 0x00000000000a79c3 */ /* 0x000e620000002500 */
[----:B------:R-:W-:Y:S01]  /*59c0*/  ULDC.64 UR6, c[0x0][0x198] ;  /* 0x0000660000067ab9 */ /* 0x000fe20000000a00 */
[----:B------:R-:W-:Y:S02]  /*59d0*/  UIADD3 UR8, UR36, 0x8000, URZ ;  /* 0x0000800024087890 */ /* 0x000fe4000fffe03f */
[----:B------:R-:W-:Y:S02]  /*59e0*/  UIADD3 UR4, UP0, UR6, 0x770, URZ ;  /* 0x0000077006047890 */ /* 0x000fe4000ff1e03f */
[----:B------:R-:W-:Y:S02]  /*59f0*/  UIADD3 UR6, UP1, UR6, 0x670, URZ ;  /* 0x0000067006067890 */ /* 0x000fe4000ff3e03f */
[----:B------:R-:W3:Y:S01]  /*5a00*/  S2UR UR11, SR_CTAID.Y ;  /* 0x00000000000b79c3 */ /* 0x000ee20000002600 */
[----:B------:R-:W-:Y:S02]  /*5a10*/  UIADD3.X UR5, URZ, UR7, URZ, UP0, !UPT ;  /* 0x000000073f057290 */ /* 0x000fe400087fe43f */
[----:B------:R-:W-:-:S02]  /*5a20*/  UIADD3 UR24, UR36, 0xc000, URZ ;  /* 0x0000c00024187890 */ /* 0x000fc4000fffe03f */
[----:B------:R-:W-:Y:S02]  /*5a30*/  UIADD3.X UR7, URZ, UR7, URZ, UP1, !UPT ;  /* 0x000000073f077290 */ /* 0x000fe40008ffe43f */
[----:B------:R-:W-:Y:S01]  /*5a40*/  UIADD3 UR16, UR36, 0x4000, URZ ;  /* 0x0000400024107890 */ /* 0x000fe2000fffe03f */
[----:B------:R-:W4:Y:S01]  /*5a50*/  S2UR UR12, SR_CTAID.Z ;  /* 0x00000000000c79c3 */ /* 0x000f220000002700 */
[----:B------:R-:W-:Y:S01]  /*5a60*/  UMOV UR9, URZ ;  /* 0x0000003f00097c82 */ /* 0x000fe20008000000 */
[----:B------:R-:W-:Y:S01]  /*5a70*/  UMOV UR25, 0x40 ;  /* 0x0000004000197882 */ /* 0x000fe20000000000 */
[----:B------:R-:W-:Y:S01]  /*5a80*/  UMOV UR17, 0x40 ;  /* 0x0000004000117882 */ /* 0x000fe20000000000 */
[----:B-1----:R-:W-:-:S07]  /*5a90*/  USHF.L.U32 UR10, UR10, 0x7, URZ ;  /* 0x000000070a0a7899 */ /* 0x002fce000800063f */
[----:B------:R-:W-:Y:S01]  /*5aa0*/  UMOV UR26, UR10 ;  /* 0x0000000a001a7c82 */ /* 0x000fe20008000000 */
[----:B---3--:R-:W-:Y:S01]  /*5ab0*/  UMOV UR27, UR11 ;  /* 0x0000000b001b7c82 */ /* 0x008fe20008000000 */
[----:B------:R-:W-:Y:S01]  /*5ac0*/  UMOV UR19, UR11 ;  /* 0x0000000b00137c82 */ /* 0x000fe20008000000 */
[----:B------:R-:W-:Y:S01]  /*5ad0*/  UMOV UR18, UR10 ;  /* 0x0000000a00127c82 */ /* 0x000fe20008000000 */
[----:B----4-:R-:W-:Y:S01]  /*5ae0*/  UMOV UR28, UR12 ;  /* 0x0000000c001c7c82 */ /* 0x010fe20008000000 */
[----:B------:R1:W-:Y:S01]  /*5af0*/  UTMASTG.4D [UR8], [UR4] ;  /* 0x00000008040073b5 */ /* 0x0003e20008018000 */
[----:B------:R-:W-:Y:S01]  /*5b00*/  UMOV UR20, UR12 ;  /* 0x0000000c00147c82 */ /* 0x000fe20008000000 */
[----:B------:R3:W-:Y:S01]  /*5b10*/  UTMASTG.4D [UR24], [UR4] ;  /* 0x00000018040073b5 */ /* 0x0007e20008018000 */
[----:B-1----:R-:W-:Y:S02]  /*5b20*/  UMOV UR8, UR36 ;  /* 0x0000002400087c82 */ /* 0x002fe40008000000 */
[----:B------:R3:W-:Y:S01]  /*5b30*/  UTMASTG.4D [UR8], [UR6] ;  /* 0x00000008060073b5 */ /* 0x0007e20008018000 */
[----:B------:R3:W-:Y:S02]  /*5b40*/  UTMASTG.4D [UR16], [UR6] ;  /* 0x00000010060073b5 */ /* 0x0007e40008018000 */
[----:B---3--:R0:W-:Y:S02]  /*5b50*/  UTMACMDFLUSH ;  /* 0x00000000000079b7 */ /* 0x0081e40000000000 */
.L_x_1136:
[----:B------:R-:W-:Y:S05]  /*5b60*/  BSYNC B0 ;  /* 0x0000000000007941 */ /* 0x000fea0003800000 */
.L_x_1135:
[----:B------:R-:W-:-:S04]  /*5b70*/  DEPBAR.LE SB0, 0x0 ;  /* 0x000080000000791a */ /* 0x000fc80000000000 */
[----:B------:R-:W-:Y:S05]  /*5b80*/  BRA `(.L_x_1109) ;  /* 0x0000004000a87947 */ /* 0x000fea0003800000 */
.L_x_1130:
[----:B------:R-:W1:Y:S01]  /*5b90*/  S2R R0, SR_TID.X ;  /* 0x0000000000007919 */ /* 0x000e620000002100 */
[----:B------:R-:W2:Y:S01]  /*5ba0*/  S2UR UR11, SR_CTAID.Y ;  /* 0x00000000000b79c3 */ /* 0x000ea20000002600 */
[----:B------:R-:W-:Y:S01]  /*5bb0*/  ULDC.64 UR4, c[0x0][0x208] ;  /* 0x0000820000047ab9 */ /* 0x000fe20000000a00 */
[----:B------:R-:W-:Y:S01]  /*5bc0*/  BSSY B0, `(.L_x_1137) ;  /* 0x0000033000007945 */ /* 0x000fe20003800000 */
[----:B------:R-:W3:Y:S05]  /*5bd0*/  S2R R11, SR_CTAID.X ;  /* 0x00000000000b7919 */ /* 0x000eea0000002500 */
[----:B------:R-:W4:Y:S08]  /*5be0*/  LDC.64 R4, c[0x0][0x820] ;  /* 0x00020800ff047b82 */ /* 0x000f300000000a00 */
[----:B------:R-:W3:Y:S08]  /*5bf0*/  LDC.64 R20, c[0x0][0x808] ;  /* 0x00020200ff147b82 */ /* 0x000ef00000000a00 */
[----:B------:R-:W5:Y:S01]  /*5c00*/  S2UR UR10, SR_CTAID.Z ;  /* 0x00000000000a79c3 */ /* 0x000f620000002700 */
[----:B--2---:R-:W-:Y:S01]  /*5c10*/  USHF.R.S32.HI UR7, URZ, 0x1f, UR11 ;  /* 0x0000001f3f077899 */ /* 0x004fe2000801140b */
[----:B-1----:R-:W-:-:S06]  /*5c20*/  VIADD R3, R0, 0xffffff80 ;  /* 0xffffff8000037836 */ /* 0x002fcc0000000000 */
[----:B------:R-:W1:Y:S01]  /*5c30*/  LDC.64 R12, c[0x0][0x828] ;  /* 0x00020a00ff0c7b82 */ /* 0x000e620000000a00 */
[----:B------:R-:W-:-:S04]  /*5c40*/  SHF.R.S32.HI R0, RZ, 0x1f, R3 ;  /* 0x0000001fff007819 */ /* 0x000fc80000011403 */
[----:B------:R-:W-:Y:S01]  /*5c50*/  LEA.HI R8, R0, R3, RZ, 0x4 ;  /* 0x0000000300087211 */ /* 0x000fe200078f20ff */
[----:B---3--:R-:W-:Y:S02]  /*5c60*/  IMAD R17, R11, -0x80, R20 ;  /* 0xffffff800b117824 */ /* 0x008fe400078e0214 */
[----:B------:R-:W2:Y:S01]  /*5c70*/  LDC.64 R18, c[0x0][0x850] ;  /* 0x00021400ff127b82 */ /* 0x000ea20000000a00 */
[----:B------:R-:W-:Y:S01]  /*5c80*/  LOP3.LUT R0, R8, 0x1ffffff0, RZ, 0xc0, !PT ;  /* 0x1ffffff008007812 */ /* 0x000fe200078ec0ff */
[----:B-----5:R-:W-:-:S04]  /*5c90*/  USHF.R.S32.HI UR6, URZ, 0x1f, UR10 ;  /* 0x0000001f3f067899 */ /* 0x020fc8000801140a */
[----:B------:R-:W-:Y:S02]  /*5ca0*/  IMAD.IADD R0, R3, 0x1, -R0 ;  /* 0x0000000103007824 */ /* 0x000fe400078e0a00 */
[----:B------:R-:W3:Y:S02]  /*5cb0*/  LDC.64 R22, c[0x0][0x858] ;  /* 0x00021600ff167b82 */ /* 0x000ee40000000a00 */
[----:B------:R-:W-:Y:S02]  /*5cc0*/  IMAD.SHL.U32 R6, R0, 0x8, RZ ;  /* 0x0000000800067824 */ /* 0x000fe400078e00ff */
[----:B----4-:R-:W-:-:S03]  /*5cd0*/  IMAD R0, R4, UR7, RZ ;  /* 0x0000000704007c24 */ /* 0x010fc6000f8e02ff */
[----:B------:R-:W-:Y:S01]  /*5ce0*/  SHF.R.S32.HI R7, RZ, 0x1f, R6 ;  /* 0x0000001fff077819 */ /* 0x000fe20000011406 */
[----:B------:R-:W-:Y:S02]  /*5cf0*/  IMAD R5, R5, UR11, R0 ;  /* 0x0000000b05057c24 */ /* 0x000fe4000f8e0200 */
[----:B------:R-:W-:Y:S01]  /*5d00*/  IMAD.WIDE.U32 R2, R4, UR11, R6 ;  /* 0x0000000b04027c25 */ /* 0x000fe2000f8e0006 */
[----:B------:R-:W-:-:S03]  /*5d10*/  SHF.R.S32.HI R4, RZ, 0x4, R8 ;  /* 0x00000004ff047819 */ /* 0x000fc60000011408 */
[----:B------:R-:W-:Y:S01]  /*5d20*/  IMAD.IADD R3, R3, 0x1, R5 ;  /* 0x0000000103037824 */ /* 0x000fe200078e0205 */
[C---:B------:R-:W-:Y:S01]  /*5d30*/  ISETP.GE.AND P6, PT, R4.reuse, R17, PT ;  /* 0x000000110400720c */ /* 0x040fe20003fc6270 */
[C---:B------:R-:W-:Y:S01]  /*5d40*/  VIADD R0, R4.reuse, 0x10 ;  /* 0x0000001004007836 */ /* 0x040fe20000000000 */
[----:B------:R-:W-:Y:S01]  /*5d50*/  SHF.R.S32.HI R5, RZ, 0x1f, R4 ;  /* 0x0000001fff057819 */ /* 0x000fe20000011404 */
[----:B------:R-:W-:Y:S01]  /*5d60*/  VIADD R8, R4, 0x30 ;  /* 0x0000003004087836 */ /* 0x000fe20000000000 */
[----:B------:R-:W-:Y:S01]  /*5d70*/  ISETP.GE.OR P4, PT, R6, R21, P6 ;  /* 0x000000150600720c */ /* 0x000fe20003786670 */
[----:B------:R-:W-:Y:S01]  /*5d80*/  VIADD R10, R4, 0x40 ;  /* 0x00000040040a7836 */ /* 0x000fe20000000000 */
[-C--:B------:R-:W-:Y:S01]  /*5d90*/  ISETP.GE.AND P5, PT, R0, R17.reuse, PT ;  /* 0x000000110000720c */ /* 0x080fe20003fa6270 */
[----:B------:R-:W-:Y:S01]  /*5da0*/  VIADD R0, R4, 0x20 ;  /* 0x0000002004007836 */ /* 0x000fe20000000000 */
[-C--:B------:R-:W-:Y:S01]  /*5db0*/  ISETP.GE.AND P1, PT, R8, R17.reuse, PT ;  /* 0x000000110800720c */ /* 0x080fe20003f26270 */
[----:B-1----:R-:W-:Y:S01]  /*5dc0*/  IMAD.WIDE.U32 R8, R12, UR10, R2 ;  /* 0x0000000a0c087c25 */ /* 0x002fe2000f8e0002 */
[----:B------:R-:W-:-:S02]  /*5dd0*/  ISETP.GE.AND P2, PT, R10, R17, PT ;  /* 0x000000110a00720c */ /* 0x000fc40003f46270 */
[----:B------:R-:W-:Y:S01]  /*5de0*/  ISETP.GE.AND P0, PT, R0, R17, PT ;  /* 0x000000110000720c */ /* 0x000fe20003f06270 */
[----:B------:R-:W-:Y:S01]  /*5df0*/  IMAD R0, R12, UR6, RZ ;  /* 0x000000060c007c24 */ /* 0x000fe2000f8e02ff */
[----:B------:R-:W-:Y:S01]  /*5e00*/  ISETP.GE.OR P3, PT, R6, R21, P5 ;  /* 0x000000150600720c */ /* 0x000fe20002f66670 */
[----:B------:R-:W-:-:S04]  /*5e10*/  IMAD.WIDE R2, R11, 0x80, R4 ;  /* 0x000000800b027825 */ /* 0x000fc800078e0204 */
[----:B------:R-:W-:-:S04]  /*5e20*/  IMAD R13, R13, UR10, R0 ;  /* 0x0000000a0d0d7c24 */ /* 0x000fc8000f8e0200 */
[----:B------:R-:W-:Y:S01]  /*5e30*/  IMAD.IADD R13, R9, 0x1, R13 ;  /* 0x00000001090d7824 */ /* 0x000fe200078e020d */
[----:B------:R-:W-:Y:S06]  /*5e40*/  @P4 BRA `(.L_x_1138) ;  /* 0x0000000000284947 */ /* 0x000fec0003800000 */
        /* <DEDUP_REMOVED lines=10> */
.L_x_1138:
[----:B------:R-:W-:Y:S05]  /*5ef0*/  BSYNC B0 ;  /* 0x0000000000007941 */ /* 0x000fea0003800000 */
.L_x_1137:
[----:B------:R-:W-:Y:S01]  /*5f00*/  BSSY B0, `(.L_x_1139) ;  /* 0x0000010000007945 */ /* 0x000fe20003800000 */
[----:B------:R-:W-:-:S03]  /*5f10*/  ISETP.GE.OR P4, PT, R6, R21, P0 ;  /* 0x000000150600720c */ /* 0x000fc60000786670 */
[----:B------:R-:W-:Y:S10]  /*5f20*/  @P3 BRA `(.L_x_1140) ;  /* 0x0000000000343947 */ /* 0x000ff40003800000 */
        /* <DEDUP_REMOVED lines=13> */
.L_x_1140:
[----:B------:R-:W-:Y:S05]  /*6000*/  BSYNC B0 ;  /* 0x0000000000007941 */ /* 0x000fea0003800000 */
.L_x_1139:
[----:B------:R-:W-:Y:S01]  /*6010*/  BSSY B0, `(.L_x_1141) ;  /* 0x0000010000007945 */ /* 0x000fe20003800000 */
[----:B------:R-:W-:-:S03]  /*6020*/  ISETP.GE.OR P3, PT, R6, R21, P1 ;  /* 0x000000150600720c */ /* 0x000fc60000f66670 */
[----:B------:R-:W-:Y:S10]  /*6030*/  @P4 BRA `(.L_x_1142) ;  /* 0x0000000000344947 */ /* 0x000ff40003800000 */
[----:B-1--4-:R-:W-:Y:S01]  /*6040*/  IADD3 R15, P4, R2, 0x20, RZ ;  /* 0x00000020020f7810 */ /* 0x012fe20007f9e0ff */
        /* <DEDUP_REMOVED lines=12> */
.L_x_1142:
[----:B------:R-:W-:Y:S05]  /*6110*/  BSYNC B0 ;  /* 0x0000000000007941 */ /* 0x000fea0003800000 */
.L_x_1141:
[----:B------:R-:W-:Y:S01]  /*6120*/  BSSY B0, `(.L_x_1143) ;  /* 0x0000011000007945 */ /* 0x000fe20003800000 */
[----:B------:R-:W-:Y:S01]  /*6130*/  ISETP.GE.OR P4, PT, R6, R21, P2 ;  /* 0x000000150600720c */ /* 0x000fe20001786670 */
[----:B------:R-:W-:Y:S02]  /*6140*/  VIADD R0, R4, 0x50 ;  /* 0x0000005004007836 */ /* 0x000fe40000000000 */
[----:B------:R-:W-:Y:S10]  /*6150*/  @P3 BRA `(.L_x_1144) ;  /* 0x0000000000343947 */ /* 0x000ff40003800000 */
[----:B-1--4-:R-:W-:Y:S01]  /*6160*/  IADD3 R15, P3, R2, 0x30, RZ ;  /* 0x00000030020f7810 */ /* 0x012fe20007f7e0ff */
        /* <DEDUP_REMOVED lines=11> */
[----:B------:R1:W-:Y:S02]  /*6220*/  STG.E.128 desc[UR4][R14.64], RZ ;  /* 0x000000ff0e007986 */ /* 0x0003e4000c101d04 */
.L_x_1144:
[----:B------:R-:W-:Y:S05]  /*6230*/  BSYNC B0 ;  /* 0x0000000000007941 */ /* 0x000fea0003800000 */
.L_x_1143:
[----:B------:R-:W-:Y:S01]  /*6240*/  BSSY B0, `(.L_x_1145) ;  /* 0x0000010000007945 */ /* 0x000fe20003800000 */
[----:B------:R-:W-:-:S03]  /*6250*/  ISETP.GE.AND P3, PT, R0, R17, PT ;  /* 0x000000110000720c */ /* 0x000fc60003f66270 */
        /* <DEDUP_REMOVED lines=14> */
.L_x_1146:
[----:B------:R-:W-:Y:S05]  /*6340*/  BSYNC B0 ;  /* 0x0000000000007941 */ /* 0x000fea0003800000 */
.L_x_1145:
[----:B------:R-:W-:Y:S01]  /*6350*/  ISETP.GE.OR P4, PT, R6, R21, P3 ;  /* 0x000000150600720c */ /* 0x000fe20001f86670 */
[----:B------:R-:W-:Y:S01]  /*6360*/  BSSY B0, `(.L_x_1147) ;  /* 0x0000011000007945 */ /* 0x000fe20003800000 */
[----:B--2---:R-:W-:Y:S02]  /*6370*/  IMAD R16, R18, UR7, RZ ;  /* 0x0000000712107c24 */ /* 0x004fe4000f8e02ff */
[----:B------:R-:W-:-:S09]  /*6380*/  VIADD R0, R4, 0x60 ;  /* 0x0000006004007836 */ /* 0x000fd20000000000 */
[----:B------:R-:W-:Y:S05]  /*6390*/  @P4 BRA `(.L_x_1148) ;  /* 0x0000000000344947 */ /* 0x000fea0003800000 */
        /* <DEDUP_REMOVED lines=13> */
.L_x_1148:
[----:B------:R-:W-:Y:S05]  /*6470*/  BSYNC B0 ;  /* 0x0000000000007941 */ /* 0x000fea0003800000 */
.L_x_1147:
[----:B------:R-:W-:Y:S01]  /*6480*/  ULDC UR8, c[0x0][0x83c] ;  /* 0x00020f0000087ab9 */ /* 0x000fe20000000800 */
[----:B------:R-:W-:Y:S01]  /*6490*/  ISETP.GE.AND P4, PT, R0, R17, PT ;  /* 0x000000110000720c */ /* 0x000fe20003f86270 */
[----:B-12-4-:R-:W-:Y:S01]  /*64a0*/  IMAD R15, R19, UR11, R16 ;  /* 0x0000000b130f7c24 */ /* 0x016fe2000f8e0210 */
[----:B------:R-:W-:Y:S01]  /*64b0*/  ISETP.GE.OR P5, PT, R6, UR8, P5 ;  /* 0x0000000806007c0c */ /* 0x000fe2000afa6670 */
[----:B------:R-:W-:Y:S01]  /*64c0*/  IMAD.WIDE.U32 R10, R18, UR11, R6 ;  /* 0x0000000b120a7c25 */ /* 0x000fe2000f8e0006 */
[----:B------:R-:W-:Y:S01]  /*64d0*/  ISETP.GE.OR P6, PT, R6, UR8, P6 ;  /* 0x0000000806007c0c */ /* 0x000fe2000b7c6670 */
[----:B------:R-:W-:Y:S01]  /*64e0*/  BSSY B0, `(.L_x_1149) ;  /* 0x0000019000007945 */ /* 0x000fe20003800000 */
[----:B------:R-:W-:Y:S01]  /*64f0*/  P2R R24, PR, RZ, 0x20 ;  /* 0x00000020ff187803 */ /* 0x000fe20000000000 */
[----:B------:R-:W-:Y:S01]  /*6500*/  VIADD R0, R4, 0x70 ;  /* 0x0000007004007836 */ /* 0x000fe20000000000 */
[C---:B------:R-:W-:Y:S01]  /*6510*/  ISETP.GE.OR P5, PT, R6.reuse, R21, P4 ;  /* 0x000000150600720c */ /* 0x040fe200027a6670 */
[----:B------:R-:W-:Y:S01]  /*6520*/  IMAD.IADD R15, R11, 0x1, R15 ;  /* 0x000000010b0f7824 */ /* 0x000fe200078e020f */
[----:B------:R-:W-:-:S02]  /*6530*/  ISETP.GE.OR P0, PT, R6, UR8, P0 ;  /* 0x0000000806007c0c */ /* 0x000fc40008706670 */
[----:B------:R-:W-:Y:S02]  /*6540*/  P2R R20, PR, RZ, 0x40 ;  /* 0x00000040ff147803 */ /* 0x000fe40000000000 */
[C---:B------:R-:W-:Y:S02]  /*6550*/  ISETP.GE.OR P1, PT, R6.reuse, UR8, P1 ;  /* 0x0000000806007c0c */ /* 0x040fe40008f26670 */
[C---:B------:R-:W-:Y:S02]  /*6560*/  ISETP.GE.OR P2, PT, R6.reuse, UR8, P2 ;  /* 0x0000000806007c0c */ /* 0x040fe40009746670 */
[C---:B------:R-:W-:Y:S02]  /*6570*/  ISETP.GE.OR P3, PT, R6.reuse, UR8, P3 ;  /* 0x0000000806007c0c */ /* 0x040fe40009f66670 */
[----:B------:R-:W-:Y:S01]  /*6580*/  ISETP.GE.OR P4, PT, R6, UR8, P4 ;  /* 0x0000000806007c0c */ /* 0x000fe2000a786670 */
[----:B------:R-:W-:-:S12]  /*6590*/  @P5 BRA `(.L_x_1150) ;  /* 0x0000000000345947 */ /* 0x000fd80003800000 */
        /* <DEDUP_REMOVED lines=13> */
.L_x_1150:
[----:B------:R-:W-:Y:S05]  /*6670*/  BSYNC B0 ;  /* 0x0000000000007941 */ /* 0x000fea0003800000 */
.L_x_1149:
[----:B------:R-:W-:Y:S01]  /*6680*/  ISETP.GE.AND P6, PT, R0, R17, PT ;  /* 0x000000110000720c */ /* 0x000fe20003fc6270 */
[----:B---3--:R-:W-:Y:S01]  /*6690*/  IMAD R0, R22, UR6, RZ ;  /* 0x0000000616007c24 */ /* 0x008fe2000f8e02ff */
[----:B------:R-:W-:Y:S01]  /*66a0*/  BSSY B0, `(.L_x_1151) ;  /* 0x0000014000007945 */ /* 0x000fe20003800000 */
[----:B------:R-:W-:Y:S01]  /*66b0*/  IMAD.MOV.U32 R14, RZ, RZ, R10 ;  /* 0x000000ffff0e7224 */ /* 0x000fe200078e000a */
[C---:B------:R-:W-:Y:S01]  /*66c0*/  ISETP.GE.OR P5, PT, R6.reuse, R21, P6 ;  /* 0x000000150600720c */ /* 0x040fe200037a6670 */
[----:B------:R-:W-:Y:S01]  /*66d0*/  IMAD R11, R23, UR10, R0 ;  /* 0x0000000a170b7c24 */ /* 0x000fe2000f8e0200 */
[----:B------:R-:W-:Y:S01]  /*66e0*/  ISETP.GE.OR P6, PT, R6, UR8, P6 ;  /* 0x0000000806007c0c */ /* 0x000fe2000b7c6670 */
[----:B------:R-:W-:-:S10]  /*66f0*/  IMAD.WIDE.U32 R6, R22, UR10, R14 ;  /* 0x0000000a16067c25 */ /* 0x000fd4000f8e000e */
        /* <DEDUP_REMOVED lines=14> */
.L_x_1152:
[----:B------:R-:W-:Y:S05]  /*67e0*/  BSYNC B0 ;  /* 0x0000000000007941 */ /* 0x000fea0003800000 */
.L_x_1151:
[----:B------:R-:W-:Y:S01]  /*67f0*/  ISETP.NE.AND P5, PT, R20, RZ, PT ;  /* 0x000000ff1400720c */ /* 0x000fe20003fa5270 */
[----:B------:R-:W-:Y:S01]  /*6800*/  BSSY B0, `(.L_x_1153) ;  /* 0x000000d000007945 */ /* 0x000fe20003800000 */
[----:B--2---:R-:W-:-:S11]  /*6810*/  IMAD.IADD R9, R7, 0x1, R11 ;  /* 0x0000000107097824 */ /* 0x004fd600078e020b */
[----:B------:R-:W-:Y:S05]  /*6820*/  @P5 BRA `(.L_x_1154) ;  /* 0x0000000000285947 */ /* 0x000fea0003800000 */
        /* <DEDUP_REMOVED lines=10> */
.L_x_1154:
[----:B------:R-:W-:Y:S05]  /*68d0*/  BSYNC B0 ;  /* 0x0000000000007941 */ /* 0x000fea0003800000 */
.L_x_1153:
[----:B------:R-:W-:Y:S01]  /*68e0*/  ISETP.NE.AND P5, PT, R24, RZ, PT ;  /* 0x000000ff1800720c */ /* 0x000fe20003fa5270 */
[----:B------:R-:W-:-:S12]  /*68f0*/  BSSY B0, `(.L_x_1155) ;  /* 0x000000f000007945 */ /* 0x000fd80003800000 */
[----:B------:R-:W-:Y:S05]  /*6900*/  @P5 BRA `(.L_x_1156) ;  /* 0x0000000000345947 */ /* 0x000fea0003800000 */
[----:B--2---:R-:W-:Y:S01]  /*6910*/  IADD3 R11, P5, R2, 0x10, RZ ;  /* 0x00000010020b7810 */ /* 0x004fe20007fbe0ff */
        /* <DEDUP_REMOVED lines=12> */
.L_x_1156:
[----:B------:R-:W-:Y:S05]  /*69e0*/  BSYNC B0 ;  /* 0x0000000000007941 */ /* 0x000fea0003800000 */
.L_x_1155:
[----:B------:R-:W-:Y:S04]  /*69f0*/  BSSY B0, `(.L_x_1157) ;  /* 0x000000f000007945 */ /* 0x000fe80003800000 */
[----:B------:R-:W-:Y:S05]  /*6a00*/  @P0 BRA `(.L_x_1158) ;  /* 0x0000000000340947 */ /* 0x000fea0003800000 */
[----:B--23--:R-:W-:Y:S01]  /*6a10*/  IADD3 R11, P0, R2, 0x20, RZ ;  /* 0x00000020020b7810 */ /* 0x00cfe20007f1e0ff */
        /* <DEDUP_REMOVED lines=12> */
.L_x_1158:
[----:B------:R-:W-:Y:S05]  /*6ae0*/  BSYNC B0 ;  /* 0x0000000000007941 */ /* 0x000fea0003800000 */
.L_x_1157:
[----:B------:R-:W-:Y:S04]  /*6af0*/  BSSY B0, `(.L_x_1159) ;  /* 0x000000f000007945 */ /* 0x000fe80003800000 */
[----:B------:R-:W-:Y:S05]  /*6b00*/  @P1 BRA `(.L_x_1160) ;  /* 0x0000000000341947 */ /* 0x000fea0003800000 */
[----:B--234-:R-:W-:Y:S01]  /*6b10*/  IADD3 R11, P0, R2, 0x30, RZ ;  /* 0x00000030020b7810 */ /* 0x01cfe20007f1e0ff */
        /* <DEDUP_REMOVED lines=12> */
.L_x_1160:
[----:B------:R-:W-:Y:S05]  /*6be0*/  BSYNC B0 ;  /* 0x0000000000007941 */ /* 0x000fea0003800000 */
.L_x_1159:
        /* <DEDUP_REMOVED lines=15> */
.L_x_1162:
[----:B------:R-:W-:Y:S05]  /*6ce0*/  BSYNC B0 ;  /* 0x0000000000007941 */ /* 0x000fea0003800000 */
.L_x_1161:
        /* <DEDUP_REMOVED lines=15> */
.L_x_1164:
[----:B------:R-:W-:Y:S05]  /*6de0*/  BSYNC B0 ;  /* 0x0000000000007941 */ /* 0x000fea0003800000 */
.L_x_1163:
        /* <DEDUP_REMOVED lines=15> */
.L_x_1166:
[----:B------:R-:W-:Y:S05]  /*6ee0*/  BSYNC B0 ;  /* 0x0000000000007941 */ /* 0x000fea0003800000 */
.L_x_1165:
        /* <DEDUP_REMOVED lines=15> */
.L_x_1107:
        /* <DEDUP_REMOVED lines=12> */
[----:B------:R-:W1:Y:S01]  /*70a0*/  S2UR UR9, SR_CTAID.X ;  /* 0x00000000000979c3 */ /* 0x000e620000002500 */
[----:B------:R-:W-:Y:S01]  /*70b0*/  ULDC UR4, c[0x0][0x280] ;  /* 0x0000a00000047ab9 */ /* 0x000fe20000000800 */
[----:B------:R-:W-:Y:S01]  /*70c0*/  ULDC UR6, c[0x0][0x290] ;  /* 0x0000a40000067ab9 */ /* 0x000fe20000000800 */
[----:B------:R-:W-:-:S05]  /*70d0*/  ULDC UR7, c[0x0][0x74c] ;  /* 0x0001d30000077ab9 */ /* 0x000fca0000000800 */
[----:B------:R-:W2:Y:S01]  /*70e0*/  S2UR UR13, SR_CTAID.Y ;  /* 0x00000000000d79c3 */ /* 0x000ea20000002600 */
[----:B-1----:R-:W-:Y:S02]  /*70f0*/  ULEA UR5, UR9, UR4, 0x7 ;  /* 0x0000000409057291 */ /* 0x002fe4000f8e383f */
[----:B------:R-:W-:Y:S02]  /*7100*/  ISETP.LE.AND P0, PT, RZ, UR9, PT ;  /* 0x00000009ff007c0c */ /* 0x000fe4000bf03270 */
[----:B------:R-:W-:-:S04]  /*7110*/  UIADD3 UR5, -UR7, UR5, -UR6 ;  /* 0x0000000507057290 */ /* 0x000fc8000fffe906 */
[----:B------:R-:W-:-:S04]  /*7120*/  USHF.R.S32.HI UR6, URZ, 0x1f, UR5 ;  /* 0x0000001f3f067899 */ /* 0x000fc80008011405 */
[----:B------:R-:W-:-:S04]  /*7130*/  ULEA.HI UR6, UR6, UR5, URZ, 0x6 ;  /* 0x0000000506067291 */ /* 0x000fc8000f8f303f */
[----:B------:R-:W-:Y:S02]  /*7140*/  USHF.R.S32.HI UR5, URZ, 0x6, UR6 ;  /* 0x000000063f057899 */ /* 0x000fe40008011406 */
[----:B------:R-:W-:Y:S02]  /*7150*/  UIADD3 UR6, UR4, 0x3f, URZ ;  /* 0x0000003f04067890 */ /* 0x000fe4000fffe03f */
[----:B------:R-:W-:Y:S02]  /*7160*/  UISETP.LT.AND UP0, UPT, URZ, UR5, UPT ;  /* 0x000000053f00728c */ /* 0x000fe4000bf01270 */
[----:B------:R-:W-:Y:S02]  /*7170*/  USHF.R.S32.HI UR7, URZ, 0x1f, UR6 ;  /* 0x0000001f3f077899 */ /* 0x000fe40008011406 */
[----:B------:R-:W-:Y:S02]  /*7180*/  USEL UR5, URZ, UR5, !UP0 ;  /* 0x000000053f057287 */ /* 0x000fe4000c000000 */
[----:B------:R-:W-:-:S04]  /*7190*/  ULEA.HI UR7, UR7, UR6, URZ, 0x6 ;  /* 0x0000000607077291 */ /* 0x000fc8000f8f303f */
[----:B------:R-:W-:Y:S01]  /*71a0*/  USHF.R.S32.HI UR8, URZ, 0x6, UR7 ;  /* 0x000000063f087899 */ /* 0x000fe20008011407 */
[----:B--2---:R-:W-:Y:S11]  /*71b0*/  @!P0 BRA `(.L_x_1168) ;  /* 0x0000000000288947 */ /* 0x004ff60003800000 */
        /* <DEDUP_REMOVED lines=10> */
.L_x_1168:
[----:B------:R-:W-:Y:S02]  /*7260*/  UISETP.GT.AND UP0, UPT, UR8, UR5, UPT ;  /* 0x000000050800728c */ /* 0x000fe4000bf04270 */
[----:B------:R-:W-:Y:S02]  /*7270*/  USHF.R.S32.HI UR14, URZ, 0x1f, UR12 ;  /* 0x0000001f3f0e7899 */ /* 0x000fe4000801140c */
[----:B------:R-:W-:Y:S02]  /*7280*/  USHF.R.S32.HI UR9, URZ, 0x1f, UR13 ;  /* 0x0000001f3f097899 */ /* 0x000fe4000801140d */
[----:B------:R-:W-:-:S13]  /*7290*/  PLOP3.LUT P0, PT, PT, PT, UP0, 0x80, 0x0 ;  /* 0x000000000000781c */ /* 0x000fda0003f0f008 */
[----:B------:R-:W-:Y:S05]  /*72a0*/  @!P0 BRA `(.L_x_1109) ;  /* 0x0000002800e08947 */ /* 0x000fea0003800000 */
[----:B------:R-:W-:Y:S01]  /*72b0*/  UIADD3 UR4, -UR5, UR8, URZ ;  /* 0x0000000805047290 */ /* 0x000fe2000fffe13f */
[----:B------:R-:W-:Y:S01]  /*72c0*/  ULDC.64 UR10, c[0x0][0x2d8] ;  /* 0x0000b600000a7ab9 */ /* 0x000fe20000000a00 */
[----:B------:R-:W-:Y:S02]  /*72d0*/  ELECT P0, URZ, PT ;  /* 0x00000000003f782f */ /* 0x000fe40003800000 */
[----:B------:R-:W-:Y:S02]  /*72e0*/  ULOP3.LUT UR4, UR4, 0x1, URZ, 0xc0, !UPT ;  /* 0x0000000104047892 */ /* 0x000fe4000f8ec03f */
[----:B------:R-:W-:Y:S02]  /*72f0*/  UIMAD UR9, UR9, UR10, URZ ;  /* 0x0000000a090972a4 */ /* 0x000fe4000f8e023f */
[----:B------:R-:W-:Y:S02]  /*7300*/  UISETP.NE.U32.AND UP0, UPT, UR4, 0x1, UPT ;  /* 0x000000010400788c */ /* 0x000fe4000bf05070 */
[----:B------:R-:W-:-:S02]  /*7310*/  UIMAD.WIDE.U32 UR6, UR13, UR10, URZ ;  /* 0x0000000a0d0672a5 */ /* 0x000fc4000f8e003f */
[----:B------:R-:W-:Y:S02]  /*7320*/  UIMAD UR9, UR13, UR11, UR9 ;  /* 0x0000000b0d0972a4 */ /* 0x000fe4000f8e0209 */
[----:B------:R-:W-:Y:S01]  /*7330*/  PLOP3.LUT P1, PT, PT, PT, UP0, 0x80, 0x0 ;  /* 0x000000000000781c */ /* 0x000fe20003f2f008 */
[----:B------:R-:W-:Y:S01]  /*7340*/  ULDC.64 UR10, c[0x0][0x2e0] ;  /* 0x0000b800000a7ab9 */ /* 0x000fe20000000a00 */
[----:B------:R-:W-:Y:S02]  /*7350*/  UIADD3 UR7, UR7, UR9, URZ ;  /* 0x0000000907077290 */ /* 0x000fe4000fffe03f */
[----:B------:R-:W-:Y:S02]  /*7360*/  UIMAD UR9, UR14, UR10, URZ ;  /* 0x0000000a0e0972a4 */ /* 0x000fe4000f8e023f */
[----:B------:R-:W-:Y:S02]  /*7370*/  UIMAD.WIDE.U32 UR6, UR12, UR10, UR6 ;  /* 0x0000000a0c0672a5 */ /* 0x000fe4000f8e0006 */
[----:B------:R-:W-:-:S04]  /*7380*/  UIMAD UR9, UR12, UR11, UR9 ;  /* 0x0000000b0c0972a4 */ /* 0x000fc8000f8e0209 */
[----:B------:R-:W-:Y:S01]  /*7390*/  UIADD3 UR9, UR7, UR9, URZ ;  /* 0x0000000907097290 */ /* 0x000fe2000fffe03f */
[----:B------:R-:W-:Y:S11]  /*73a0*/  @P1 BRA `(.L_x_1169) ;  /* 0x0000000000bc1947 */ /* 0x000ff60003800000 */
[----:B------:R-:W-:Y:S01]  /*73b0*/  USHF.L.U32 UR14, UR5, 0xd, URZ ;  /* 0x0000000d050e7899 */ /* 0x000fe2000800063f */
        /* <DEDUP_REMOVED lines=9> */
[----:B------:R-:W-:Y:S01]  /*7450*/  UMOV UR16, 0x0 ;  /* 0x0000000000107882 */ /* 0x000fe20000000000 */
[----:B------:R-:W-:Y:S02]  /*7460*/  UMOV UR17, 0x14f00000 ;  /* 0x14f0000000117882 */ /* 0x000fe40000000000 */
[----:B------:R-:W-:-:S02]  /*7470*/  ULEA.HI.X UR11, UR13, UR11, UR15, 0x2, UP0 ;  /* 0x0000000b0d0b7291 */ /* 0x000fc400080f140f */
[----:B-1----:R-:W-:-:S03]  /*7480*/  ULEA UR4, UR12, UR4, 0x18 ;  /* 0x000000040c047291 */ /* 0x002fc6000f8ec03f */
[----:B------:R-:W-:Y:S01]  /*7490*/  UMOV UR12, 0x400 ;  /* 0x00000400000c7882 */ /* 0x000fe20000000000 */
[----:B------:R-:W-:-:S09]  /*74a0*/  UIADD3 UR4, UR4, 0x10000, URZ ;  /* 0x0001000004047890 */ /* 0x000fd2000fffe03f */
[----:B------:R1:W-:Y:S02]  /*74b0*/  UBLKRED.G.S.ADD.F32.RN [UR10], [UR4], UR12, desc[UR16] ;  /* 0x0000100a040073bb */ /* 0x0003e400080a140c */
[----:B-1----:R0:W-:Y:S02]  /*74c0*/  UTMACMDFLUSH ;  /* 0x00000000000079b7 */ /* 0x0021e40000000000 */
.L_x_1171:
[----:B------:R-:W-:Y:S05]  /*74d0*/  BSYNC B0 ;  /* 0x0000000000007941 */ /* 0x000fea0003800000 */
.L_x_1170:
        /* <DEDUP_REMOVED lines=9> */
[----:B------:R-:W-:Y:S02]  /*7570*/  UMOV UR17, 0x14f00000 ;  /* 0x14f0000000117882 */ /* 0x000fe40000000000 */
[----:B------:R-:W-:Y:S02]  /*7580*/  ULEA.HI.X.SX32 UR4, UR4, UR9, 0x1, UP0 ;  /* 0x0000000904047291 */ /* 0x000fe400080f0e3f */
[----:B------:R-:W-:-:S04]  /*7590*/  ULEA UR10, UP0, UR15, UR10, 0x2 ;  /* 0x0000000a0f0a7291 */ /* 0x000fc8000f80103f */
[----:B------:R-:W-:-:S03]  /*75a0*/  ULEA.HI.X UR11, UR15, UR11, UR4, 0x2, UP0 ;  /* 0x0000000b0f0b7291 */ /* 0x000fc600080f1404 */
[----:B------:R-:W-:Y:S01]  /*75b0*/  UMOV UR4, 0x400 ;  /* 0x0000040000047882 */ /* 0x000fe20000000000 */
[----:B-1----:R-:W-:-:S04]  /*75c0*/  ULEA UR12, UR13, UR12, 0x18 ;  /* 0x0000000c0d0c7291 */ /* 0x002fc8000f8ec03f */
[----:B------:R-:W-:-:S09]  /*75d0*/  UIADD3 UR12, UR12, 0x14000, URZ ;  /* 0x000140000c0c7890 */ /* 0x000fd2000fffe03f */
[----:B------:R1:W-:Y:S01]  /*75e0*/  UBLKRED.G.S.ADD.F32.RN [UR10], [UR12], UR4, desc[UR16] ;  /* 0x0000100a0c0073bb */ /* 0x0003e200080a1404 */
[----:B------:R0:W-:Y:S01]  /*75f0*/  UTMACMDFLUSH ;  /* 0x00000000000079b7 */ /* 0x0001e20000000000 */
[----:B-1----:R-:W-:-:S04]  /*7600*/  DEPBAR.LE SB0, 0x1 ;  /* 0x000080400000791a */ /* 0x002fc80000000000 */
.L_x_1173:
[----:B------:R-:W-:Y:S05]  /*7610*/  BSYNC B0 ;  /* 0x0000000000007941 */ /* 0x000fea0003800000 */
.L_x_1172:
[----:B------:R-:W-:Y:S06]  /*7620*/  BAR.ARV 0xa, 0xa0 ;  /* 0x0282800000007b1d */ /* 0x000fec0000002000 */
[----:B------:R-:W-:Y:S04]  /*7630*/  BSSY B0, `(.L_x_1174) ;  /* 0x0000003000007945 */ /* 0x000fe80003800000 */
[----:B------:R-:W-:Y:S05]  /*7640*/  @!P0 BRA `(.L_x_1175) ;  /* 0x0000000000048947 */ /* 0x000fea0003800000 */
[----:B------:R-:W-:-:S04]  /*7650*/  DEPBAR.LE SB0, 0x0 ;  /* 0x000080000000791a */ /* 0x000fc80000000000 */
.L_x_1175:
[----:B------:R-:W-:Y:S05]  /*7660*/  BSYNC B0 ;  /* 0x0000000000007941 */ /* 0x000fea0003800000 */
.L_x_1174:
[----:B------:R-:W-:Y:S06]  /*7670*/  BAR.ARV 0xb, 0xa0 ;  /* 0x02c2800000007b1d */ /* 0x000fec0000002000 */
[----:B------:R-:W-:Y:S01]  /*7680*/  UIADD3 UR12, UR5, 0x1, URZ ;  /* 0x00000001050c7890 */ /* 0x000fe2000fffe03f */
[----:B------:R-:W-:Y:S11]  /*7690*/  BRA `(.L_x_1176) ;  /* 0x0000000000047947 */ /* 0x000ff60003800000 */
.L_x_1169:
[----:B------:R-:W-:-:S05]  /*76a0*/  UMOV UR12, UR5 ;  /* 0x00000005000c7c82 */ /* 0x000fca0008000000 */
.L_x_1176:
[----:B------:R-:W-:-:S04]  /*76b0*/  UIADD3 UR4, UR5, 0x1, URZ ;  /* 0x0000000105047890 */ /* 0x000fc8000fffe03f */
[----:B------:R-:W-:-:S06]  /*76c0*/  UISETP.NE.AND UP0, UPT, UR8, UR4, UPT ;  /* 0x000000040800728c */ /* 0x000fcc000bf05270 */
[----:B------:R-:W-:-:S13]  /*76d0*/  PLOP3.LUT P1, PT, PT, PT, UP0, 0x80, 0x0 ;  /* 0x000000000000781c */ /* 0x000fda0003f2f008 */
[----:B------:R-:W-:Y:S05]  /*76e0*/  @!P1 BRA `(.L_x_1109) ;  /* 0x0000002400d09947 */ /* 0x000fea0003800000 */
[----:B------:R-:W-:Y:S01]  /*76f0*/  ULDC.64 UR18, c[0x0][0x2c0] ;  /* 0x0000b00000127ab9 */ /* 0x000fe20000000a00 */
[----:B------:R-:W-:Y:S02]  /*7700*/  USHF.L.U32 UR13, UR12, 0xd, URZ ;  /* 0x0000000d0c0d7899 */ /* 0x000fe4000800063f */
[----:B------:R-:W-:Y:S01]  /*7710*/  ULEA UR18, UP0, UR6, UR18, 0x2 ;  /* 0x0000001206127291 */ /* 0x000fe2000f80103f */
[----:B------:R-:W-:Y:S01]  /*7720*/  UMOV UR4, URZ ;  /* 0x0000003f00047c82 */ /* 0x000fe20008000000 */
[----:B------:R-:W-:Y:S02]  /*7730*/  ULDC.64 UR24, c[0x0][0x2c0] ;  /* 0x0000b00000187ab9 */ /* 0x000fe40000000a00 */
[----:B------:R-:W-:Y:S02]  /*7740*/  ULEA.HI.X UR19, UR6, UR19, UR9, 0x2, UP0 ;  /* 0x0000001306137291 */ /* 0x000fe400080f1409 */
[----:B------:R-:W-:Y:S02]  /*7750*/  UIADD3 UR14, UP0, UR18, 0x4000, URZ ;  /* 0x00004000120e7890 */ /* 0x000fe4000ff1e03f */
[----:B------:R-:W-:-:S02]  /*7760*/  UIADD3 UR16, UP1, UR18, 0x8000, URZ ;  /* 0x0000800012107890 */ /* 0x000fc4000ff3e03f */
[----:B------:R-:W-:Y:S02]  /*7770*/  UIADD3 UR18, UP2, UR18, 0xc000, URZ ;  /* 0x0000c00012127890 */ /* 0x000fe4000ff5e03f */
[----:B------:R-:W-:Y:S02]  /*7780*/  UIADD3.X UR15, URZ, UR19, URZ, UP0, !UPT ;  /* 0x000000133f0f7290 */ /* 0x000fe400087fe43f */
[----:B------:R-:W-:Y:S02]  /*7790*/  UIADD3.X UR17, URZ, UR19, URZ, UP1, !UPT ;  /* 0x000000133f117290 */ /* 0x000fe40008ffe43f */
[----:B------:R-:W-:Y:S01]  /*77a0*/  UIADD3.X UR19, URZ, UR19, URZ, UP2, !UPT ;  /* 0x000000133f137290 */ /* 0x000fe200097fe43f */
[----:B------:R-:W-:-:S11]  /*77b0*/  UMOV UR20, UR13 ;  /* 0x0000000d00147c82 */ /* 0x000fd60008000000 */
.L_x_1189:
[----:B------:R-:W-:Y:S01]  /*77c0*/  UIADD3 UR10, UR13, UR4, URZ ;  /* 0x000000040d0a7290 */ /* 0x000fe2000fffe03f */
[----:B------:R-:W-:Y:S03]  /*77d0*/  BAR.SYNC.DEFER_BLOCKING 0xd, 0xa0 ;  /* 0x0342800000007b1d */ /* 0x000fe60000010000 */
[----:B------:R-:W-:Y:S02]  /*77e0*/  UIMAD.WIDE UR26, UR10, 0x4, UR14 ;  /* 0x000000040a1a78a5 */ /* 0x000fe4000f8e020e */
[----:B------:R-:W-:Y:S01]  /*77f0*/  UIMAD.WIDE UR28, UR10, 0x4, UR16 ;  /* 0x000000040a1c78a5 */ /* 0x000fe2000f8e0210 */
[----:B------:R-:W-:Y:S01]  /*7800*/  BSSY B0, `(.L_x_1177) ;  /* 0x0000010000007945 */ /* 0x000fe20003800000 */
[----:B------:R-:W-:-:S03]  /*7810*/  UIMAD.WIDE UR10, UR10, 0x4, UR18 ;  /* 0x000000040a0a78a5 */ /* 0x000fc6000f8e0212 */
[----:B------:R-:W-:Y:S09]  /*7820*/  @!P0 BRA `(.L_x_1178) ;  /* 0x0000000000348947 */ /* 0x000ff20003800000 */
[----:B------:R-:W1:Y:S01]  /*7830*/  S2UR UR22, SR_CgaCtaId ;  /* 0x00000000001679c3 */ /* 0x000e620000008800 */
[----:B------:R-:W-:Y:S01]  /*7840*/  UIADD3 UR23, UP0, UR20, UR6, URZ ;  /* 0x0000000614177290 */ /* 0x000fe2000ff1e03f */
[----:B------:R-:W-:Y:S01]  /*7850*/  UMOV UR21, 0x400 ;  /* 0x0000040000157882 */ /* 0x000fe20000000000 */
[----:B------:R-:W-:Y:S02]  /*7860*/  UMOV UR32, 0x0 ;  /* 0x0000000000207882 */ /* 0x000fe40000000000 */
[----:B------:R-:W-:Y:S01]  /*7870*/  ULEA.HI.X.SX32 UR30, UR20, UR9, 0x1, UP0 ;  /* 0x00000009141e7291 */ /* 0x000fe200080f0e3f */
[----:B------:R-:W-:Y:S01]  /*7880*/  UMOV UR33, 0x14f00000 ;  /* 0x14f0000000217882 */ /* 0x000fe20000000000 */
[----:B-1----:R-:W-:Y:S02]  /*7890*/  ULEA UR21, UR22, UR21, 0x18 ;  /* 0x0000001516157291 */ /* 0x002fe4000f8ec03f */
[----:B------:R-:W-:Y:S02]  /*78a0*/  ULEA UR22, UP0, UR23, UR24, 0x2 ;  /* 0x0000001817167291 */ /* 0x000fe4000f80103f */
[----:B------:R-:W-:-:S02]  /*78b0*/  UIADD3 UR21, UR21, 0x10000, URZ ;  /* 0x0001000015157890 */ /* 0x000fc4000fffe03f */
[----:B------:R-:W-:-:S03]  /*78c0*/  ULEA.HI.X UR23, UR23, UR25, UR30, 0x2, UP0 ;  /* 0x0000001917177291 */ /* 0x000fc600080f141e */
[----:B------:R-:W-:-:S06]  /*78d0*/  UMOV UR30, 0x400 ;  /* 0x00000400001e7882 */ /* 0x000fcc0000000000 */
[----:B------:R1:W-:Y:S02]  /*78e0*/  UBLKRED.G.S.ADD.F32.RN [UR22], [UR21], UR30, desc[UR32] ;  /* 0x00002016150073bb */ /* 0x0003e400080a141e */
[----:B-1----:R0:W-:Y:S02]  /*78f0*/  UTMACMDFLUSH ;  /* 0x00000000000079b7 */ /* 0x0021e40000000000 */
.L_x_1178:
[----:B------:R-:W-:Y:S05]  /*7900*/  BSYNC B0 ;  /* 0x0000000000007941 */ /* 0x000fea0003800000 */
.L_x_1177:
        /* <DEDUP_REMOVED lines=13> */
.L_x_1180:
[----:B------:R-:W-:Y:S05]  /*79e0*/  BSYNC B0 ;  /* 0x0000000000007941 */ /* 0x000fea0003800000 */
.L_x_1179:
[----:B------:R-:W-:Y:S06]  /*79f0*/  BAR.ARV 0xa, 0xa0 ;  /* 0x0282800000007b1d */ /* 0x000fec0000002000 */
[----:B------:R-:W-:Y:S04]  /*7a00*/  BSSY B0, `(.L_x_1181) ;  /* 0x0000003000007945 */ /* 0x000fe80003800000 */
[----:B------:R-:W-:Y:S05]  /*7a10*/  @!P0 BRA `(.L_x_1182) ;  /* 0x0000000000048947 */ /* 0x000fea0003800000 */
[----:B------:R-:W-:-:S04]  /*7a20*/  DEPBAR.LE SB0, 0x0 ;  /* 0x000080000000791a */ /* 0x000fc80000000000 */
.L_x_1182:
[----:B------:R-:W-:Y:S05]  /*7a30*/  BSYNC B0 ;  /* 0x0000000000007941 */ /* 0x000fea0003800000 */
.L_x_1181:
        /* <DEDUP_REMOVED lines=13> */
.L_x_1184:
[----:B------:R-:W-:Y:S05]  /*7b10*/  BSYNC B0 ;  /* 0x0000000000007941 */ /* 0x000fea0003800000 */
.L_x_1183:
        /* <DEDUP_REMOVED lines=13> */
.L_x_1186:
[----:B------:R-:W-:Y:S05]  /*7bf0*/  BSYNC B0 ;  /* 0x0000000000007941 */ /* 0x000fea0003800000 */
.L_x_1185:
[----:B------:R-:W-:Y:S01]  /*7c00*/  UIADD3 UR12, UR12, 0x2, URZ ;  /* 0x000000020c0c7890 */ /* 0x000fe2000fffe03f */
[----:B------:R-:W-:Y:S06]  /*7c10*/  BAR.ARV 0xa, 0xa0 ;  /* 0x0282800000007b1d */ /* 0x000fec0000002000 */
[----:B------:R-:W-:Y:S01]  /*7c20*/  UISETP.GE.AND UP0, UPT, UR12, UR8, UPT ;  /* 0x000000080c00728c */ /* 0x000fe2000bf06270 */
[----:B------:R-:W-:Y:S04]  /*7c30*/  BSSY B0, `(.L_x_1187) ;  /* 0x0000003000007945 */ /* 0x000fe80003800000 */
[----:B------:R-:W-:Y:S06]  /*7c40*/  @!P0 BRA `(.L_x_1188) ;  /* 0x0000000000048947 */ /* 0x000fec0003800000 */
[----:B------:R-:W-:-:S04]  /*7c50*/  DEPBAR.LE SB0, 0x0 ;  /* 0x000080000000791a */ /* 0x000fc80000000000 */
.L_x_1188:
[----:B------:R-:W-:Y:S05]  /*7c60*/  BSYNC B0 ;  /* 0x0000000000007941 */ /* 0x000fea0003800000 */
.L_x_1187:
[----:B------:R-:W-:Y:S06]  /*7c70*/  BAR.ARV 0xb, 0xa0 ;  /* 0x02c2800000007b1d */ /* 0x000fec0000002000 */
[----:B------:R-:W-:Y:S01]  /*7c80*/  PLOP3.LUT P1, PT, PT, PT, UP0, 0x80, 0x0 ;  /* 0x000000000000781c */ /* 0x000fe20003f2f008 */
[----:B------:R-:W-:Y:S02]  /*7c90*/  UIADD3 UR20, UR20, 0x4000, URZ ;  /* 0x0000400014147890 */ /* 0x000fe4000fffe03f */
[----:B------:R-:W-:-:S10]  /*7ca0*/  UIADD3 UR4, UR4, 0x4000, URZ ;  /* 0x0000400004047890 */ /* 0x000fd4000fffe03f */
[----:B------:R-:W-:Y:S05]  /*7cb0*/  @!P1 BRA `(.L_x_1189) ;  /* 0xfffffff800c09947 */ /* 0x000fea000383ffff */
[----:B------:R-:W-:Y:S05]  /*7cc0*/  BRA `(.L_x_1109) ;  /* 0x0000002000587947 */ /* 0x000fea0003800000 */
.L_x_1167:
[----:B------:R-:W1:Y:S01]  /*7cd0*/  S2UR UR21, SR_CTAID.Z ;  /* 0x00000000001579c3 */ /* 0x000e620000002700 */
[----:B------:R-:W-:Y:S01]  /*7ce0*/  IMAD.MOV.U32 R11, RZ, RZ, 0x1 ;  /* 0x00000001ff0b7424 */ /* 0x000fe200078e00ff */
[----:B-1----:R-:W-:-:S13]  /*7cf0*/  ISETP.LE.AND P0, PT, RZ, UR21, PT ;  /* 0x00000015ff007c0c */ /* 0x002fda000bf03270 */
[----:B------:R-:W-:Y:S05]  /*7d00*/  @!P0 BRA `(.L_x_1190) ;  /* 0x0000001c00b48947 */ /* 0x000fea0003800000 */
[----:B------:R-:W1:Y:S01]  /*7d10*/  S2UR UR9, SR_CTAID.X ;  /* 0x00000000000979c3 */ /* 0x000e620000002500 */
[----:B------:R-:W-:Y:S01]  /*7d20*/  ULDC UR8, c[0x0][0x280] ;  /* 0x0000a00000087ab9 */ /* 0x000fe20000000800 */
[----:B------:R-:W-:Y:S01]  /*7d30*/  ULDC UR4, c[0x0][0x290] ;  /* 0x0000a40000047ab9 */ /* 0x000fe20000000800 */
[----:B------:R-:W-:-:S05]  /*7d40*/  ULDC UR5, c[0x0][0x74c] ;  /* 0x0001d30000057ab9 */ /* 0x000fca0000000800 */
[----:B------:R-:W2:Y:S01]  /*7d50*/  S2UR UR20, SR_CTAID.Y ;  /* 0x00000000001479c3 */ /* 0x000ea20000002600 */
[----:B-1----:R-:W-:Y:S02]  /*7d60*/  USHF.L.U32 UR11, UR9, 0x7, URZ ;  /* 0x00000007090b7899 */ /* 0x002fe4000800063f */
[----:B------:R-:W-:Y:S02]  /*7d70*/  ISETP.LE.AND P0, PT, RZ, UR9, PT ;  /* 0x00000009ff007c0c */ /* 0x000fe4000bf03270 */
[----:B------:R-:W-:-:S04]  /*7d80*/  UIADD3 UR4, -UR4, UR11, UR8 ;  /* 0x0000000b04047290 */ /* 0x000fc8000fffe108 */
[----:B------:R-:W-:-:S04]  /*7d90*/  UIADD3 UR4, UR4, -UR5, URZ ;  /* 0x8000000504047290 */ /* 0x000fc8000fffe03f */
[----:B------:R-:W-:-:S04]  /*7da0*/  USHF.R.S32.HI UR5, URZ, 0x1f, UR4 ;  /* 0x0000001f3f057899 */ /* 0x000fc80008011404 */
[----:B------:R-:W-:Y:S02]  /*7db0*/  ULEA.HI UR5, UR5, UR4, URZ, 0x6 ;  /* 0x0000000405057291 */ /* 0x000fe4000f8f303f */
[----:B------:R-:W-:Y:S02]  /*7dc0*/  UIADD3 UR4, UR8, 0x3f, URZ ;  /* 0x0000003f08047890 */ /* 0x000fe4000fffe03f */
[----:B------:R-:W-:Y:S02]  /*7dd0*/  USHF.R.S32.HI UR5, URZ, 0x6, UR5 ;  /* 0x000000063f057899 */ /* 0x000fe40008011405 */
[----:B------:R-:W-:Y:S02]  /*7de0*/  USHF.R.S32.HI UR6, URZ, 0x1f, UR4 ;  /* 0x0000001f3f067899 */ /* 0x000fe40008011404 */
[----:B------:R-:W-:Y:S02]  /*7df0*/  UISETP.LT.AND UP0, UPT, URZ, UR5, UPT ;  /* 0x000000053f00728c */ /* 0x000fe4000bf01270 */
[----:B------:R-:W-:-:S02]  /*7e00*/  ULEA.HI UR6, UR6, UR4, URZ, 0x6 ;  /* 0x0000000406067291 */ /* 0x000fc4000f8f303f */
[----:B------:R-:W-:Y:S02]  /*7e10*/  USEL UR7, URZ, UR5, !UP0 ;  /* 0x000000053f077287 */ /* 0x000fe4000c000000 */
[----:B------:R-:W-:Y:S01]  /*7e20*/  USHF.R.S32.HI UR6, URZ, 0x6, UR6 ;  /* 0x000000063f067899 */ /* 0x000fe20008011406 */
[----:B--2---:R-:W-:Y:S11]  /*7e30*/  @!P0 BRA `(.L_x_1191) ;  /* 0x0000000000288947 */ /* 0x004ff60003800000 */
[----:B------:R-:W-:Y:S01]  /*7e40*/  ULEA UR8, UR9, UR8, 0x7 ;  /* 0x0000000809087291 */ /* 0x000fe2000f8e383f */
[----:B------:R-:W-:Y:S01]  /*7e50*/  ULDC UR4, c[0x0][0x290] ;  /* 0x0000a40000047ab9 */ /* 0x000fe20000000800 */
[----:B------:R-:W-:Y:S02]  /*7e60*/  ULDC UR5, c[0x0][0x748] ;  /* 0x0001d20000057ab9 */ /* 0x000fe40000000800 */
[----:B------:R-:W-:-:S04]  /*7e70*/  UIADD3 UR4, -UR4, 0xbf, UR8 ;  /* 0x000000bf04047890 */ /* 0x000fc8000fffe108 */
[----:B------:R-:W-:-:S04]  /*7e80*/  UIADD3 UR4, UR4, UR5, URZ ;  /* 0x0000000504047290 */ /* 0x000fc8000fffe03f */
[----:B------:R-:W-:-:S04]  /*7e90*/  USHF.R.S32.HI UR5, URZ, 0x1f, UR4 ;  /* 0x0000001f3f057899 */ /* 0x000fc80008011404 */
[----:B------:R-:W-:-:S04]  /*7ea0*/  ULEA.HI UR5, UR5, UR4, URZ, 0x6 ;  /* 0x0000000405057291 */ /* 0x000fc8000f8f303f */
[----:B------:R-:W-:-:S04]  /*7eb0*/  USHF.R.S32.HI UR5, URZ, 0x6, UR5 ;  /* 0x000000063f057899 */ /* 0x000fc80008011405 */
[----:B------:R-:W-:-:S04]  /*7ec0*/  UISETP.LT.AND UP0, UPT, UR5, UR6, UPT ;  /* 0x000000060500728c */ /* 0x000fc8000bf01270 */
[----:B------:R-:W-:-:S12]  /*7ed0*/  USEL UR6, UR5, UR6, UP0 ;  /* 0x0000000605067287 */ /* 0x000fd80008000000 */
.L_x_1191:
[----:B------:R-:W-:-:S06]  /*7ee0*/  UISETP.GT.AND UP0, UPT, UR6, UR7, UPT ;  /* 0x000000070600728c */ /* 0x000fcc000bf04270 */
[----:B------:R-:W-:-:S13]  /*7ef0*/  PLOP3.LUT P0, PT, PT, PT, UP0, 0x80, 0x0 ;  /* 0x000000000000781c */ /* 0x000fda0003f0f008 */
[----:B------:R-:W-:Y:S05]  /*7f00*/  @!P0 BRA `(.L_x_1190) ;  /* 0x0000001c00348947 */ /* 0x000fea0003800000 */
[----:B------:R-:W-:Y:S01]  /*7f10*/  USHF.R.S32.HI UR10, URZ, 0x1f, UR20 ;  /* 0x0000001f3f0a7899 */ /* 0x000fe20008011414 */
[----:B------:R-:W-:Y:S01]  /*7f20*/  IMAD.U32 R4, RZ, RZ, UR7 ;  /* 0x00000007ff047e24 */ /* 0x000fe2000f8e00ff */
[----:B------:R-:W-:Y:S01]  /*7f30*/  ULDC.64 UR8, c[0x0][0x718] ;  /* 0x0001c60000087ab9 */ /* 0x000fe20000000a00 */
[----:B------:R-:W-:Y:S01]  /*7f40*/  ULDC.64 UR12, c[0x0][0x730] ;  /* 0x0001cc00000c7ab9 */ /* 0x000fe20000000a00 */
[----:B------:R-:W-:Y:S01]  /*7f50*/  UIMAD.WIDE.U32 UR4, UR20, UR8, URZ ;  /* 0x00000008140472a5 */ /* 0x000fe2000f8e003f */
[----:B------:R-:W-:Y:S01]  /*7f60*/  BSSY B0, `(.L_x_1190) ;  /* 0x00001c7000007945 */ /* 0x000fe20003800000 */
[----:B------:R-:W-:Y:S01]  /*7f70*/  UIMAD UR8, UR10, UR8, URZ ;  /* 0x000000080a0872a4 */ /* 0x000fe2000f8e023f */
[----:B------:R-:W-:Y:S01]  /*7f80*/  IMAD.MOV.U32 R0, RZ, RZ, RZ ;  /* 0x000000ffff007224 */ /* 0x000fe200078e00ff */
[----:B------:R-:W-:Y:S02]  /*7f90*/  UIMAD UR10, UR10, UR12, URZ ;  /* 0x0000000c0a0a72a4 */ /* 0x000fe4000f8e023f */
[----:B------:R-:W-:-:S02]  /*7fa0*/  UIMAD UR22, UR20, UR9, UR8 ;  /* 0x00000009141672a4 */ /* 0x000fc4000f8e0208 */
[----:B------:R-:W-:Y:S02]  /*7fb0*/  UIMAD.WIDE.U32 UR8, UR20, UR12, URZ ;  /* 0x0000000c140872a5 */ /* 0x000fe4000f8e003f */
[----:B------:R-:W-:Y:S02]  /*7fc0*/  UIMAD UR12, UR20, UR13, UR10 ;  /* 0x0000000d140c72a4 */ /* 0x000fe4000f8e020a */
[----:B------:R-:W-:Y:S01]  /*7fd0*/  USHF.R.S32.HI UR13, URZ, 0x1f, UR21 ;  /* 0x0000001f3f0d7899 */ /* 0x000fe20008011415 */
[----:B------:R-:W-:Y:S01]  /*7fe0*/  ULDC UR10, c[0x0][0x2e8] ;  /* 0x0000ba00000a7ab9 */ /* 0x000fe20000000800 */
[----:B------:R-:W-:Y:S01]  /*7ff0*/  ELECT P0, URZ, PT ;  /* 0x00000000003f782f */ /* 0x000fe20003800000 */
[----:B------:R-:W-:Y:S01]  /*8000*/  UISETP.NE.AND UP0, UPT, UR10, 0x1, UPT ;  /* 0x000000010a00788c */ /* 0x000fe2000bf05270 */
[----:B------:R-:W-:Y:S01]  /*8010*/  ULDC.64 UR14, c[0x0][0x720] ;  /* 0x0001c800000e7ab9 */ /* 0x000fe20000000a00 */
[----:B------:R-:W-:Y:S02]  /*8020*/  UIADD3 UR23, UR5, UR22, URZ ;  /* 0x0000001605177290 */ /* 0x000fe4000fffe03f */
[----:B------:R-:W-:-:S02]  /*8030*/  UIMAD UR10, UR13, UR14, URZ ;  /* 0x0000000e0d0a72a4 */ /* 0x000fc4000f8e023f */
[----:B------:R-:W-:Y:S01]  /*8040*/  UIADD3 UR9, UR9, UR12, URZ ;  /* 0x0000000c09097290 */ /* 0x000fe2000fffe03f */
[----:B------:R-:W-:Y:S01]  /*8050*/  ULDC.64 UR18, c[0x0][0x738] ;  /* 0x0001ce0000127ab9 */ /* 0x000fe20000000a00 */
[----:B------:R-:W-:-:S03]  /*8060*/  UMOV UR22, UR4 ;  /* 0x0000000400167c82 */ /* 0x000fc60008000000 */
[----:B------:R-:W-:Y:S01]  /*8070*/  @UP0 ULDC UR16, c[0x0][0x2ec] ;  /* 0x0000bb0000100ab9 */ /* 0x000fe20000000800 */
[----:B------:R-:W-:Y:S02]  /*8080*/  UIMAD UR13, UR13, UR18, URZ ;  /* 0x000000120d0d72a4 */ /* 0x000fe4000f8e023f */
[----:B------:R-:W-:Y:S02]  /*8090*/  UIMAD UR5, UR21, UR15, UR10 ;  /* 0x0000000f150572a4 */ /* 0x000fe4000f8e020a */
[----:B------:R-:W-:Y:S02]  /*80a0*/  UIMAD.WIDE.U32 UR22, UR21, UR14, UR22 ;  /* 0x0000000e151672a5 */ /* 0x000fe4000f8e0016 */
[----:B------:R-:W-:Y:S02]  /*80b0*/  UIMAD.WIDE.U32 UR16, UR20, UR16, URZ ;  /* 0x00000010141072a5 */ /* 0x000fe4000f8e003f */
[----:B------:R-:W-:Y:S01]  /*80c0*/  UIMAD.WIDE.U32 UR14, UR21, UR18, UR8 ;  /* 0x00000012150e72a5 */ /* 0x000fe2000f8e0008 */
[----:B------:R-:W-:-:S02]  /*80d0*/  UMOV UR12, UR20 ;  /* 0x00000014000c7c82 */ /* 0x000fc40008000000 */
[----:B------:R-:W-:Y:S01]  /*80e0*/  @UP0 ULDC UR8, c[0x0][0x2f0] ;  /* 0x0000bc0000080ab9 */ /* 0x000fe20000000800 */
[----:B------:R-:W-:Y:S02]  /*80f0*/  UIMAD UR4, UR21, UR19, UR13 ;  /* 0x00000013150472a4 */ /* 0x000fe4000f8e020d */
[----:B------:R-:W-:Y:S01]  /*8100*/  @UP0 USHF.R.U32.HI UR12, URZ, UR8, UR17 ;  /* 0x000000083f0c0299 */ /* 0x000fe20008011611 */
[----:B------:R-:W-:Y:S11]  /*8110*/  @!P0 BRA `(.L_x_1192) ;  /* 0x0000001800ac8947 */ /* 0x000ff60003800000 */
[----:B------:R-:W1:Y:S01]  /*8120*/  S2R R3, SR_CgaCtaId ;  /* 0x0000000000037919 */ /* 0x000e620000008800 */
[----:B------:R-:W-:-:S04]  /*8130*/  MOV R16, 0x400 ;  /* 0x0000040000107802 */ /* 0x000fc80000000f00 */
[----:B-1----:R-:W-:Y:S01]  /*8140*/  LEA R16, R3, R16, 0x18 ;  /* 0x0000001003107211 */ /* 0x002fe200078ec0ff */
[----:B------:R-:W-:-:S05]  /*8150*/  IMAD.MOV.U32 R3, RZ, RZ, 0x1 ;  /* 0x00000001ff037424 */ /* 0x000fca00078e00ff */
[----:B------:R-:W-:-:S04]  /*8160*/  SHF.L.U32 R3, R3, 0x1f, RZ ;  /* 0x0000001f03037819 */ /* 0x000fc800000006ff */
[----:B------:R-:W1:Y:S02]  /*8170*/  SYNCS.PHASECHK.TRANS64.TRYWAIT P0, [R16+URZ+0x30820], R3 ;  /* 0x03082003100075a7 */ /* 0x000e64000800017f */
[----:B-1----:R-:W-:Y:S05]  /*8180*/  @!P0 BRA `(.L_x_1193) ;  /* 0x0000001c00948947 */ /* 0x002fea0003800000 */
.L_x_1221:
[----:B------:R-:W2:Y:S01]  /*8190*/  S2R R0, SR_TID.X ;  /* 0x0000000000007919 */ /* 0x000ea20000002100 */
[----:B------:R-:W-:Y:S02]  /*81a0*/  IMAD.U32 R15, RZ, RZ, UR23 ;  /* 0x00000017ff0f7e24 */ /* 0x000fe4000f8e00ff */
[----:B------:R-:W-:Y:S02]  /*81b0*/  IMAD.U32 R14, RZ, RZ, UR15 ;  /* 0x0000000fff0e7e24 */ /* 0x000fe4000f8e00ff */
[----:B------:R-:W-:Y:S02]  /*81c0*/  VIADD R15, R15, UR5 ;  /* 0x000000050f0f7c36 */ /* 0x000fe40008000000 */
[----:B------:R-:W-:Y:S02]  /*81d0*/  VIADD R14, R14, UR4 ;  /* 0x000000040e0e7c36 */ /* 0x000fe40008000000 */
[----:B------:R-:W-:Y:S01]  /*81e0*/  IMAD.MOV.U32 R11, RZ, RZ, 0x1 ;  /* 0x00000001ff0b7424 */ /* 0x000fe200078e00ff */
[----:B--2---:R-:W-:-:S04]  /*81f0*/  LOP3.LUT R0, R0, 0x7f, RZ, 0xc0, !PT ;  /* 0x0000007f00007812 */ /* 0x004fc800078ec0ff */
[----:B------:R-:W-:-:S13]  /*8200*/  ISETP.NE.AND P0, PT, R0, RZ, PT ;  /* 0x000000ff0000720c */ /* 0x000fda0003f05270 */
[----:B------:R-:W-:Y:S05]  /*8210*/  @P0 BRA `(.L_x_1194) ;  /* 0x0000000000180947 */ /* 0x000fea0003800000 */
[----:B------:R-:W2:Y:S01]  /*8220*/  S2R R0, SR_TID.X ;  /* 0x0000000000007919 */ /* 0x000ea20000002100 */
[----:B-1----:R-:W-:-:S04]  /*8230*/  IMAD.MOV.U32 R3, RZ, RZ, 0x4100 ;  /* 0x00004100ff037424 */ /* 0x002fc800078e00ff */
[----:B------:R3:W-:Y:S01]  /*8240*/  SYNCS.ARRIVE.TRANS64 RZ, [R16+URZ+0x30810], R3 ;  /* 0x0308100310ff79a7 */ /* 0x0007e2000800003f */
[----:B--2---:R-:W-:-:S13]  /*8250*/  LOP3.LUT P1, RZ, R0, 0x1f, RZ, 0xc0, !PT ;  /* 0x0000001f00ff7812 */ /* 0x004fda000782c0ff */
[----:B---3--:R-:W-:Y:S05]  /*8260*/  @!P1 BRA `(.L_x_1194) ;  /* 0x0000000000049947 */ /* 0x008fea0003800000 */
[----:B------:R-:W-:Y:S01]  /*8270*/  BPT.TRAP 0x1 ;  /* 0x000000040000795c */ /* 0x000fe20000300000 */
.L_x_1194:
[----:B------:R-:W-:Y:S01]  /*8280*/  R2UR UR19, R4 ;  /* 0x00000000041372ca */ /* 0x000fe200000e0000 */
[----:B------:R-:W2:Y:S01]  /*8290*/  LDC.64 R6, c[0x0][0x198] ;  /* 0x00006600ff067b82 */ /* 0x000ea20000000a00 */
[----:B------:R-:W-:Y:S01]  /*82a0*/  R2UR UR7, R15 ;  /* 0x000000000f0772ca */ /* 0x000fe200000e0000 */
[----:B------:R-:W-:Y:S01]  /*82b0*/  ULDC.64 UR16, c[0x0][0x700] ;  /* 0x0001c00000107ab9 */ /* 0x000fe20000000a00 */
[----:B------:R-:W-:Y:S01]  /*82c0*/  UMOV UR36, 0x0 ;  /* 0x0000000000247882 */ /* 0x000fe20000000000 */
[----:B------:R-:W-:Y:S01]  /*82d0*/  IMAD.U32 R10, RZ, RZ, UR16 ;  /* 0x00000010ff0a7e24 */ /* 0x000fe2000f8e00ff */
[----:B------:R-:W-:Y:S01]  /*82e0*/  UMOV UR37, 0x14f00000 ;  /* 0x14f0000000257882 */ /* 0x000fe20000000000 */
[----:B------:R-:W-:Y:S01]  /*82f0*/  IMAD.U32 R9, RZ, RZ, UR17 ;  /* 0x00000011ff097e24 */ /* 0x000fe2000f8e00ff */
[----:B------:R-:W-:Y:S01]  /*8300*/  UMOV UR18, URZ ;  /* 0x0000003f00127c82 */ /* 0x000fe20008000000 */
[----:B------:R-:W-:Y:S01]  /*8310*/  UMOV UR26, 0x40 ;  /* 0x00000040001a7882 */ /* 0x000fe20000000000 */
[----:B------:R-:W-:Y:S01]  /*8320*/  UMOV UR28, UR20 ;  /* 0x00000014001c7c82 */ /* 0x000fe20008000000 */
[----:B------:R-:W-:Y:S01]  /*8330*/  UMOV UR29, UR21 ;  /* 0x00000015001d7c82 */ /* 0x000fe20008000000 */
[----:B------:R-:W-:Y:S01]  /*8340*/  IMAD.MOV.U32 R5, RZ, RZ, 0x10000 ;  /* 0x00010000ff057424 */ /* 0x000fe200078e00ff */
[----:B------:R-:W-:Y:S01]  /*8350*/  USHF.L.U32 UR19, UR19, 0x6, URZ ;  /* 0x0000000613137899 */ /* 0x000fe2000800063f */
[----:B------:R-:W-:Y:S01]  /*8360*/  IMAD.MOV.U32 R19, RZ, RZ, RZ ;  /* 0x000000ffff137224 */ /* 0x000fe200078e00ff */
[----:B------:R-:W-:Y:S01]  /*8370*/  UMOV UR48, 0x0 ;  /* 0x0000000000307882 */ /* 0x000fe20000000000 */
[----:B------:R-:W-:Y:S01]  /*8380*/  UMOV UR49, 0x10000000 ;  /* 0x1000000000317882 */ /* 0x000fe20000000000 */
[----:B------:R-:W-:Y:S01]  /*8390*/  UIADD3 UR8, UP0, UR19, UR22, URZ ;  /* 0x0000001613087290 */ /* 0x000fe2000ff1e03f */
[----:B------:R-:W-:-:S02]  /*83a0*/  UMOV UR13, UR21 ;  /* 0x00000015000d7c82 */ /* 0x000fc40008000000 */
[----:B------:R-:W-:Y:S01]  /*83b0*/  UMOV UR27, UR19 ;  /* 0x00000013001b7c82 */ /* 0x000fe20008000000 */
[----:B------:R-:W-:Y:S02]  /*83c0*/  ULEA.HI.X.SX32 UR7, UR19, UR7, 0x1, UP0 ;  /* 0x0000000713077291 */ /* 0x000fe400080f0e3f */
[----:B-1----:R-:W-:Y:S01]  /*83d0*/  IMAD.U32 R3, RZ, RZ, UR8 ;  /* 0x00000008ff037e24 */ /* 0x002fe2000f8e00ff */
[----:B------:R-:W-:Y:S01]  /*83e0*/  UMOV UR10, UR18 ;  /* 0x00000012000a7c82 */ /* 0x000fe20008000000 */
[----:B------:R-:W-:Y:S01]  /*83f0*/  IMAD.U32 R2, RZ, RZ, UR8 ;  /* 0x00000008ff027e24 */ /* 0x000fe2000f8e00ff */
[----:B------:R-:W-:Y:S01]  /*8400*/  R2UR UR8, R16 ;  /* 0x00000000100872ca */ /* 0x000fe200000e0000 */
[----:B--2---:R-:W-:Y:S01]  /*8410*/  IMAD.MOV.U32 R8, RZ, RZ, R6 ;  /* 0x000000ffff087224 */ /* 0x004fe200078e0006 */
[----:B------:R-:W-:Y:S01]  /*8420*/  LEA R0, P1, R3, R10, 0x2 ;  /* 0x0000000a03007211 */ /* 0x000fe200078210ff */
[----:B------:R-:W-:Y:S01]  /*8430*/  IMAD.U32 R3, RZ, RZ, UR7 ;  /* 0x00000007ff037e24 */ /* 0x000fe2000f8e00ff */
[----:B------:R-:W-:Y:S01]  /*8440*/  UMOV UR7, 0x10 ;  /* 0x0000001000077882 */ /* 0x000fe20000000000 */
[----:B------:R-:W-:Y:S01]  /*8450*/  UMOV UR42, 0x40 ;  /* 0x00000040002a7882 */ /* 0x000fe20000000000 */
[----:B------:R-:W-:Y:S01]  /*8460*/  R2UR UR32, R0 ;  /* 0x00000000002072ca */ /* 0x000fe200000e0000 */
[----:B------:R-:W-:Y:S01]  /*8470*/  UMOV UR43, UR11 ;  /* 0x0000000b002b7c82 */ /* 0x000fe20008000000 */
[----:B------:R-:W-:Y:S01]  /*8480*/  LEA.HI.X R2, R2, R9, R3, 0x2, P1 ;  /* 0x0000000902027211 */ /* 0x000fe200008f1403 */
[----:B------:R-:W-:Y:S01]  /*8490*/  UMOV UR44, UR12 ;  /* 0x0000000c002c7c82 */ /* 0x000fe20008000000 */
[----:B------:R-:W-:Y:S01]  /*84a0*/  IADD3 R0, P1, R8, 0x2f0, RZ ;  /* 0x000002f008007810 */ /* 0x000fe20007f3e0ff */
[----:B------:R-:W-:Y:S01]  /*84b0*/  UMOV UR45, UR21 ;  /* 0x00000015002d7c82 */ /* 0x000fe20008000000 */
[----:B------:R-:W-:Y:S01]  /*84c0*/  R2UR UR33, R2 ;  /* 0x00000000022172ca */ /* 0x000fe200000e0000 */
[----:B------:R-:W-:Y:S01]  /*84d0*/  UIADD3 UR16, UR8, 0x18000, URZ ;  /* 0x0001800008107890 */ /* 0x000fe2000fffe03f */
[----:B------:R-:W-:Y:S01]  /*84e0*/  R2UR UR30, R0 ;  /* 0x00000000001e72ca */ /* 0x000fe200000e0000 */
[----:B------:R-:W-:Y:S01]  /*84f0*/  UIADD3 UR17, UR8, 0x30810, URZ ;  /* 0x0003081008117890 */ /* 0x000fe2000fffe03f */
[----:B------:R-:W-:Y:S01]  /*8500*/  IADD3 R0, P2, R8, 0x3f0, RZ ;  /* 0x000003f008007810 */ /* 0x000fe20007f5e0ff */
[----:B------:R-:W-:-:S02]  /*8510*/  UIADD3 UR24, UR8, 0x1a000, URZ ;  /* 0x0001a00008187890 */ /* 0x000fc4000fffe03f */
[----:B------:R-:W-:Y:S01]  /*8520*/  UIADD3 UR50, UR8, 0x28000, URZ ;  /* 0x0002800008327890 */ /* 0x000fe2000fffe03f */
[----:B------:R-:W-:Y:S01]  /*8530*/  R2UR UR46, R0 ;  /* 0x00000000002e72ca */ /* 0x000fe200000e0000 */
[--C-:B------:R-:W-:Y:S01]  /*8540*/  IMAD.X R0, RZ, RZ, R7.reuse, P1 ;  /* 0x000000ffff007224 */ /* 0x100fe200008e0607 */
[----:B------:R-:W-:Y:S01]  /*8550*/  IADD3 R2, P1, R8, 0xf0, RZ ;  /* 0x000000f008027810 */ /* 0x000fe20007f3e0ff */
[----:B------:R-:W-:Y:S01]  /*8560*/  UMOV UR25, UR17 ;  /* 0x0000001100197c82 */ /* 0x000fe20008000000 */
[----:B------:R-:W-:Y:S01]  /*8570*/  UMOV UR51, UR17 ;  /* 0x0000001100337c82 */ /* 0x000fe20008000000 */
[----:B------:R-:W-:Y:S01]  /*8580*/  UIADD3 UR9, UR8, 0x30800, URZ ;  /* 0x0003080008097890 */ /* 0x000fe2000fffe03f */
[----:B------:R-:W-:Y:S01]  /*8590*/  R2UR UR31, R0 ;  /* 0x00000000001f72ca */ /* 0x000fe200000e0000 */
[--C-:B------:R-:W-:Y:S01]  /*85a0*/  IMAD.X R0, RZ, RZ, R7.reuse, P2 ;  /* 0x000000ffff007224 */ /* 0x100fe200010e0607 */
[----:B------:R-:W-:Y:S01]  /*85b0*/  R2UR UR34, R2 ;  /* 0x00000000022272ca */ /* 0x000fe200000e0000 */
[----:B------:R-:W-:Y:S01]  /*85c0*/  IMAD.X R3, RZ, RZ, R7, P1 ;  /* 0x000000ffff037224 */ /* 0x000fe200008e0607 */
[----:B------:R-:W-:-:S02]  /*85d0*/  UIADD3 UR40, UR8, 0x4000, URZ ;  /* 0x0000400008287890 */ /* 0x000fc4000fffe03f */
[----:B------:R-:W-:Y:S01]  /*85e0*/  R2UR UR47, R0 ;  /* 0x00000000002f72ca */ /* 0x000fe200000e0000 */
[----:B------:R-:W-:Y:S01]  /*85f0*/  IMAD.U32 R0, RZ, RZ, UR6 ;  /* 0x00000006ff007e24 */ /* 0x000fe2000f8e00ff */
[----:B------:R-:W-:Y:S01]  /*8600*/  R2UR UR35, R3 ;  /* 0x00000000032372ca */ /* 0x000fe200000e0000 */
[----:B------:R-:W-:Y:S02]  /*8610*/  UMOV UR41, UR9 ;  /* 0x0000000900297c82 */ /* 0x000fe40008000000 */
[----:B------:R-:W-:-:S05]  /*8620*/  VIADD R6, R0, 0xffffffff ;  /* 0xffffffff00067836 */ /* 0x000fca0000000000 */
[----:B------:R1:W-:Y:S01]  /*8630*/  STL [R1], R6 ;  /* 0x0000000601007387 */ /* 0x0003e20000100800 */
[----:B------:R-:W-:-:S04]  /*8640*/  ISETP.GE.AND P1, PT, R4, R6, PT ;  /* 0x000000060400720c */ /* 0x000fc80003f26270 */
[----:B------:R-:W-:Y:S01]  /*8650*/  UTMALDG.4D [UR16], [UR34], desc[UR36] ;  /* 0x00002410220075b4 */ /* 0x000fe20008019000 */
[----:B------:R-:W-:Y:S01]  /*8660*/  UTMALDG.4D [UR24], [UR34], desc[UR36] ;  /* 0x00002418220075b4 */ /* 0x000fe20008019000 */
[----:B------:R2:W-:Y:S01]  /*8670*/  UBLKCP.S.G [UR50], [UR32], UR7 ;  /* 0x00000032200073ba */ /* 0x0005e20008000207 */
[----:B------:R1:W-:Y:S01]  /*8680*/  SYNCS.ARRIVE.TRANS64 RZ, [R16+URZ+0x30800], R5 ;  /* 0x0308000510ff79a7 */ /* 0x0003e2000800003f */
[----:B------:R1:W-:Y:S01]  /*8690*/  UTMALDG.4D [UR8], [UR30], desc[UR48] ;  /* 0x000030081e0075b4 */ /* 0x0003e20008019000 */
[----:B--2---:R-:W-:Y:S01]  /*86a0*/  UIADD3 UR32, UR8, 0x8000, URZ ;  /* 0x0000800008207890 */ /* 0x004fe2000fffe03f */
[----:B------:R1:W-:Y:S01]  /*86b0*/  UTMALDG.4D [UR40], [UR30], desc[UR48] ;  /* 0x000030281e0075b4 */ /* 0x0003e20008019000 */
[----:B------:R-:W-:Y:S01]  /*86c0*/  UIADD3 UR24, UR8, 0xc000, URZ ;  /* 0x0000c00008187890 */ /* 0x000fe2000fffe03f */
[----:B------:R-:W-:Y:S01]  /*86d0*/  UMOV UR35, UR11 ;  /* 0x0000000b00237c82 */ /* 0x000fe20008000000 */
[----:B------:R-:W-:Y:S01]  /*86e0*/  UMOV UR36, UR12 ;  /* 0x0000000c00247c82 */ /* 0x000fe20008000000 */
[----:B------:R-:W-:Y:S01]  /*86f0*/  UMOV UR37, UR21 ;  /* 0x0000001500257c82 */ /* 0x000fe20008000000 */
[----:B------:R-:W-:Y:S01]  /*8700*/  UMOV UR34, UR18 ;  /* 0x0000001200227c82 */ /* 0x000fe20008000000 */
[----:B------:R-:W-:Y:S01]  /*8710*/  UMOV UR33, UR9 ;  /* 0x0000000900217c82 */ /* 0x000fe20008000000 */
[----:B------:R-:W-:Y:S01]  /*8720*/  UMOV UR27, UR11 ;  /* 0x0000000b001b7c82 */ /* 0x000fe20008000000 */
[----:B------:R-:W-:Y:S01]  /*8730*/  UMOV UR28, UR12 ;  /* 0x0000000c001c7c82 */ /* 0x000fe20008000000 */
[----:B------:R-:W-:Y:S01]  /*8740*/  UMOV UR25, UR9 ;  /* 0x0000000900197c82 */ /* 0x000fe20008000000 */
[----:B------:R1:W-:Y:S01]  /*8750*/  UTMALDG.4D [UR32], [UR46], desc[UR48] ;  /* 0x000030202e0075b4 */ /* 0x0003e20008019000 */
[----:B------:R1:W-:Y:S02]  /*8760*/  UTMALDG.4D [UR24], [UR46], desc[UR48] ;  /* 0x000030182e0075b4 */ /* 0x0003e40008019000 */
[----:B-1----:R-:W-:Y:S05]  /*8770*/  @P1 BRA `(.L_x_1195) ;  /* 0x00000010003c1947 */ /* 0x002fea0003800000 */
[----:B------:R-:W-:Y:S01]  /*8780*/  R2UR UR7, R4 ;  /* 0x00000000040772ca */ /* 0x000fe200000e0000 */
[----:B------:R-:W1:Y:S01]  /*8790*/  S2R R6, SR_TID.X ;  /* 0x0000000000067919 */ /* 0x000e620000002100 */
[----:B------:R-:W-:Y:S01]  /*87a0*/  UIADD3 UR8, UR6, -0x2, URZ ;  /* 0xfffffffe06087890 */ /* 0x000fe2000fffe03f */
[----:B------:R-:W-:-:S05]  /*87b0*/  IMAD.MOV.U32 R11, RZ, RZ, 0x1 ;  /* 0x00000001ff0b7424 */ /* 0x000fca00078e00ff */
[----:B------:R-:W-:-:S05]  /*87c0*/  ISETP.NE.AND P1, PT, R4, UR8, PT ;  /* 0x0000000804007c0c */ /* 0x000fca000bf25270 */
[----:B------:R-:W-:-:S04]  /*87d0*/  ULOP3.LUT UR7, URZ, UR7, URZ, 0x33, !UPT ;  /* 0x000000073f077292 */ /* 0x000fc8000f8e333f */
[----:B------:R-:W-:-:S06]  /*87e0*/  UIADD3 UR7, UR7, UR6, URZ ;  /* 0x0000000607077290 */ /* 0x000fcc000fffe03f */
[----:B------:R-:W-:-:S05]  /*87f0*/  IMAD.U32 R0, RZ, RZ, UR7 ;  /* 0x00000007ff007e24 */ /* 0x000fca000f8e00ff */
[----:B------:R-:W-:Y:S01]  /*8800*/  LOP3.LUT R5, R0, 0x1, RZ, 0xc0, !PT ;  /* 0x0000000100057812 */ /* 0x000fe200078ec0ff */
[----:B------:R-:W-:-:S04]  /*8810*/  IMAD.MOV.U32 R0, RZ, RZ, R4 ;  /* 0x000000ffff007224 */ /* 0x000fc800078e0004 */
[----:B------:R2:W-:Y:S01]  /*8820*/  STL [R1+0x4], R5 ;  /* 0x0000040501007387 */ /* 0x0005e20000100800 */
[----:B-1----:R-:W-:Y:S01]  /*8830*/  LOP3.LUT R6, R6, 0x1f, RZ, 0xc0, !PT ;  /* 0x0000001f06067812 */ /* 0x002fe200078ec0ff */
[----:B------:R-:W-:Y:S06]  /*8840*/  @!P1 BRA `(.L_x_1196) ;  /* 0x0000000800b09947 */ /* 0x000fec0003800000 */
[----:B------:R-:W-:Y:S01]  /*8850*/  R2UR UR8, R5 ;  /* 0x00000000050872ca */ /* 0x000fe200000e0000 */
[----:B------:R-:W-:Y:S02]  /*8860*/  IMAD.MOV.U32 R0, RZ, RZ, R4 ;  /* 0x000000ffff007224 */ /* 0x000fe400078e0004 */
[----:B------:R-:W-:-:S10]  /*8870*/  IMAD.MOV.U32 R11, RZ, RZ, 0x1 ;  /* 0x00000001ff0b7424 */ /* 0x000fd400078e00ff */
[----:B------:R-:W-:-:S06]  /*8880*/  UIADD3 UR7, UR7, -UR8, URZ ;  /* 0x8000000807077290 */ /* 0x000fcc000fffe03f */
[----:B------:R-:W-:-:S07]  /*8890*/  IMAD.U32 R20, RZ, RZ, UR7 ;  /* 0x00000007ff147e24 */ /* 0x000fce000f8e00ff */
.L_x_1205:
[----:B--234-:R-:W-:-:S04]  /*88a0*/  SHF.L.U32 R21, R11, 0x1f, RZ ;  /* 0x0000001f0b157819 */ /* 0x01cfc800000006ff */
[----:B------:R-:W1:Y:S02]  /*88b0*/  SYNCS.PHASECHK.TRANS64.TRYWAIT P1, [R16+URZ+0x30840], R21 ;  /* 0x03084015100075a7 */ /* 0x000e64000802017f */
[----:B-1----:R-:W-:Y:S05]  /*88c0*/  @!P1 BRA `(.L_x_1197) ;  /* 0x0000001400d89947 */ /* 0x002fea0003800000 */
.L_x_1222:
[----:B------:R-:W-:Y:S05]  /*88d0*/  @P0 BRA `(.L_x_1198) ;  /* 0x0000000000140947 */ /* 0x000fea0003800000 */
[----:B------:R-:W-:Y:S01]  /*88e0*/  ISETP.NE.AND P1, PT, R6, RZ, PT ;  /* 0x000000ff0600720c */ /* 0x000fe20003f25270 */
[----:B------:R-:W-:-:S04]  /*88f0*/  IMAD.MOV.U32 R3, RZ, RZ, 0x4100 ;  /* 0x00004100ff037424 */ /* 0x000fc800078e00ff */
[----:B------:R3:W-:Y:S08]  /*8900*/  SYNCS.ARRIVE.TRANS64 RZ, [R16+URZ+0x30830], R3 ;  /* 0x0308300310ff79a7 */ /* 0x0007f0000800003f */
[----:B------:R-:W-:Y:S05]  /*8910*/  @!P1 BRA `(.L_x_1198) ;  /* 0x0000000000049947 */ /* 0x000fea0003800000 */
[----:B------:R-:W-:Y:S01]  /*8920*/  BPT.TRAP 0x1 ;  /* 0x000000040000795c */ /* 0x000fe20000300000 */
.L_x_1198:
[----:B------:R-:W3:Y:S01]  /*8930*/  LDC.64 R12, c[0x0][0x728] ;  /* 0x0001ca00ff0c7b82 */ /* 0x000ee20000000a00 */
[----:B------:R-:W-:Y:S01]  /*8940*/  IMAD.SHL.U32 R18, R0, 0x40, RZ ;  /* 0x0000004000127824 */ /* 0x000fe200078e00ff */
[----:B------:R-:W-:Y:S01]  /*8950*/  R2UR UR32, R16 ;  /* 0x00000000102072ca */ /* 0x000fe200000e0000 */
[----:B------:R-:W-:Y:S01]  /*8960*/  UMOV UR30, 0x0 ;  /* 0x00000000001e7882 */ /* 0x000fe20000000000 */
[----:B------:R-:W-:Y:S01]  /*8970*/  UMOV UR31, 0x14f00000 ;  /* 0x14f00000001f7882 */ /* 0x000fe20000000000 */
[----:B------:R-:W-:Y:S01]  /*8980*/  UMOV UR18, URZ ;  /* 0x0000003f00127c82 */ /* 0x000fe20008000000 */
[C---:B------:R-:W-:Y:S01]  /*8990*/  IADD3 R2, P1, R18.reuse, UR14, RZ ;  /* 0x0000000e12027c10 */ /* 0x040fe2000ff3e0ff */
[----:B------:R-:W-:Y:S01]  /*89a0*/  UMOV UR26, 0x40 ;  /* 0x00000040001a7882 */ /* 0x000fe20000000000 */
[----:B--2---:R-:W2:Y:S01]  /*89b0*/  LDC.64 R4, c[0x0][0x198] ;  /* 0x00006600ff047b82 */ /* 0x004ea20000000a00 */
        /* <DEDUP_REMOVED lines=14> */
[----:B--2---:R-:W-:Y:S02]  /*8aa0*/  IMAD.MOV.U32 R8, RZ, RZ, R4 ;  /* 0x000000ffff087224 */ /* 0x004fe400078e0004 */
        /* <DEDUP_REMOVED lines=12> */
.L_x_1223:
[----:B------:R-:W-:Y:S05]  /*8b70*/  @P0 BRA `(.L_x_1200) ;  /* 0x0000000000140947 */ /* 0x000fea0003800000 */
[----:B------:R-:W-:Y:S01]  /*8b80*/  ISETP.NE.AND P1, PT, R6, RZ, PT ;  /* 0x000000ff0600720c */ /* 0x000fe20003f25270 */
[----:B------:R-:W-:-:S04]  /*8b90*/  IMAD.MOV.U32 R2, RZ, RZ, 0x4100 ;  /* 0x00004100ff027424 */ /* 0x000fc800078e00ff */
[----:B------:R3:W-:Y:S08]  /*8ba0*/  SYNCS.ARRIVE.TRANS64 RZ, [R16+URZ+0x30818], R2 ;  /* 0x0308180210ff79a7 */ /* 0x0007f0000800003f */
[----:B------:R-:W-:Y:S05]  /*8bb0*/  @!P1 BRA `(.L_x_1200) ;  /* 0x0000000000049947 */ /* 0x000fea0003800000 */
[----:B------:R-:W-:Y:S01]  /*8bc0*/  BPT.TRAP 0x1 ;  /* 0x000000040000795c */ /* 0x000fe20000300000 */
.L_x_1200:
[----:B------:R-:W-:Y:S01]  /*8bd0*/  VIADD R18, R18, 0x40 ;  /* 0x0000004012127836 */ /* 0x000fe20000000000 */
[----:B------:R-:W-:Y:S01]  /*8be0*/  ULDC.64 UR8, c[0x0][0x700] ;  /* 0x0001c00000087ab9 */ /* 0x000fe20000000a00 */
[----:B------:R-:W-:Y:S01]  /*8bf0*/  R2UR UR32, R16 ;  /* 0x00000000102072ca */ /* 0x000fe200000e0000 */
[----:B------:R-:W-:Y:S01]  /*8c00*/  IMAD.U32 R10, RZ, RZ, UR8 ;  /* 0x00000008ff0a7e24 */ /* 0x000fe2000f8e00ff */
[----:B------:R-:W-:Y:S01]  /*8c10*/  UMOV UR30, 0x0 ;  /* 0x00000000001e7882 */ /* 0x000fe20000000000 */
[----:B---3--:R-:W-:Y:S01]  /*8c20*/  IADD3 R2, P1, R18, UR22, RZ ;  /* 0x0000001612027c10 */ /* 0x008fe2000ff3e0ff */
[----:B------:R-:W-:Y:S01]  /*8c30*/  IMAD.U32 R9, RZ, RZ, UR9 ;  /* 0x00000009ff097e24 */ /* 0x000fe2000f8e00ff */
[----:B------:R-:W-:Y:S01]  /*8c40*/  SHF.R.S32.HI R17, RZ, 0x1f, R18 ;  /* 0x0000001fff117819 */ /* 0x000fe20000011412 */
[----:B------:R-:W-:Y:S01]  /*8c50*/  UMOV UR31, 0x14f00000 ;  /* 0x14f00000001f7882 */ /* 0x000fe20000000000 */
[----:B------:R-:W-:Y:S01]  /*8c60*/  LEA R3, P2, R2, R10, 0x2 ;  /* 0x0000000a02037211 */ /* 0x000fe200078410ff */
[----:B------:R-:W-:Y:S01]  /*8c70*/  UMOV UR26, URZ ;  /* 0x0000003f001a7c82 */ /* 0x000fe20008000000 */
[----:B------:R-:W-:Y:S01]  /*8c80*/  R2UR UR27, R18 ;  /* 0x00000000121b72ca */ /* 0x000fe200000e0000 */
[----:B------:R-:W-:Y:S01]  /*8c90*/  UMOV UR28, UR20 ;  /* 0x00000014001c7c82 */ /* 0x000fe20008000000 */
[----:B------:R-:W-:Y:S01]  /*8ca0*/  R2UR UR34, R3 ;  /* 0x00000000032272ca */ /* 0x000fe200000e0000 */
[----:B------:R-:W-:Y:S01]  /*8cb0*/  IMAD.X R3, R17, 0x1, R15, P1 ;  /* 0x0000000111037824 */ /* 0x000fe200008e060f */
[----:B------:R-:W-:-:S02]  /*8cc0*/  UIADD3 UR24, UR32, 0x1c000, URZ ;  /* 0x0001c00020187890 */ /* 0x000fc4000fffe03f */
[----:B------:R-:W-:Y:S02]  /*8cd0*/  UIADD3 UR25, UR32, 0x30818, URZ ;  /* 0x0003081820197890 */ /* 0x000fe4000fffe03f */
[----:B------:R-:W-:Y:S01]  /*8ce0*/  LEA.HI.X R3, R2, R9, R3, 0x2, P2 ;  /* 0x0000000902037211 */ /* 0x000fe200010f1403 */
[----:B------:R-:W-:Y:S01]  /*8cf0*/  UIADD3 UR16, UR32, 0x1e000, URZ ;  /* 0x0001e00020107890 */ /* 0x000fe2000fffe03f */
[----:B------:R-:W-:Y:S01]  /*8d00*/  IADD3 R2, P1, R8, 0xf0, RZ ;  /* 0x000000f008027810 */ /* 0x000fe20007f3e0ff */
[----:B------:R-:W-:Y:S01]  /*8d10*/  UIADD3 UR32, UR32, 0x28100, URZ ;  /* 0x0002810020207890 */ /* 0x000fe2000fffe03f */
[----:B------:R-:W-:Y:S01]  /*8d20*/  R2UR UR35, R3 ;  /* 0x00000000032372ca */ /* 0x000fe200000e0000 */
[----:B------:R-:W-:Y:S01]  /*8d30*/  UMOV UR29, UR21 ;  /* 0x00000015001d7c82 */ /* 0x000fe20008000000 */
[----:B------:R-:W-:Y:S01]  /*8d40*/  R2UR UR8, R2 ;  /* 0x00000000020872ca */ /* 0x000fe200000e0000 */
[----:B------:R-:W-:Y:S01]  /*8d50*/  IMAD.X R3, RZ, RZ, R7, P1 ;  /* 0x000000ffff037224 */ /* 0x000fe200008e0607 */
[----:B------:R-:W-:Y:S01]  /*8d60*/  UMOV UR18, 0x40 ;  /* 0x0000004000127882 */ /* 0x000fe20000000000 */
[----:B------:R-:W-:Y:S01]  /*8d70*/  UMOV UR17, UR25 ;  /* 0x0000001900117c82 */ /* 0x000fe20008000000 */
[----:B------:R-:W-:Y:S01]  /*8d80*/  UMOV UR19, UR27 ;  /* 0x0000001b00137c82 */ /* 0x000fe20008000000 */
[----:B------:R-:W-:Y:S01]  /*8d90*/  UMOV UR33, UR25 ;  /* 0x0000001900217c82 */ /* 0x000fe20008000000 */
[----:B------:R-:W-:Y:S01]  /*8da0*/  R2UR UR9, R3 ;  /* 0x00000000030972ca */ /* 0x000fe200000e0000 */
[----:B------:R-:W-:-:S12]  /*8db0*/  UMOV UR7, 0x10 ;  /* 0x0000001000077882 */ /* 0x000fd80000000000 */
[----:B------:R3:W-:Y:S01]  /*8dc0*/  UTMALDG.4D [UR24], [UR8], desc[UR30] ;  /* 0x00001e18080075b4 */ /* 0x0007e20008019000 */
[----:B------:R3:W-:Y:S01]  /*8dd0*/  UTMALDG.4D [UR16], [UR8], desc[UR30] ;  /* 0x00001e10080075b4 */ /* 0x0007e20008019000 */
[----:B------:R3:W-:Y:S01]  /*8de0*/  UBLKCP.S.G [UR32], [UR34], UR7 ;  /* 0x00000020220073ba */ /* 0x0007e20008000207 */
[----:B------:R-:W4:Y:S02]  /*8df0*/  SYNCS.PHASECHK.TRANS64.TRYWAIT P1, [R16+URZ+0x30848], R21 ;  /* 0x03084815100075a7 */ /* 0x000f24000802017f */
[----:B---34-:R-:W-:Y:S05]  /*8e00*/  @!P1 BRA `(.L_x_1201) ;  /* 0x0000001000b09947 */ /* 0x018fea0003800000 */
.L_x_1224:
[----:B------:R-:W-:Y:S05]  /*8e10*/  @P0 BRA `(.L_x_1202) ;  /* 0x0000000000140947 */ /* 0x000fea0003800000 */
[----:B------:R-:W-:Y:S01]  /*8e20*/  ISETP.NE.AND P1, PT, R6, RZ, PT ;  /* 0x000000ff0600720c */ /* 0x000fe20003f25270 */
[----:B-123--:R-:W-:-:S04]  /*8e30*/  IMAD.MOV.U32 R21, RZ, RZ, 0x4100 ;  /* 0x00004100ff157424 */ /* 0x00efc800078e00ff */
[----:B------:R4:W-:Y:S08]  /*8e40*/  SYNCS.ARRIVE.TRANS64 RZ, [R16+URZ+0x30838], R21 ;  /* 0x0308381510ff79a7 */ /* 0x0009f0000800003f */
[----:B------:R-:W-:Y:S05]  /*8e50*/  @!P1 BRA `(.L_x_1202) ;  /* 0x0000000000049947 */ /* 0x000fea0003800000 */
[----:B------:R-:W-:Y:S01]  /*8e60*/  BPT.TRAP 0x1 ;  /* 0x000000040000795c */ /* 0x000fe20000300000 */
.L_x_1202:
[C---:B------:R-:W-:Y:S01]  /*8e70*/  R2UR UR27, R18.reuse ;  /* 0x00000000121b72ca */ /* 0x040fe200000e0000 */
[----:B------:R-:W-:Y:S01]  /*8e80*/  UMOV UR30, 0x0 ;  /* 0x00000000001e7882 */ /* 0x000fe20000000000 */
[----:B------:R-:W-:Y:S01]  /*8e90*/  IADD3 R18, P1, R18, UR14, RZ ;  /* 0x0000000e12127c10 */ /* 0x000fe2000ff3e0ff */
        /* <DEDUP_REMOVED lines=26> */
[----:B------:R-:W5:Y:S02]  /*9040*/  SYNCS.PHASECHK.TRANS64.TRYWAIT P1, [R16+URZ+0x30820], R5 ;  /* 0x03082005100075a7 */ /* 0x000f64000802017f */
[----:B-1---5:R-:W-:Y:S05]  /*9050*/  @!P1 BRA `(.L_x_1203) ;  /* 0x0000001000309947 */ /* 0x022fea0003800000 */
.L_x_1226:
[----:B------:R-:W-:Y:S05]  /*9060*/  @P0 BRA `(.L_x_1204) ;  /* 0x0000000000140947 */ /* 0x000fea0003800000 */
[----:B------:R-:W-:Y:S01]  /*9070*/  ISETP.NE.AND P1, PT, R6, RZ, PT ;  /* 0x000000ff0600720c */ /* 0x000fe20003f25270 */
[----:B------:R-:W-:-:S04]  /*9080*/  IMAD.MOV.U32 R5, RZ, RZ, 0x4100 ;  /* 0x00004100ff057424 */ /* 0x000fc800078e00ff */
[----:B------:R1:W-:Y:S08]  /*9090*/  SYNCS.ARRIVE.TRANS64 RZ, [R16+URZ+0x30810], R5 ;  /* 0x0308100510ff79a7 */ /* 0x0003f0000800003f */
[----:B------:R-:W-:Y:S05]  /*90a0*/  @!P1 BRA `(.L_x_1204) ;  /* 0x0000000000049947 */ /* 0x000fea0003800000 */
[----:B------:R-:W-:Y:S01]  /*90b0*/  BPT.TRAP 0x1 ;  /* 0x000000040000795c */ /* 0x000fe20000300000 */
.L_x_1204:
[----:B------:R-:W-:Y:S01]  /*90c0*/  R2UR UR7, R0 ;  /* 0x00000000000772ca */ /* 0x000fe200000e0000 */
[----:B------:R-:W-:Y:S01]  /*90d0*/  VIADD R20, R20, 0xfffffffe ;  /* 0xfffffffe14147836 */ /* 0x000fe20000000000 */
[----:B------:R-:W-:Y:S01]  /*90e0*/  R2UR UR8, R15 ;  /* 0x000000000f0872ca */ /* 0x000fe200000e0000 */
[----:B------:R-:W-:Y:S01]  /*90f0*/  UMOV UR30, 0x0 ;  /* 0x00000000001e7882 */ /* 0x000fe20000000000 */
[----:B------:R-:W-:Y:S01]  /*9100*/  R2UR UR32, R16 ;  /* 0x00000000102072ca */ /* 0x000fe200000e0000 */
[----:B------:R-:W-:Y:S01]  /*9110*/  UMOV UR31, 0x14f00000 ;  /* 0x14f00000001f7882 */ /* 0x000fe20000000000 */
[----:B------:R-:W-:Y:S01]  /*9120*/  UMOV UR26, URZ ;  /* 0x0000003f001a7c82 */ /* 0x000fe20008000000 */
[----:B------:R-:W-:Y:S01]  /*9130*/  UMOV UR28, UR20 ;  /* 0x00000014001c7c82 */ /* 0x000fe20008000000 */
[----:B------:R-:W-:Y:S01]  /*9140*/  UMOV UR29, UR21 ;  /* 0x00000015001d7c82 */ /* 0x000fe20008000000 */
[----:B------:R-:W-:Y:S01]  /*9150*/  UMOV UR18, 0x40 ;  /* 0x0000004000127882 */ /* 0x000fe20000000000 */
[----:B------:R-:W-:-:S03]  /*9160*/  UMOV UR10, 0x10 ;  /* 0x00000010000a7882 */ /* 0x000fc60000000000 */
[----:B------:R-:W-:-:S04]  /*9170*/  UIADD3 UR7, UR7, 0x2, URZ ;  /* 0x0000000207077890 */ /* 0x000fc8000fffe03f */
[----:B------:R-:W-:Y:S02]  /*9180*/  USHF.L.U32 UR27, UR7, 0x6, URZ ;  /* 0x00000006071b7899 */ /* 0x000fe4000800063f */
[----:B------:R-:W-:Y:S02]  /*9190*/  UIADD3 UR24, UR32, 0x18000, URZ ;  /* 0x0001800020187890 */ /* 0x000fe4000fffe03f */
[----:B------:R-:W-:Y:S02]  /*91a0*/  UIADD3 UR9, UP0, UR27, UR22, URZ ;  /* 0x000000161b097290 */ /* 0x000fe4000ff1e03f */
[----:B------:R-:W-:Y:S02]  /*91b0*/  UIADD3 UR25, UR32, 0x30810, URZ ;  /* 0x0003081020197890 */ /* 0x000fe4000fffe03f */
[----:B------:R-:W-:Y:S02]  /*91c0*/  ULEA.HI.X.SX32 UR8, UR27, UR8, 0x1, UP0 ;  /* 0x000000081b087291 */ /* 0x000fe400080f0e3f */
[----:B-1----:R-:W-:Y:S01]  /*91d0*/  IMAD.U32 R5, RZ, RZ, UR9 ;  /* 0x00000009ff057e24 */ /* 0x002fe2000f8e00ff */
[----:B------:R-:W-:-:S02]  /*91e0*/  UIADD3 UR16, UR32, 0x1a000, URZ ;  /* 0x0001a00020107890 */ /* 0x000fc4000fffe03f */
[----:B------:R-:W-:Y:S01]  /*91f0*/  UIADD3 UR32, UR32, 0x28000, URZ ;  /* 0x0002800020207890 */ /* 0x000fe2000fffe03f */
[----:B------:R-:W-:Y:S01]  /*9200*/  IMAD.U32 R4, RZ, RZ, UR8 ;  /* 0x00000008ff047e24 */ /* 0x000fe2000f8e00ff */
[----:B------:R-:W-:Y:S01]  /*9210*/  LEA R0, P1, R5, R10, 0x2 ;  /* 0x0000000a05007211 */ /* 0x000fe200078210ff */
[----:B------:R-:W-:Y:S01]  /*9220*/  UMOV UR17, UR25 ;  /* 0x0000001900117c82 */ /* 0x000fe20008000000 */
[----:B------:R-:W-:Y:S01]  /*9230*/  R2UR UR8, R2 ;  /* 0x00000000020872ca */ /* 0x000fe200000e0000 */
[----:B------:R-:W-:Y:S01]  /*9240*/  UMOV UR19, UR27 ;  /* 0x0000001b00137c82 */ /* 0x000fe20008000000 */
[----:B------:R-:W-:Y:S01]  /*9250*/  R2UR UR34, R0 ;  /* 0x00000000002272ca */ /* 0x000fe200000e0000 */
[----:B------:R-:W-:Y:S01]  /*9260*/  IMAD.U32 R0, RZ, RZ, UR9 ;  /* 0x00000009ff007e24 */ /* 0x000fe2000f8e00ff */
[----:B------:R-:W-:Y:S01]  /*9270*/  R2UR UR9, R3 ;  /* 0x00000000030972ca */ /* 0x000fe200000e0000 */
[----:B------:R-:W-:-:S03]  /*9280*/  UMOV UR33, UR25 ;  /* 0x0000001900217c82 */ /* 0x000fc60008000000 */
[----:B------:R-:W-:Y:S02]  /*9290*/  LEA.HI.X R0, R0, R9, R4, 0x2, P1 ;  /* 0x0000000900007211 */ /* 0x000fe400008f1404 */
[----:B------:R-:W-:Y:S02]  /*92a0*/  ISETP.NE.AND P1, PT, R20, RZ, PT ;  /* 0x000000ff1400720c */ /* 0x000fe40003f25270 */
[----:B------:R-:W-:Y:S01]  /*92b0*/  R2UR UR35, R0 ;  /* 0x00000000002372ca */ /* 0x000fe200000e0000 */
[----:B------:R-:W-:-:S04]  /*92c0*/  IMAD.U32 R0, RZ, RZ, UR7 ;  /* 0x00000007ff007e24 */ /* 0x000fc8000f8e00ff */
[----:B------:R1:W-:Y:S01]  /*92d0*/  UTMALDG.4D [UR24], [UR8], desc[UR30] ;  /* 0x00001e18080075b4 */ /* 0x0003e20008019000 */
[----:B------:R1:W-:Y:S07]  /*92e0*/  UTMALDG.4D [UR16], [UR8], desc[UR30] ;  /* 0x00001e10080075b4 */ /* 0x0003ee0008019000 */
[----:B------:R1:W-:Y:S02]  /*92f0*/  UBLKCP.S.G [UR32], [UR34], UR10 ;  /* 0x00000020220073ba */ /* 0x0003e4000800020a */
[----:B-1----:R-:W-:Y:S05]  /*9300*/  @P1 BRA `(.L_x_1205) ;  /* 0xfffffff400641947 */ /* 0x002fea000383ffff */
.L_x_1196:
[----:B------:R-:W3:Y:S02]  /*9310*/  LDL.LU R4, [R1+0x4] ;  /* 0x0000040001047983 */ /* 0x000ee40000300800 */
[----:B---3--:R-:W-:Y:S02]  /*9320*/  ISETP.NE.AND P1, PT, R4, RZ, PT ;  /* 0x000000ff0400720c */ /* 0x008fe40003f25270 */
[----:B------:R1:W5:Y:S11]  /*9330*/  LDL R4, [R1] ;  /* 0x0000000001047983 */ /* 0x0003760000100800 */
[----:B-1----:R-:W-:Y:S05]  /*9340*/  @!P1 BRA `(.L_x_1195) ;  /* 0x0000000400489947 */ /* 0x002fea0003800000 */
[----:B------:R-:W-:-:S04]  /*9350*/  SHF.L.U32 R13, R11, 0x1f, RZ ;  /* 0x0000001f0b0d7819 */ /* 0x000fc800000006ff */
[----:B------:R-:W1:Y:S02]  /*9360*/  SYNCS.PHASECHK.TRANS64.TRYWAIT P1, [R16+URZ+0x30840], R13 ;  /* 0x0308400d100075a7 */ /* 0x000e64000802017f */
[----:B-1----:R-:W-:Y:S05]  /*9370*/  @!P1 BRA `(.L_x_1206) ;  /* 0x0000000c00809947 */ /* 0x002fea0003800000 */
.L_x_1227:
[----:B------:R-:W-:Y:S05]  /*9380*/  @P0 BRA `(.L_x_1207) ;  /* 0x0000000000140947 */ /* 0x000fea0003800000 */
[----:B------:R-:W-:Y:S01]  /*9390*/  ISETP.NE.AND P1, PT, R6, RZ, PT ;  /* 0x000000ff0600720c */ /* 0x000fe20003f25270 */
[----:B--2---:R-:W-:-:S04]  /*93a0*/  IMAD.MOV.U32 R5, RZ, RZ, 0x4100 ;  /* 0x00004100ff057424 */ /* 0x004fc800078e00ff */
[----:B------:R3:W-:Y:S08]  /*93b0*/  SYNCS.ARRIVE.TRANS64 RZ, [R16+URZ+0x30830], R5 ;  /* 0x0308300510ff79a7 */ /* 0x0007f0000800003f */
[----:B------:R-:W-:Y:S05]  /*93c0*/  @!P1 BRA `(.L_x_1207) ;  /* 0x0000000000049947 */ /* 0x000fea0003800000 */
[----:B------:R-:W-:Y:S01]  /*93d0*/  BPT.TRAP 0x1 ;  /* 0x000000040000795c */ /* 0x000fe20000300000 */
.L_x_1207:
[----:B--23-5:R-:W2:Y:S01]  /*93e0*/  LDC.64 R4, c[0x0][0x728] ;  /* 0x0001ca00ff047b82 */ /* 0x02cea20000000a00 */
[----:B------:R-:W-:Y:S01]  /*93f0*/  IMAD.SHL.U32 R17, R0, 0x40, RZ ;  /* 0x0000004000117824 */ /* 0x000fe200078e00ff */
[----:B------:R-:W-:Y:S01]  /*9400*/  R2UR UR32, R16 ;  /* 0x00000000102072ca */ /* 0x000fe200000e0000 */
[----:B------:R-:W-:Y:S01]  /*9410*/  UMOV UR30, 0x0 ;  /* 0x00000000001e7882 */ /* 0x000fe20000000000 */
[----:B------:R-:W-:Y:S01]  /*9420*/  UMOV UR31, 0x14f00000 ;  /* 0x14f00000001f7882 */ /* 0x000fe20000000000 */
[----:B------:R-:W-:Y:S01]  /*9430*/  UMOV UR26, URZ ;  /* 0x0000003f001a7c82 */ /* 0x000fe20008000000 */
[C---:B------:R-:W-:Y:S01]  /*9440*/  IADD3 R0, P1, R17.reuse, UR14, RZ ;  /* 0x0000000e11007c10 */ /* 0x040fe2000ff3e0ff */
        /* <DEDUP_REMOVED lines=10> */
[----:B--2---:R-:W-:Y:S01]  /*94f0*/  LEA R4, P2, R0, R4, 0x2 ;  /* 0x0000000400047211 */ /* 0x004fe200078410ff */
        /* <DEDUP_REMOVED lines=15> */
.L_x_1228:
[----:B------:R-:W-:Y:S05]  /*95f0*/  @P0 BRA `(.L_x_1209) ;  /* 0x0000000000140947 */ /* 0x000fea0003800000 */
[----:B------:R-:W-:Y:S01]  /*9600*/  ISETP.NE.AND P0, PT, R6, RZ, PT ;  /* 0x000000ff0600720c */ /* 0x000fe20003f05270 */
[----:B------:R-:W-:-:S04]  /*9610*/  IMAD.MOV.U32 R5, RZ, RZ, 0x4100 ;  /* 0x00004100ff057424 */ /* 0x000fc800078e00ff */
[----:B------:R3:W-:Y:S08]  /*9620*/  SYNCS.ARRIVE.TRANS64 RZ, [R16+URZ+0x30818], R5 ;  /* 0x0308180510ff79a7 */ /* 0x0007f0000800003f */
[----:B------:R-:W-:Y:S05]  /*9630*/  @!P0 BRA `(.L_x_1209) ;  /* 0x0000000000048947 */ /* 0x000fea0003800000 */
[----:B------:R-:W-:Y:S01]  /*9640*/  BPT.TRAP 0x1 ;  /* 0x000000040000795c */ /* 0x000fe20000300000 */
.L_x_1209:
        /* <DEDUP_REMOVED lines=9> */
[----:B------:R-:W-:-:S04]  /*96e0*/  UMOV UR18, 0x40 ;  /* 0x0000004000127882 */ /* 0x000fc80000000000 */
[----:B------:R-:W-:-:S04]  /*96f0*/  UIADD3 UR27, UR27, 0x40, URZ ;  /* 0x000000401b1b7890 */ /* 0x000fc8000fffe03f */
[----:B------:R-:W-:Y:S02]  /*9700*/  UIADD3 UR8, UP0, UR27, UR22, URZ ;  /* 0x000000161b087290 */ /* 0x000fe4000ff1e03f */
[----:B------:R-:W-:Y:S02]  /*9710*/  UIADD3 UR24, UR32, 0x1c000, URZ ;  /* 0x0001c00020187890 */ /* 0x000fe4000fffe03f */
[----:B------:R-:W-:Y:S02]  /*9720*/  ULEA.HI.X.SX32 UR7, UR27, UR7, 0x1, UP0 ;  /* 0x000000071b077291 */ /* 0x000fe400080f0e3f */
[----:B---3--:R-:W-:Y:S01]  /*9730*/  IMAD.U32 R5, RZ, RZ, UR8 ;  /* 0x00000008ff057e24 */ /* 0x008fe2000f8e00ff */
[----:B------:R-:W-:Y:S01]  /*9740*/  UIADD3 UR25, UR32, 0x30818, URZ ;  /* 0x0003081820197890 */ /* 0x000fe2000fffe03f */
[----:B------:R-:W-:Y:S01]  /*9750*/  IMAD.U32 R0, RZ, RZ, UR8 ;  /* 0x00000008ff007e24 */ /* 0x000fe2000f8e00ff */
[----:B------:R-:W-:Y:S01]  /*9760*/  R2UR UR8, R2 ;  /* 0x00000000020872ca */ /* 0x000fe200000e0000 */
[----:B------:R-:W-:Y:S01]  /*9770*/  IMAD.U32 R4, RZ, RZ, UR7 ;  /* 0x00000007ff047e24 */ /* 0x000fe2000f8e00ff */
[----:B------:R-:W-:Y:S01]  /*9780*/  LEA R10, P0, R5, R10, 0x2 ;  /* 0x0000000a050a7211 */ /* 0x000fe200078010ff */
[----:B------:R-:W-:-:S02]  /*9790*/  UIADD3 UR16, UR32, 0x1e000, URZ ;  /* 0x0001e00020107890 */ /* 0x000fc4000fffe03f */
[----:B------:R-:W-:Y:S01]  /*97a0*/  UIADD3 UR32, UR32, 0x28100, URZ ;  /* 0x0002810020207890 */ /* 0x000fe2000fffe03f */
[----:B------:R-:W-:Y:S01]  /*97b0*/  LEA.HI.X R9, R0, R9, R4, 0x2, P0 ;  /* 0x0000000900097211 */ /* 0x000fe200000f1404 */
[----:B------:R-:W-:Y:S01]  /*97c0*/  UMOV UR17, UR25 ;  /* 0x0000001900117c82 */ /* 0x000fe20008000000 */
[----:B------:R3:W5:Y:S01]  /*97d0*/  LDL.LU R4, [R1] ;  /* 0x0000000001047983 */ /* 0x0007620000300800 */
[----:B------:R-:W-:Y:S01]  /*97e0*/  R2UR UR34, R10 ;  /* 0x000000000a2272ca */ /* 0x000fe200000e0000 */
[----:B------:R-:W-:Y:S01]  /*97f0*/  UMOV UR19, UR27 ;  /* 0x0000001b00137c82 */ /* 0x000fe20008000000 */
[----:B------:R-:W-:Y:S01]  /*9800*/  R2UR UR35, R9 ;  /* 0x00000000092372ca */ /* 0x000fe200000e0000 */
[----:B------:R-:W-:Y:S01]  /*9810*/  UMOV UR33, UR25 ;  /* 0x0000001900217c82 */ /* 0x000fe20008000000 */
[----:B------:R3:W-:Y:S01]  /*9820*/  UTMALDG.4D [UR24], [UR8], desc[UR30] ;  /* 0x00001e18080075b4 */ /* 0x0007e20008019000 */
[----:B------:R-:W-:Y:S01]  /*9830*/  UMOV UR7, 0x10 ;  /* 0x0000001000077882 */ /* 0x000fe20000000000 */
[----:B------:R3:W-:Y:S09]  /*9840*/  UTMALDG.4D [UR16], [UR8], desc[UR30] ;  /* 0x00001e10080075b4 */ /* 0x0007f20008019000 */
[----:B------:R3:W-:Y:S02]  /*9850*/  UBLKCP.S.G [UR32], [UR34], UR7 ;  /* 0x00000020220073ba */ /* 0x0007e40008000207 */
[----:B---3--:R-:W-:-:S07]  /*9860*/  IMAD.MOV.U32 R19, RZ, RZ, 0x1 ;  /* 0x00000001ff137424 */ /* 0x008fce00078e00ff */
.L_x_1195:
[----:B------:R-:W3:Y:S01]  /*9870*/  S2R R0, SR_TID.X ;  /* 0x0000000000007919 */ /* 0x000ee20000002100 */
[----:B------:R-:W-:Y:S01]  /*9880*/  IMAD R3, R19, 0x8, R16 ;  /* 0x0000000813037824 */ /* 0x000fe200078e0210 */
[----:B---3--:R-:W-:Y:S02]  /*9890*/  LOP3.LUT R2, R0, 0x7f, RZ, 0xc0, !PT ;  /* 0x0000007f00027812 */ /* 0x008fe400078ec0ff */
[----:B------:R-:W-:Y:S02]  /*98a0*/  SHF.L.U32 R0, R11, 0x1f, RZ ;  /* 0x0000001f0b007819 */ /* 0x000fe400000006ff */
[----:B------:R-:W-:Y:S02]  /*98b0*/  ISETP.NE.AND P1, PT, R2, RZ, PT ;  /* 0x000000ff0200720c */ /* 0x000fe40003f25270 */
[----:B------:R-:W3:Y:S02]  /*98c0*/  SYNCS.PHASECHK.TRANS64.TRYWAIT P0, [R3+URZ+0x30840], R0 ;  /* 0x03084000030075a7 */ /* 0x000ee4000800017f */
[----:B---3--:R-:W-:Y:S09]  /*98d0*/  @!P0 BRA `(.L_x_1210) ;  /* 0x0000000800508947 */ /* 0x008ff20003800000 */
.L_x_1229:
[----:B------:R-:W-:Y:S05]  /*98e0*/  @P1 BRA `(.L_x_1211) ;  /* 0x0000000000181947 */ /* 0x000fea0003800000 */
[----:B------:R-:W1:Y:S01]  /*98f0*/  S2R R2, SR_TID.X ;  /* 0x0000000000027919 */ /* 0x000e620000002100 */
[----:B---3--:R-:W-:-:S04]  /*9900*/  IMAD.MOV.U32 R0, RZ, RZ, 0x4100 ;  /* 0x00004100ff007424 */ /* 0x008fc800078e00ff */
[----:B------:R3:W-:Y:S01]  /*9910*/  SYNCS.ARRIVE.TRANS64 RZ, [R3+URZ+0x30830], R0 ;  /* 0x0308300003ff79a7 */ /* 0x0007e2000800003f */
[----:B-1----:R-:W-:-:S13]  /*9920*/  LOP3.LUT P0, RZ, R2, 0x1f, RZ, 0xc0, !PT ;  /* 0x0000001f02ff7812 */ /* 0x002fda000780c0ff */
[----:B---3--:R-:W-:Y:S05]  /*9930*/  @!P0 BRA `(.L_x_1211) ;  /* 0x0000000000048947 */ /* 0x008fea0003800000 */
[----:B------:R-:W-:Y:S01]  /*9940*/  BPT.TRAP 0x1 ;  /* 0x000000040000795c */ /* 0x000fe20000300000 */
.L_x_1211:
[----:B-----5:R-:W-:Y:S01]  /*9950*/  R2UR UR27, R4 ;  /* 0x00000000041b72ca */ /* 0x020fe200000e0000 */
[C-C-:B---3--:R-:W-:Y:S01]  /*9960*/  IMAD R0, R19.reuse, 0x4000, R16.reuse ;  /* 0x0000400013007824 */ /* 0x148fe200078e0210 */
[----:B------:R-:W-:Y:S01]  /*9970*/  R2UR UR9, R14 ;  /* 0x000000000e0972ca */ /* 0x000fe200000e0000 */
[----:B-12-4-:R-:W-:Y:S01]  /*9980*/  IMAD R16, R19, 0x100, R16 ;  /* 0x0000010013107824 */ /* 0x016fe200078e0210 */
[----:B------:R-:W-:Y:S01]  /*9990*/  IADD3 R8, P0, R8, 0x1f0, RZ ;  /* 0x000001f008087810 */ /* 0x000fe20007f1e0ff */
[----:B------:R-:W-:Y:S01]  /*99a0*/  ULDC.64 UR18, c[0x0][0x728] ;  /* 0x0001ca0000127ab9 */ /* 0x000fe20000000a00 */
[----:B------:R-:W-:Y:S01]  /*99b0*/  R2UR UR25, R3 ;  /* 0x00000000031972ca */ /* 0x000fe200000e0000 */
[----:B------:R-:W-:Y:S01]  /*99c0*/  UMOV UR32, 0x0 ;  /* 0x0000000000207882 */ /* 0x000fe20000000000 */
[----:B------:R-:W-:Y:S01]  /*99d0*/  R2UR UR16, R0 ;  /* 0x00000000001072ca */ /* 0x000fe200000e0000 */
[----:B------:R-:W-:Y:S01]  /*99e0*/  IMAD.X R7, RZ, RZ, R7, P0 ;  /* 0x000000ffff077224 */ /* 0x000fe200000e0607 */
[----:B------:R-:W-:Y:S01]  /*99f0*/  R2UR UR7, R16 ;  /* 0x00000000100772ca */ /* 0x000fe200000e0000 */
[----:B------:R-:W-:Y:S01]  /*9a00*/  UMOV UR33, 0x14f00000 ;  /* 0x14f0000000217882 */ /* 0x000fe20000000000 */
[----:B------:R-:W-:Y:S01]  /*9a10*/  R2UR UR30, R8 ;  /* 0x00000000081e72ca */ /* 0x000fe200000e0000 */
[----:B------:R-:W-:Y:S01]  /*9a20*/  USHF.L.U32 UR27, UR27, 0x6, URZ ;  /* 0x000000061b1b7899 */ /* 0x000fe2000800063f */
[----:B------:R-:W-:Y:S01]  /*9a30*/  R2UR UR31, R7 ;  /* 0x00000000071f72ca */ /* 0x000fe200000e0000 */
[----:B------:R-:W-:Y:S01]  /*9a40*/  UMOV UR26, URZ ;  /* 0x0000003f001a7c82 */ /* 0x000fe20008000000 */
[----:B------:R-:W-:Y:S01]  /*9a50*/  UMOV UR28, UR20 ;  /* 0x00000014001c7c82 */ /* 0x000fe20008000000 */
[----:B------:R-:W-:Y:S01]  /*9a60*/  UIADD3 UR10, UP0, UR27, UR14, URZ ;  /* 0x0000000e1b0a7290 */ /* 0x000fe2000ff1e03f */
[----:B------:R-:W-:Y:S01]  /*9a70*/  VIADD R0, R19, 0x1 ;  /* 0x0000000113007836 */ /* 0x000fe20000000000 */
[----:B------:R-:W-:-:S02]  /*9a80*/  UIADD3 UR25, UR25, 0x30830, URZ ;  /* 0x0003083019197890 */ /* 0x000fc4000fffe03f */
[----:B------:R-:W-:Y:S02]  /*9a90*/  ULEA UR8, UP1, UR10, UR18, 0x2 ;  /* 0x000000120a087291 */ /* 0x000fe4000f82103f */
[----:B------:R-:W-:Y:S01]  /*9aa0*/  ULEA.HI.X.SX32 UR9, UR27, UR9, 0x1, UP0 ;  /* 0x000000091b097291 */ /* 0x000fe200080f0e3f */
[C---:B------:R-:W-:Y:S01]  /*9ab0*/  ISETP.NE.AND P0, PT, R0.reuse, 0x2, PT ;  /* 0x000000020000780c */ /* 0x040fe20003f05270 */
[----:B------:R-:W-:Y:S02]  /*9ac0*/  UIADD3 UR24, UR16, 0x20000, URZ ;  /* 0x0002000010187890 */ /* 0x000fe4000fffe03f */
[----:B------:R-:W-:Y:S01]  /*9ad0*/  UIADD3 UR16, UR16, 0x22000, URZ ;  /* 0x0002200010107890 */ /* 0x000fe2000fffe03f */
[----:B------:R-:W-:Y:S01]  /*9ae0*/  SEL R2, RZ, 0x1, P0 ;  /* 0x00000001ff027807 */ /* 0x000fe20000000000 */
[----:B------:R-:W-:Y:S01]  /*9af0*/  ULEA.HI.X UR9, UR10, UR19, UR9, 0x2, UP1 ;  /* 0x000000130a097291 */ /* 0x000fe200088f1409 */
[----:B------:R-:W-:Y:S01]  /*9b00*/  SEL R0, R0, RZ, P0 ;  /* 0x000000ff00007207 */ /* 0x000fe20000000000 */
[----:B------:R-:W-:Y:S01]  /*9b10*/  UIADD3 UR34, UR7, 0x28200, URZ ;  /* 0x0002820007227890 */ /* 0x000fe2000fffe03f */
[----:B------:R-:W-:Y:S01]  /*9b20*/  LOP3.LUT R11, R11, R2, RZ, 0x3c, !PT ;  /* 0x000000020b0b7212 */ /* 0x000fe200078e3cff */
[----:B------:R-:W-:Y:S01]  /*9b30*/  UMOV UR29, UR21 ;  /* 0x00000015001d7c82 */ /* 0x000fe20008000000 */
[----:B------:R-:W-:Y:S01]  /*9b40*/  UMOV UR18, 0x40 ;  /* 0x0000004000127882 */ /* 0x000fe20000000000 */
[----:B------:R-:W-:Y:S01]  /*9b50*/  UMOV UR17, UR25 ;  /* 0x0000001900117c82 */ /* 0x000fe20008000000 */
[----:B------:R-:W-:Y:S01]  /*9b60*/  UMOV UR19, UR27 ;  /* 0x0000001b00137c82 */ /* 0x000fe20008000000 */
[----:B------:R-:W-:Y:S01]  /*9b70*/  UMOV UR35, UR25 ;  /* 0x0000001900237c82 */ /* 0x000fe20008000000 */
[----:B------:R1:W-:Y:S01]  /*9b80*/  UTMALDG.4D [UR24], [UR30], desc[UR32] ;  /* 0x000020181e0075b4 */ /* 0x0003e20008019000 */
[----:B------:R-:W-:Y:S01]  /*9b90*/  UMOV UR7, 0x10 ;  /* 0x0000001000077882 */ /* 0x000fe20000000000 */
[----:B------:R1:W-:Y:S01]  /*9ba0*/  UTMALDG.4D [UR16], [UR30], desc[UR32] ;  /* 0x000020101e0075b4 */ /* 0x0003e20008019000 */
[----:B------:R1:W-:Y:S02]  /*9bb0*/  UBLKCP.S.G [UR34], [UR8], UR7 ;  /* 0x00000022080073ba */ /* 0x0003e40008000207 */
[----:B-1----:R-:W-:Y:S01]  /*9bc0*/  NOP ;  /* 0x0000000000007918 */ /* 0x002fe20000000000 */
.L_x_1192:
[----:B------:R-:W-:Y:S05]  /*9bd0*/  BSYNC B0 ;  /* 0x0000000000007941 */ /* 0x000fea0003800000 */
.L_x_1190:
[----:B------:R-:W-:-:S03]  /*9be0*/  UMOV UR7, 0xffffffff ;  /* 0xffffffff00077882 */ /* 0x000fc60000000000 */
[----:B------:R-:W-:Y:S05]  /*9bf0*/  BRA.DIV UR7, `(.L_x_1212) ;  /* 0x00000006079c7947 */ /* 0x000fea000b800000 */
[----:B------:R-:W-:-:S13]  /*9c00*/  ELECT P6, URZ, PT ;  /* 0x00000000003f782f */ /* 0x000fda00038c0000 */
.L_x_1232:
[----:B------:R-:W-:Y:S05]  /*9c10*/  @!P6 BRA `(.L_x_1109) ;  /* 0x000000000084e947 */ /* 0x000fea0003800000 */
[----:B------:R-:W-:-:S06]  /*9c20*/  ULOP3.LUT UR7, UR38, 0x2, URZ, 0xfc, !UPT ;  /* 0x0000000226077892 */ /* 0x000fcc000f8efc3f */
[----:B------:R-:W-:-:S05]  /*9c30*/  IMAD.U32 R2, RZ, RZ, UR7 ;  /* 0x00000007ff027e24 */ /* 0x000fca000f8e00ff */
[----:B------:R-:W-:-:S13]  /*9c40*/  ISETP.NE.AND P2, PT, R2, 0x3, PT ;  /* 0x000000030200780c */ /* 0x000fda0003f45270 */
[----:B------:R-:W-:Y:S05]  /*9c50*/  @!P2 BRA `(.L_x_1213) ;  /* 0x000000000004a947 */ /* 0x000fea0003800000 */
[----:B------:R-:W-:Y:S01]  /*9c60*/  BPT.TRAP 0x1 ;  /* 0x000000040000795c */ /* 0x000fe20000300000 */
.L_x_1213:
        /* <DEDUP_REMOVED lines=15> */
.L_x_1233:
[----:B------:R-:W2:Y:S02]  /*9d60*/  SYNCS.PHASECHK.TRANS64.TRYWAIT P0, [R3+URZ], R2 ;  /* 0x00000002030075a7 */ /* 0x000ea4000800017f */
[----:B--2---:R-:W-:Y:S05]  /*9d70*/  @!P0 BRA `(.L_x_1215) ;  /* 0x0000000400708947 */ /* 0x004fea0003800000 */
.L_x_1234:
[----:B------:R-:W-:Y:S05]  /*9d80*/  @!P2 BRA `(.L_x_1216) ;  /* 0x000000000004a947 */ /* 0x000fea0003800000 */
[----:B------:R-:W-:Y:S01]  /*9d90*/  BPT.TRAP 0x1 ;  /* 0x000000040000795c */ /* 0x000fe20000300000 */
.L_x_1216:
[----:B--2---:R-:W-:-:S04]  /*9da0*/  VIADD R3, R7, 0x30840 ;  /* 0x0003084007037836 */ /* 0x004fc80000000000 */
[----:B------:R-:W-:-:S04]  /*9db0*/  IMAD R0, R0, 0x8, R3 ;  /* 0x0000000800007824 */ /* 0x000fc800078e0203 */
[----:B------:R-:W2:Y:S02]  /*9dc0*/  SYNCS.PHASECHK.TRANS64.TRYWAIT P0, [R0+URZ], R5 ;  /* 0x00000005000075a7 */ /* 0x000ea4000800017f */
[----:B--2---:R-:W-:Y:S05]  /*9dd0*/  @!P0 BRA `(.L_x_1217) ;  /* 0x00000004006c8947 */ /* 0x004fea0003800000 */
.L_x_1235:
[----:B------:R-:W-:-:S07]  /*9de0*/  IMAD R3, R4, 0x8, R3 ;  /* 0x0000000804037824 */ /* 0x000fce00078e0203 */
.L_x_1218:
[----:B---3--:R3:W4:Y:S02]  /*9df0*/  SYNCS.PHASECHK.TRANS64.TRYWAIT P0, [R3+URZ], R2 ;  /* 0x00000002030075a7 */ /* 0x008724000800017f */
[----:B----4-:R-:W-:Y:S05]  /*9e00*/  @!P0 NANOSLEEP.SYNCS 0x989680 ;  /* 0x009896800000895d */ /* 0x010fea0003900000 */
[----:B------:R-:W4:Y:S02]  /*9e10*/  @!P0 SYNCS.PHASECHK.TRANS64 P0, [R3+URZ], R2 ;  /* 0x00000002030085a7 */ /* 0x000f24000800007f */
[----:B----4-:R-:W-:Y:S05]  /*9e20*/  @!P0 BRA `(.L_x_1218) ;  /* 0xfffffffc00f08947 */ /* 0x010fea000383ffff */
.L_x_1109:
[----:B------:R-:W-:Y:S05]  /*9e30*/  BSYNC B6 ;  /* 0x0000000000067941 */ /* 0x000fea0003800000 */
.L_x_1106:
[----:B------:R-:W-:Y:S05]  /*9e40*/  EXIT ;  /* 0x000000000000794d */ /* 0x000fea0003800000 */
.L_x_1116:
[----:B------:R-:W-:Y:S02]  /*9e50*/  IMAD.MOV.U32 R12, RZ, RZ, RZ ;  /* 0x000000ffff0c7224 */ /* 0x000fe400078e00ff */
[----:B------:R-:W-:Y:S02]  /*9e60*/  IMAD.MOV.U32 R11, RZ, RZ, 0x1f ;  /* 0x0000001fff0b7424 */ /* 0x000fe400078e00ff */
[----:B------:R-:W-:-:S07]  /*9e70*/  IMAD.MOV.U32 R15, RZ, RZ, -0x1 ;  /* 0xffffffffff0f7424 */ /* 0x000fce00078e00ff */
[----:B------:R-:W-:Y:S05]  /*9e80*/  WARPSYNC.COLLECTIVE R15, `(.L_x_1219) ;  /* 0x000000000f087348 */ /* 0x000fea0003c00000 */
[----:B------:R1:W2:Y:S02]  /*9e90*/  SHFL.IDX P6, R14, R13, R12, R11 ;  /* 0x0000000c0d0e7389 */ /* 0x0002a400000c000b */
[----:B-12---:R-:W-:Y:S01]  /*9ea0*/  ENDCOLLECTIVE ;  /* 0x000000000000791b */ /* 0x006fe20003800000 */
.L_x_1219:
[----:B------:R-:W-:Y:S05]  /*9eb0*/  BRA `(.L_x_1220) ;  /* 0xffffff7000cc7947 */ /* 0x000fea000383ffff */
.L_x_1118:
[----:B--2---:R-:W2:Y:S01]  /*9ec0*/  S2R R14, SR_CgaCtaId ;  /* 0x00000000000e7919 */ /* 0x004ea20000008800 */
[----:B------:R-:W-:-:S04]  /*9ed0*/  MOV R12, 0x400 ;  /* 0x00000400000c7802 */ /* 0x000fc80000000f00 */
[----:B--2---:R-:W-:-:S04]  /*9ee0*/  LEA R12, R14, R12, 0x18 ;  /* 0x0000000c0e0c7211 */ /* 0x004fc800078ec0ff */
[----:B------:R2:W3:Y:S03]  /*9ef0*/  SYNCS.PHASECHK.TRANS64.TRYWAIT P0, [R12+URZ+0x30800], R8 ;  /* 0x030800080c0075a7 */ /* 0x0004e6000800017f */
[----:B---3--:R-:W-:Y:S05]  /*9f00*/  @!P0 NANOSLEEP.SYNCS 0x989680 ;  /* 0x009896800000895d */ /* 0x008fea0003900000 */
[----:B------:R-:W3:Y:S02]  /*9f10*/  @!P0 SYNCS.PHASECHK.TRANS64 P0, [R12+URZ+0x30800], R8 ;  /* 0x030800080c0085a7 */ /* 0x000ee4000800007f */
[----:B---3--:R-:W-:Y:S05]  /*9f20*/  @!P0 BRA `(.L_x_1118) ;  /* 0xfffffffc00e48947 */ /* 0x008fea000383ffff */
[----:B------:R-:W-:Y:S05]  /*9f30*/  BRA `(.L_x_1117) ;  /* 0xffffff7400087947 */ /* 0x000fea000383ffff */
.L_x_1122:
[----:B---3--:R3:W4:Y:S02]  /*9f40*/  SYNCS.PHASECHK.TRANS64.TRYWAIT P0, [R0+URZ+0x30810], R191 ;  /* 0x030810bf000075a7 */ /* 0x008724000800017f */
[----:B----4-:R-:W-:Y:S05]  /*9f50*/  @!P0 NANOSLEEP.SYNCS 0x989680 ;  /* 0x009896800000895d */ /* 0x010fea0003900000 */
[----:B------:R-:W4:Y:S02]  /*9f60*/  @!P0 SYNCS.PHASECHK.TRANS64 P0, [R0+URZ+0x30810], R191 ;  /* 0x030810bf000085a7 */ /* 0x000f24000800007f */
[----:B----4-:R-:W-:Y:S05]  /*9f70*/  @!P0 BRA `(.L_x_1122) ;  /* 0xfffffffc00f08947 */ /* 0x010fea000383ffff */
[----:B------:R-:W-:Y:S05]  /*9f80*/  BRA `(.L_x_1121) ;  /* 0xffffff7800c07947 */ /* 0x000fea000383ffff */
.L_x_1126:
[----:B--2---:R2:W1:Y:S02]  /*9f90*/  SYNCS.PHASECHK.TRANS64.TRYWAIT P0, [R0+URZ+0x30830], R191 ;  /* 0x030830bf000075a7 */ /* 0x004464000800017f */
[----:B-1----:R-:W-:Y:S05]  /*9fa0*/  @!P0 NANOSLEEP.SYNCS 0x989680 ;  /* 0x009896800000895d */ /* 0x002fea0003900000 */
[----:B------:R-:W1:Y:S02]  /*9fb0*/  @!P0 SYNCS.PHASECHK.TRANS64 P0, [R0+URZ+0x30830], R191 ;  /* 0x030830bf000085a7 */ /* 0x000e64000800007f */
[----:B-1----:R-:W-:Y:S05]  /*9fc0*/  @!P0 BRA `(.L_x_1126) ;  /* 0xfffffffc00f08947 */ /* 0x002fea000383ffff */
[----:B------:R-:W-:Y:S05]  /*9fd0*/  BRA `(.L_x_1125) ;  /* 0xffffff8000d87947 */ /* 0x000fea000383ffff */
.L_x_1193:
[----:B-1----:R1:W2:Y:S02]  /*9fe0*/  SYNCS.PHASECHK.TRANS64.TRYWAIT P0, [R16+URZ+0x30820], R3 ;  /* 0x03082003100075a7 */ /* 0x0022a4000800017f */
[----:B--2---:R-:W-:Y:S05]  /*9ff0*/  @!P0 NANOSLEEP.SYNCS 0x989680 ;  /* 0x009896800000895d */ /* 0x004fea0003900000 */
[----:B------:R-:W2:Y:S02]  /*a000*/  @!P0 SYNCS.PHASECHK.TRANS64 P0, [R16+URZ+0x30820], R3 ;  /* 0x03082003100085a7 */ /* 0x000ea4000800007f */
[----:B--2---:R-:W-:Y:S05]  /*a010*/  @!P0 BRA `(.L_x_1193) ;  /* 0xfffffffc00f08947 */ /* 0x004fea000383ffff */
[----:B------:R-:W-:Y:S05]  /*a020*/  BRA `(.L_x_1221) ;  /* 0xffffffe000587947 */ /* 0x000fea000383ffff */
.L_x_1197:
[----:B-1----:R1:W3:Y:S02]  /*a030*/  SYNCS.PHASECHK.TRANS64.TRYWAIT P1, [R16+URZ+0x30840], R21 ;  /* 0x03084015100075a7 */ /* 0x0022e4000802017f */
[----:B---3--:R-:W-:Y:S05]  /*a040*/  @!P1 NANOSLEEP.SYNCS 0x989680 ;  /* 0x009896800000995d */ /* 0x008fea0003900000 */
[----:B------:R-:W3:Y:S02]  /*a050*/  @!P1 SYNCS.PHASECHK.TRANS64 P1, [R16+URZ+0x30840], R21 ;  /* 0x03084015100095a7 */ /* 0x000ee4000802007f */
[----:B---3--:R-:W-:Y:S05]  /*a060*/  @!P1 BRA `(.L_x_1197) ;  /* 0xfffffffc00f09947 */ /* 0x008fea000383ffff */
[----:B------:R-:W-:Y:S05]  /*a070*/  BRA `(.L_x_1222) ;  /* 0xffffffe800147947 */ /* 0x000fea000383ffff */
.L_x_1199:
[----:B--2---:R2:W3:Y:S02]  /*a080*/  SYNCS.PHASECHK.TRANS64.TRYWAIT P1, [R16+URZ+0x30828], R21 ;  /* 0x03082815100075a7 */ /* 0x0044e4000802017f */
[----:B---3--:R-:W-:Y:S05]  /*a090*/  @!P1 NANOSLEEP.SYNCS 0x989680 ;  /* 0x009896800000995d */ /* 0x008fea0003900000 */
[----:B------:R-:W3:Y:S02]  /*a0a0*/  @!P1 SYNCS.PHASECHK.TRANS64 P1, [R16+URZ+0x30828], R21 ;  /* 0x03082815100095a7 */ /* 0x000ee4000802007f */
[----:B---3--:R-:W-:Y:S05]  /*a0b0*/  @!P1 BRA `(.L_x_1199) ;  /* 0xfffffffc00f09947 */ /* 0x008fea000383ffff */
[----:B------:R-:W-:Y:S05]  /*a0c0*/  BRA `(.L_x_1223) ;  /* 0xffffffe800a87947 */ /* 0x000fea000383ffff */
.L_x_1201:
[----:B---3--:R3:W4:Y:S02]  /*a0d0*/  SYNCS.PHASECHK.TRANS64.TRYWAIT P1, [R16+URZ+0x30848], R21 ;  /* 0x03084815100075a7 */ /* 0x008724000802017f */
[----:B----4-:R-:W-:Y:S05]  /*a0e0*/  @!P1 NANOSLEEP.SYNCS 0x989680 ;  /* 0x009896800000995d */ /* 0x010fea0003900000 */
[----:B------:R-:W4:Y:S02]  /*a0f0*/  @!P1 SYNCS.PHASECHK.TRANS64 P1, [R16+URZ+0x30848], R21 ;  /* 0x03084815100095a7 */ /* 0x000f24000802007f */
[----:B----4-:R-:W-:Y:S05]  /*a100*/  @!P1 BRA `(.L_x_1201) ;  /* 0xfffffffc00f09947 */ /* 0x010fea000383ffff */
[----:B------:R-:W-:Y:S05]  /*a110*/  BRA `(.L_x_1224) ;  /* 0xffffffec003c7947 */ /* 0x000fea000383ffff */
.L_x_1203:
[----:B------:R-:W-:-:S07]  /*a120*/  SHF.L.U32 R5, R11, 0x1f, RZ ;  /* 0x0000001f0b057819 */ /* 0x000fce00000006ff */
.L_x_1225:
[----:B------:R1:W1:Y:S02]  /*a130*/  SYNCS.PHASECHK.TRANS64.TRYWAIT P1, [R16+URZ+0x30820], R5 ;  /* 0x03082005100075a7 */ /* 0x000264000802017f */
[----:B-1----:R-:W-:Y:S05]  /*a140*/  @!P1 NANOSLEEP.SYNCS 0x989680 ;  /* 0x009896800000995d */ /* 0x002fea0003900000 */
[----:B------:R-:W1:Y:S02]  /*a150*/  @!P1 SYNCS.PHASECHK.TRANS64 P1, [R16+URZ+0x30820], R5 ;  /* 0x03082005100095a7 */ /* 0x000e64000802007f */
[----:B-1----:R-:W-:Y:S05]  /*a160*/  @!P1 BRA `(.L_x_1225) ;  /* 0xfffffffc00f09947 */ /* 0x002fea000383ffff */
[----:B------:R-:W-:Y:S05]  /*a170*/  BRA `(.L_x_1226) ;  /* 0xffffffec00b87947 */ /* 0x000fea000383ffff */
.L_x_1206:
[----:B-1----:R1:W3:Y:S02]  /*a180*/  SYNCS.PHASECHK.TRANS64.TRYWAIT P1, [R16+URZ+0x30840], R13 ;  /* 0x0308400d100075a7 */ /* 0x0022e4000802017f */
[----:B---3--:R-:W-:Y:S05]  /*a190*/  @!P1 NANOSLEEP.SYNCS 0x989680 ;  /* 0x009896800000995d */ /* 0x008fea0003900000 */
[----:B------:R-:W3:Y:S02]  /*a1a0*/  @!P1 SYNCS.PHASECHK.TRANS64 P1, [R16+URZ+0x30840], R13 ;  /* 0x0308400d100095a7 */ /* 0x000ee4000802007f */
[----:B---3--:R-:W-:Y:S05]  /*a1b0*/  @!P1 BRA `(.L_x_1206) ;  /* 0xfffffffc00f09947 */ /* 0x008fea000383ffff */
[----:B------:R-:W-:Y:S05]  /*a1c0*/  BRA `(.L_x_1227) ;  /* 0xfffffff0006c7947 */ /* 0x000fea000383ffff */
.L_x_1208:
[----:B--2---:R2:W3:Y:S02]  /*a1d0*/  SYNCS.PHASECHK.TRANS64.TRYWAIT P1, [R16+URZ+0x30828], R13 ;  /* 0x0308280d100075a7 */ /* 0x0044e4000802017f */
[----:B---3--:R-:W-:Y:S05]  /*a1e0*/  @!P1 NANOSLEEP.SYNCS 0x989680 ;  /* 0x009896800000995d */ /* 0x008fea0003900000 */
[----:B------:R-:W3:Y:S02]  /*a1f0*/  @!P1 SYNCS.PHASECHK.TRANS64 P1, [R16+URZ+0x30828], R13 ;  /* 0x0308280d100095a7 */ /* 0x000ee4000802007f */
[----:B---3--:R-:W-:Y:S05]  /*a200*/  @!P1 BRA `(.L_x_1208) ;  /* 0xfffffffc00f09947 */ /* 0x008fea000383ffff */
[----:B------:R-:W-:Y:S05]  /*a210*/  BRA `(.L_x_1228) ;  /* 0xfffffff000f47947 */ /* 0x000fea000383ffff */
.L_x_1210:
[----:B---3--:R3:W1:Y:S02]  /*a220*/  SYNCS.PHASECHK.TRANS64.TRYWAIT P0, [R3+URZ+0x30840], R0 ;  /* 0x03084000030075a7 */ /* 0x008664000800017f */
[----:B-1----:R-:W-:Y:S05]  /*a230*/  @!P0 NANOSLEEP.SYNCS 0x989680 ;  /* 0x009896800000895d */ /* 0x002fea0003900000 */
[----:B------:R-:W1:Y:S02]  /*a240*/  @!P0 SYNCS.PHASECHK.TRANS64 P0, [R3+URZ+0x30840], R0 ;  /* 0x03084000030085a7 */ /* 0x000e64000800007f */
[----:B-1----:R-:W-:Y:S05]  /*a250*/  @!P0 BRA `(.L_x_1210) ;  /* 0xfffffffc00f08947 */ /* 0x002fea000383ffff */
[----:B------:R-:W-:Y:S05]  /*a260*/  BRA `(.L_x_1229) ;  /* 0xfffffff4009c7947 */ /* 0x000fea000383ffff */
.L_x_1212:
[----:B------:R-:W-:Y:S01]  /*a270*/  BSSY B0, `(.L_x_1230) ;  /* 0x0000006000007945 */ /* 0x000fe20003800000 */
[----:B------:R-:W-:-:S07]  /*a280*/  IMAD.MOV.U32 R15, RZ, RZ, -0x1 ;  /* 0xffffffffff0f7424 */ /* 0x000fce00078e00ff */
[----:B------:R-:W-:Y:S05]  /*a290*/  WARPSYNC.COLLECTIVE R15, `(.L_x_1231) ;  /* 0x000000000f0c7348 */ /* 0x000fea0003c00000 */
[----:B------:R-:W-:Y:S02]  /*a2a0*/  ELECT P6, UR62, PT ;  /* 0x00000000003e782f */ /* 0x000fe400038c0000 */
[----:B------:R-:W-:Y:S01]  /*a2b0*/  MOV R14, UR62 ;  /* 0x0000003e000e7c02 */ /* 0x000fe20008000f00 */
[----:B------:R-:W-:Y:S10]  /*a2c0*/  ENDCOLLECTIVE ;  /* 0x000000000000791b */ /* 0x000ff40003800000 */
.L_x_1231:
[----:B------:R-:W-:Y:S05]  /*a2d0*/  BSYNC B0 ;  /* 0x0000000000007941 */ /* 0x000fea0003800000 */
.L_x_1230:
[----:B------:R-:W-:Y:S05]  /*a2e0*/  BRA `(.L_x_1232) ;  /* 0xfffffff800487947 */ /* 0x000fea000383ffff */
.L_x_1214:
[----:B-1----:R1:W2:Y:S02]  /*a2f0*/  SYNCS.PHASECHK.TRANS64.TRYWAIT P0, [R6+URZ], R5 ;  /* 0x00000005060075a7 */ /* 0x0022a4000800017f */
[----:B--2---:R-:W-:Y:S05]  /*a300*/  @!P0 NANOSLEEP.SYNCS 0x989680 ;  /* 0x009896800000895d */ /* 0x004fea0003900000 */
[----:B------:R-:W2:Y:S02]  /*a310*/  @!P0 SYNCS.PHASECHK.TRANS64 P0, [R6+URZ], R5 ;  /* 0x00000005060085a7 */ /* 0x000ea4000800007f */
[----:B--2---:R-:W-:Y:S05]  /*a320*/  @!P0 BRA `(.L_x_1214) ;  /* 0xfffffffc00f08947 */ /* 0x004fea000383ffff */
[----:B------:R-:W-:Y:S05]  /*a330*/  BRA `(.L_x_1233) ;  /* 0xfffffff800887947 */ /* 0x000fea000383ffff */
.L_x_1215:
[----:B--2---:R2:W3:Y:S02]  /*a340*/  SYNCS.PHASECHK.TRANS64.TRYWAIT P0, [R3+URZ], R2 ;  /* 0x00000002030075a7 */ /* 0x0044e4000800017f */
[----:B---3--:R-:W-:Y:S05]  /*a350*/  @!P0 NANOSLEEP.SYNCS 0x989680 ;  /* 0x009896800000895d */ /* 0x008fea0003900000 */
[----:B------:R-:W3:Y:S02]  /*a360*/  @!P0 SYNCS.PHASECHK.TRANS64 P0, [R3+URZ], R2 ;  /* 0x00000002030085a7 */ /* 0x000ee4000800007f */
[----:B---3--:R-:W-:Y:S05]  /*a370*/  @!P0 BRA `(.L_x_1215) ;  /* 0xfffffffc00f08947 */ /* 0x008fea000383ffff */
[----:B------:R-:W-:Y:S05]  /*a380*/  BRA `(.L_x_1234) ;  /* 0xfffffff8007c7947 */ /* 0x000fea000383ffff */
.L_x_1217:
[----:B--2---:R2:W3:Y:S02]  /*a390*/  SYNCS.PHASECHK.TRANS64.TRYWAIT P0, [R0+URZ], R5 ;  /* 0x00000005000075a7 */ /* 0x0044e4000800017f */
[----:B---3--:R-:W-:Y:S05]  /*a3a0*/  @!P0 NANOSLEEP.SYNCS 0x989680 ;  /* 0x009896800000895d */ /* 0x008fea0003900000 */
[----:B------:R-:W3:Y:S02]  /*a3b0*/  @!P0 SYNCS.PHASECHK.TRANS64 P0, [R0+URZ], R5 ;  /* 0x00000005000085a7 */ /* 0x000ee4000800007f */
[----:B---3--:R-:W-:Y:S05]  /*a3c0*/  @!P0 BRA `(.L_x_1217) ;  /* 0xfffffffc00f08947 */ /* 0x008fea000383ffff */
[----:B------:R-:W-:Y:S05]  /*a3d0*/  BRA `(.L_x_1235) ;  /* 0xfffffff800807947 */ /* 0x000fea000383ffff */
.L_x_1236:
        /* <DEDUP_REMOVED lines=10> */
.L_x_3661:


//--------------------- .text._ZN7cutlass13device_kernelIN5flash11enable_sm90INS1_16FlashAttnBwdSm90INS1_25CollectiveMainloopBwdSm90ILi2ELi2ELi2EN4cute5tupleIJNS5_1CILi1EEES8_S8_EEENS6_IJNS7_ILi64EEENS7_ILi128EEESB_EEENS_10bfloat16_tEfNS_4arch4Sm90ELb0ELb1ELb1ELb0ELb1ELb1ELb0ELb0ELi2ELi1ELi2ELi1ELb0EEENS1_21CollectiveEpilogueBwdISC_SD_SF_Li256ELb0ELb0ELi1EEENS1_19SingleTileSchedulerILb0ELb0ELb0ELi128EEEEEEEEEvNT_6ParamsE --------------------------
	.section	.text._ZN7cutlass13device_kernelIN5flash11enable_sm90INS1_16FlashAttnBwdSm90INS1_25CollectiveMainloopBwdSm90ILi2ELi2ELi2EN4cute5tupleIJNS5_1CILi1EEES8_S8_EEENS6_IJNS7_ILi64EEENS7_ILi128EEESB_EEENS_10bfloat16_tEfNS_4arch4Sm90ELb0ELb1ELb1ELb0ELb1ELb1ELb0ELb0ELi2ELi1ELi2ELi1ELb0EEENS1_21CollectiveEpilogueBwdISC_SD_SF_Li256ELb0ELb0ELi1EEENS1_19SingleTileSchedulerILb0ELb0ELb0ELi128EEEEEEEEEvNT_6ParamsE,"ax",@progbits
	.align	128
.text._ZN7cutlass13device_kernelIN5flash11enable_sm90INS1_16FlashAttnBwdSm90INS1_25CollectiveMainloopBwdSm90ILi2ELi2ELi2EN4cute5tupleIJNS5_1CILi1EEES8_S8_EEENS6_IJNS7_ILi64EEENS7_ILi128EEESB_EEENS_10bfloat16_tEfNS_4arch4Sm90ELb0ELb1ELb1ELb0ELb1ELb1ELb0ELb0ELi2ELi1ELi2ELi1ELb0EEENS1_21CollectiveEpilogueBwdISC_SD_SF_Li256ELb0ELb0ELi1EEENS1_19SingleTileSchedulerILb0ELb0ELb0ELi128EEEEEEEEEvNT_6ParamsE:
        .type           _ZN7cutlass13device_kernelIN5flash11enable_sm90INS1_16FlashAttnBwdSm90INS1_25CollectiveMainloopBwdSm90ILi2ELi2ELi2EN4cute5tupleIJNS5_1CILi1EEES8_S8_EEENS6_IJNS7_ILi64EEENS7_ILi128EEESB_EEENS_10bfloat16_tEfNS_4arch4Sm90ELb0ELb1ELb1ELb0ELb1ELb1ELb0ELb0ELi2ELi1ELi2ELi1ELb0EEENS1_21CollectiveEpilogueBwdISC_SD_SF_Li256ELb0ELb0ELi1EEENS1_19SingleTileSchedulerILb0ELb0ELb0ELi128EEEEEEEEEvNT_6ParamsE,@function
        .size           _ZN7cutlass13device_kernelIN5flash11enable_sm90INS1_16FlashAttnBwdSm90INS1_25CollectiveMainloopBwdSm90ILi2ELi2ELi2EN4cute5tupleIJNS5_1CILi1EEES8_S8_EEENS6_IJNS7_ILi64EEENS7_ILi128EEESB_EEENS_10bfloat16_tEfNS_4arch4Sm90ELb0ELb1ELb1ELb0ELb1ELb1ELb0ELb0ELi2ELi1ELi2ELi1ELb0EEENS1_21CollectiveEpilogueBwdISC_SD_SF_Li256ELb0ELb0ELi1EEENS1_19SingleTileSchedulerILb0ELb0ELb0ELi128EEEEEEEEEvNT_6ParamsE,(.L_x_3662 - _ZN7cutlass13device_kernelIN5flash11enable_sm90INS1_16FlashAttnBwdSm90INS1_25CollectiveMainloopBwdSm90ILi2ELi2ELi2EN4cute5tupleIJNS5_1CILi1EEES8_S8_EEENS6_IJNS7_ILi64EEENS7_ILi128EEESB_EEENS_10bfloat16_tEfNS_4arch4Sm90ELb0ELb1ELb1ELb0ELb1ELb1ELb0ELb0ELi2ELi1ELi2ELi1ELb0EEENS1_21CollectiveEpilogueBwdISC_SD_SF_Li256ELb0ELb0ELi1EEENS1_19SingleTileSchedulerILb0ELb0ELb0ELi128EEEEEEEEEvNT_6ParamsE)
        .other          _ZN7cutlass13device_kernelIN5flash11enable_sm90INS1_16FlashAttnBwdSm90INS1_25CollectiveMainloopBwdSm90ILi2ELi2ELi2EN4cute5tupleIJNS5_1CILi1EEES8_S8_EEENS6_IJNS7_ILi64EEENS7_ILi128EEESB_EEENS_10bfloat16_tEfNS_4arch4Sm90ELb0ELb1ELb1ELb0ELb1ELb1ELb0ELb0ELi2ELi1ELi2ELi1ELb0EEENS1_21CollectiveEpilogueBwdISC_SD_SF_Li256ELb0ELb0ELi1EEENS1_19SingleTileSchedulerILb0ELb0ELb0ELi128EEEEEEEEEvNT_6ParamsE,@"STO_CUDA_ENTRY STV_DEFAULT"
_ZN7cutlass13device_kernelIN5flash11enable_sm90INS1_16FlashAttnBwdSm90INS1_25CollectiveMainloopBwdSm90ILi2ELi2ELi2EN4cute5tupleIJNS5_1CILi1EEES8_S8_EEENS6_IJNS7_ILi64EEENS7_ILi128EEESB_EEENS_10bfloat16_tEfNS_4arch4Sm90ELb0ELb1ELb1ELb0ELb1ELb1ELb0ELb0ELi2ELi1ELi2ELi1ELb0EEENS1_21CollectiveEpilogueBwdISC_SD_SF_Li256ELb0ELb0ELi1EEENS1_19SingleTileSchedulerILb0ELb0ELb0ELi128EEEEEEEEEvNT_6ParamsE:
        /* <DEDUP_REMOVED lines=30> */
.L_x_1238:
[----:B------:R-:W-:Y:S05]  /*01e0*/  BSYNC B0 ;  /* 0x0000000000007941 */ /* 0x000fea0003800000 */
.L_x_1237:
        /* <DEDUP_REMOVED lines=37> */
.L_x_1239:
        /* <DEDUP_REMOVED lines=22> */
.L_x_1240:
[----:B------:R-:W-:Y:S01]  /*05a0*/  PLOP3.LUT P0, PT, PT, PT, UP0, 0x80, 0x0 ;  /* 0x000000000000781c */ /* 0x000fe20003f0f008 */
[----:B------:R-:W-:Y:S01]  /*05b0*/  NOP ;  /* 0x0000000000007918 */ /* 0x000fe20000000000 */
[----:B------:R-:W-:Y:S01]  /*05c0*/  ULDC.64 UR46, c[0x0][0x208] ;  /* 0x00008200002e7ab9 */ /* 0x000fe20000000a00 */
[----:B------:R-:W-:Y:S01]  /*05d0*/  BSSY B6, `(.L_x_1241) ;  /* 0x0000a76000067945 */ /* 0x000fe20003800000 */
[----:B-12-4-:R-:W-:Y:S09]  /*05e0*/  BAR.SYNC.DEFER_BLOCKING 0x0 ;  /* 0x0000000000007b1d */ /* 0x016ff20000010000 */
[----:B------:R-:W-:Y:S05]  /*05f0*/  @!P0 BRA `(.L_x_1242) ;  /* 0x0000006800788947 */ /* 0x000fea0003800000 */
.L_x_1243:
        /* <DEDUP_REMOVED lines=101> */
.L_x_1245:
        /* <DEDUP_REMOVED lines=31> */
.L_x_1248:
        /* <DEDUP_REMOVED lines=15> */
.L_x_1247:
        /* <DEDUP_REMOVED lines=22> */
.L_x_1250:
        /* <DEDUP_REMOVED lines=15> */
.L_x_1249:
        /* <DEDUP_REMOVED lines=8> */
.L_x_1384:
        /* <DEDUP_REMOVED lines=23> */
.L_x_1252:
        /* <DEDUP_REMOVED lines=98> */
.L_x_1264:
[----:B------:R-:W-:Y:S01]  /*1990*/  IMAD.U32 R0, RZ, RZ, UR38 ;  /* 0x00000026ff007e24 */ /* 0x000fe2000f8e00ff */
[----:B------:R-:W-:Y:S05]  /*19a0*/  YIELD ;  /* 0x0000000000007946 */ /* 0x000fea0003800000 */
[----:B------:R-:W-:-:S04]  /*19b0*/  LOP3.LUT R0, R0, 0x1, RZ, 0xfc, !PT ;  /* 0x0000000100007812 */ /* 0x000fc800078efcff */
[----:B------:R-:W-:-:S13]  /*19c0*/  ISETP.NE.AND P6, PT, R0, 0x3, PT ;  /* 0x000000030000780c */ /* 0x000fda0003fc5270 */
[----:B-1----:R-:W-:Y:S05]  /*19d0*/  @!P6 BRA `(.L_x_1254) ;  /* 0x000000000004e947 */ /* 0x002fea0003800000 */
[----:B------:R-:W-:Y:S01]  /*19e0*/  BPT.TRAP 0x1 ;  /* 0x000000040000795c */ /* 0x000fe20000300000 */
.L_x_1254:
        /* <DEDUP_REMOVED lines=8> */
.L_x_1255:
[----:B---3--:R-:W-:Y:S05]  /*1a70*/  @P0 BRA `(.L_x_1256) ;  /* 0x0000000000080947 */ /* 0x008fea0003800000 */
[----:B------:R-:W3:Y:S02]  /*1a80*/  SYNCS.PHASECHK.TRANS64.TRYWAIT P0, [R0+URZ+0x30810], R191 ;  /* 0x030810bf000075a7 */ /* 0x000ee4000800017f */
[----:B---3--:R-:W-:Y:S05]  /*1a90*/  @!P0 BRA `(.L_x_1257) ;  /* 0x0000009000e88947 */ /* 0x008fea0003800000 */
.L_x_1256:
        /* <DEDUP_REMOVED lines=84> */
.L_x_1258:
[----:B------:R1:W1:Y:S01]  /*1fe0*/  SYNCS.PHASECHK.TRANS64.TRYWAIT P0, [R0+URZ+0x30830], R191 ;  /* 0x030830bf000075a7 */ /* 0x000262000800017f */
[----:B------:R-:W-:Y:S05]  /*1ff0*/  @!P6 BRA `(.L_x_1259) ;  /* 0x000000000004e947 */ /* 0x000fea0003800000 */
[----:B------:R-:W-:Y:S01]  /*2000*/  BPT.TRAP 0x1 ;  /* 0x000000040000795c */ /* 0x000fe20000300000 */
.L_x_1259:
        /* <DEDUP_REMOVED lines=52> */
.L_x_1260:
        /* <DEDUP_REMOVED lines=539> */
.L_x_1262:
        /* <DEDUP_REMOVED lines=49> */
.L_x_1263:
        /* <DEDUP_REMOVED lines=78> */
.L_x_1246:
        /* <DEDUP_REMOVED lines=23> */
.L_x_1266:
        /* <DEDUP_REMOVED lines=20> */
.L_x_1267:
        /* <DEDUP_REMOVED lines=18> */
.L_x_1268:
        /* <DEDUP_REMOVED lines=18> */
.L_x_1269:
        /* <DEDUP_REMOVED lines=153> */
.L_x_1271:
[----:B------:R-:W-:Y:S05]  /*5b70*/  BSYNC B0 ;  /* 0x0000000000007941 */ /* 0x000fea0003800000 */
.L_x_1270:
[----:B------:R-:W-:-:S04]  /*5b80*/  DEPBAR.LE SB0, 0x0 ;  /* 0x000080000000791a */ /* 0x000fc80000000000 */
[----:B------:R-:W-:Y:S05]  /*5b90*/  BRA `(.L_x_1244) ;  /* 0x0000005000647947 */ /* 0x000fea0003800000 */
.L_x_1265:
[----:B------:R-:W1:Y:S01]  /*5ba0*/  S2R R0, SR_TID.X ;  /* 0x0000000000007919 */ /* 0x000e620000002100 */
[----:B------:R-:W2:Y:S01]  /*5bb0*/  S2UR UR9, SR_CTAID.Y ;  /* 0x00000000000979c3 */ /* 0x000ea20000002600 */
[----:B------:R-:W-:Y:S01]  /*5bc0*/  BSSY B0, `(.L_x_1272) ;  /* 0x0000033000007945 */ /* 0x000fe20003800000 */
[----:B------:R-:W3:Y:S06]  /*5bd0*/  S2R R11, SR_CTAID.X ;  /* 0x00000000000b7919 */ /* 0x000eec0000002500 */
        /* <DEDUP_REMOVED lines=49> */
.L_x_1273:
[----:B------:R-:W-:Y:S05]  /*5ef0*/  BSYNC B0 ;  /* 0x0000000000007941 */ /* 0x000fea0003800000 */
.L_x_1272:
        /* <DEDUP_REMOVED lines=16> */
.L_x_1275:
[----:B------:R-:W-:Y:S05]  /*6000*/  BSYNC B0 ;  /* 0x0000000000007941 */ /* 0x000fea0003800000 */
.L_x_1274:
        /* <DEDUP_REMOVED lines=16> */
.L_x_1277:
[----:B------:R-:W-:Y:S05]  /*6110*/  BSYNC B0 ;  /* 0x0000000000007941 */ /* 0x000fea0003800000 */
.L_x_1276:
        /* <DEDUP_REMOVED lines=17> */
.L_x_1279:
[----:B------:R-:W-:Y:S05]  /*6230*/  BSYNC B0 ;  /* 0x0000000000007941 */ /* 0x000fea0003800000 */
.L_x_1278:
        /* <DEDUP_REMOVED lines=16> */
.L_x_1281:
[----:B------:R-:W-:Y:S05]  /*6340*/  BSYNC B0 ;  /* 0x0000000000007941 */ /* 0x000fea0003800000 */
.L_x_1280:
        /* <DEDUP_REMOVED lines=18> */
.L_x_1283:
[----:B------:R-:W-:Y:S05]  /*6470*/  BSYNC B0 ;  /* 0x0000000000007941 */ /* 0x000fea0003800000 */
.L_x_1282:
        /* <DEDUP_REMOVED lines=31> */
.L_x_1285:
[----:B------:R-:W-:Y:S05]  /*6670*/  BSYNC B0 ;  /* 0x0000000000007941 */ /* 0x000fea0003800000 */
.L_x_1284:
        /* <DEDUP_REMOVED lines=22> */
.L_x_1287:
[----:B------:R-:W-:Y:S05]  /*67e0*/  BSYNC B0 ;  /* 0x0000000000007941 */ /* 0x000fea0003800000 */
.L_x_1286:
        /* <DEDUP_REMOVED lines=14> */
.L_x_1289:
[----:B------:R-:W-:Y:S05]  /*68d0*/  BSYNC B0 ;  /* 0x0000000000007941 */ /* 0x000fea0003800000 */
.L_x_1288:
        /* <DEDUP_REMOVED lines=16> */
.L_x_1291:
[----:B------:R-:W-:Y:S05]  /*69e0*/  BSYNC B0 ;  /* 0x0000000000007941 */ /* 0x000fea0003800000 */
.L_x_1290:
        /* <DEDUP_REMOVED lines=15> */
.L_x_1293:
[----:B------:R-:W-:Y:S05]  /*6ae0*/  BSYNC B0 ;  /* 0x0000000000007941 */ /* 0x000fea0003800000 */
.L_x_1292:
        /* <DEDUP_REMOVED lines=15> */
.L_x_1295:
[----:B------:R-:W-:Y:S05]  /*6be0*/  BSYNC B0 ;  /* 0x0000000000007941 */ /* 0x000fea0003800000 */
.L_x_1294:
        /* <DEDUP_REMOVED lines=15> */
.L_x_1297:
[----:B------:R-:W-:Y:S05]  /*6ce0*/  BSYNC B0 ;  /* 0x0000000000007941 */ /* 0x000fea0003800000 */
.L_x_1296:
        /* <DEDUP_REMOVED lines=15> */
.L_x_1299:
[----:B------:R-:W-:Y:S05]  /*6de0*/  BSYNC B0 ;  /* 0x0000000000007941 */ /* 0x000fea0003800000 */
.L_x_1298:
        /* <DEDUP_REMOVED lines=15> */
.L_x_1301:
[----:B------:R-:W-:Y:S05]  /*6ee0*/  BSYNC B0 ;  /* 0x0000000000007941 */ /* 0x000fea0003800000 */
.L_x_1300:
        /* <DEDUP_REMOVED lines=15> */
.L_x_1242:
        /* <DEDUP_REMOVED lines=13> */
[----:B------:R-:W-:Y:S02]  /*70b0*/  ULDC UR4, c[0x0][0x280] ;  /* 0x0000a00000047ab9 */ /* 0x000fe40000000800 */
[----:B------:R-:W-:-:S04]  /*70c0*/  UIADD3 UR5, UR4, 0x3f, URZ ;  /* 0x0000003f04057890 */ /* 0x000fc8000fffe03f */
[----:B------:R-:W-:Y:S01]  /*70d0*/  USHF.R.S32.HI UR6, URZ, 0x1f, UR5 ;  /* 0x0000001f3f067899 */ /* 0x000fe20008011405 */
[----:B------:R-:W2:Y:S03]  /*70e0*/  S2UR UR17, SR_CTAID.Y ;  /* 0x00000000001179c3 */ /* 0x000ea60000002600 */
[----:B------:R-:W-:-:S04]  /*70f0*/  ULEA.HI UR5, UR6, UR5, URZ, 0x6 ;  /* 0x0000000506057291 */ /* 0x000fc8000f8f303f */
[----:B------:R-:W-:Y:S01]  /*7100*/  USHF.R.S32.HI UR5, URZ, 0x6, UR5 ;  /* 0x000000063f057899 */ /* 0x000fe20008011405 */
[----:B-1----:R-:W-:Y:S01]  /*7110*/  ISETP.LE.AND P0, PT, RZ, UR23, PT ;  /* 0x00000017ff007c0c */ /* 0x002fe2000bf03270 */
[----:B--2---:R-:W-:-:S12]  /*7120*/  USHF.R.S32.HI UR18, URZ, 0x1f, UR17 ;  /* 0x0000001f3f127899 */ /* 0x004fd80008011411 */
[----:B------:R-:W-:Y:S05]  /*7130*/  @!P0 BRA `(.L_x_1303) ;  /* 0x00000000002c8947 */ /* 0x000fea0003800000 */
        /* <DEDUP_REMOVED lines=9> */
[----:B------:R-:W-:Y:S01]  /*71d0*/  USEL UR11, UR5, UR7, UP0 ;  /* 0x00000007050b7287 */ /* 0x000fe20008000000 */
[----:B------:R-:W-:Y:S11]  /*71e0*/  BRA `(.L_x_1304) ;  /* 0x0000000000047947 */ /* 0x000ff60003800000 */
.L_x_1303:
[----:B------:R-:W-:-:S05]  /*71f0*/  UMOV UR11, UR5 ;  /* 0x00000005000b7c82 */ /* 0x000fca0008000000 */
.L_x_1304:
[----:B------:R-:W-:Y:S01]  /*7200*/  ULEA UR4, UR23, UR4, 0x7 ;  /* 0x0000000417047291 */ /* 0x000fe2000f8e383f */
[----:B------:R-:W-:Y:S01]  /*7210*/  ULDC UR6, c[0x0][0x290] ;  /* 0x0000a40000067ab9 */ /* 0x000fe20000000800 */
[----:B------:R-:W-:Y:S01]  /*7220*/  ULDC UR7, c[0x0][0x74c] ;  /* 0x0001d30000077ab9 */ /* 0x000fe20000000800 */
[----:B------:R-:W-:Y:S01]  /*7230*/  ULDC.64 UR12, c[0x0][0x2e0] ;  /* 0x0000b800000c7ab9 */ /* 0x000fe20000000a00 */
[----:B------:R-:W-:Y:S01]  /*7240*/  UIADD3 UR8, -UR7, UR4, -UR6 ;  /* 0x0000000407087290 */ /* 0x000fe2000fffe906 */
[----:B------:R-:W-:Y:S02]  /*7250*/  ULDC UR15, c[0x0][0x288] ;  /* 0x0000a200000f7ab9 */ /* 0x000fe40000000800 */
[----:B------:R-:W-:Y:S01]  /*7260*/  ULDC.64 UR6, c[0x0][0x2d8] ;  /* 0x0000b60000067ab9 */ /* 0x000fe20000000a00 */
[----:B------:R-:W-:Y:S02]  /*7270*/  USHF.R.S32.HI UR9, URZ, 0x1f, UR8 ;  /* 0x0000001f3f097899 */ /* 0x000fe40008011408 */
[----:B------:R-:W-:-:S02]  /*7280*/  UIMAD UR4, UR18, UR6, URZ ;  /* 0x00000006120472a4 */ /* 0x000fc4000f8e023f */
[----:B------:R-:W-:Y:S02]  /*7290*/  ULEA.HI UR10, UR9, UR8, URZ, 0x6 ;  /* 0x00000008090a7291 */ /* 0x000fe4000f8f303f */
[----:B------:R-:W-:Y:S02]  /*72a0*/  UIMAD.WIDE.U32 UR8, UR17, UR6, URZ ;  /* 0x00000006110872a5 */ /* 0x000fe4000f8e003f */
[----:B------:R-:W-:Y:S02]  /*72b0*/  USHF.R.S32.HI UR10, URZ, 0x6, UR10 ;  /* 0x000000063f0a7899 */ /* 0x000fe4000801140a */
[----:B------:R-:W-:Y:S02]  /*72c0*/  UIMAD UR4, UR17, UR7, UR4 ;  /* 0x00000007110472a4 */ /* 0x000fe4000f8e0204 */
[----:B------:R-:W-:Y:S02]  /*72d0*/  UISETP.LT.AND UP0, UPT, URZ, UR10, UPT ;  /* 0x0000000a3f00728c */ /* 0x000fe4000bf01270 */
[----:B------:R-:W-:-:S02]  /*72e0*/  USHF.R.S32.HI UR7, URZ, 0x1f, UR16 ;  /* 0x0000001f3f077899 */ /* 0x000fc40008011410 */
[----:B------:R-:W-:Y:S02]  /*72f0*/  USEL UR6, URZ, UR10, !UP0 ;  /* 0x0000000a3f067287 */ /* 0x000fe4000c000000 */
[----:B------:R-:W-:Y:S02]  /*7300*/  UIMAD UR7, UR7, UR12, URZ ;  /* 0x0000000c070772a4 */ /* 0x000fe4000f8e023f */
[----:B------:R-:W-:Y:S02]  /*7310*/  UISETP.GT.AND UP0, UPT, UR11, UR6, UPT ;  /* 0x000000060b00728c */ /* 0x000fe4000bf04270 */
[----:B------:R-:W-:Y:S02]  /*7320*/  UIMAD UR10, UR16, UR15, URZ ;  /* 0x0000000f100a72a4 */ /* 0x000fe4000f8e023f */
[----:B------:R-:W-:Y:S02]  /*7330*/  UIMAD UR14, UR16, UR13, UR7 ;  /* 0x0000000d100e72a4 */ /* 0x000fe4000f8e0207 */
[----:B------:R-:W-:Y:S01]  /*7340*/  PLOP3.LUT P1, PT, PT, PT, UP0, 0x80, 0x0 ;  /* 0x000000000000781c */ /* 0x000fe20003f2f008 */
[----:B------:R-:W-:-:S02]  /*7350*/  UIADD3 UR9, UR9, UR4, URZ ;  /* 0x0000000409097290 */ /* 0x000fc4000fffe03f */
[----:B------:R-:W-:Y:S02]  /*7360*/  UIADD3 UR7, UP1, UR10, UR17, URZ ;  /* 0x000000110a077290 */ /* 0x000fe4000ff3e03f */
[----:B------:R-:W-:Y:S01]  /*7370*/  UIMAD.WIDE.U32 UR8, UR16, UR12, UR8 ;  /* 0x0000000c100872a5 */ /* 0x000fe2000f8e0008 */
[----:B------:R-:W-:Y:S01]  /*7380*/  ELECT P0, URZ, PT ;  /* 0x00000000003f782f */ /* 0x000fe20003800000 */
[----:B------:R-:W-:-:S06]  /*7390*/  ULEA.HI.X.SX32 UR10, UR10, UR18, 0x1, UP1 ;  /* 0x000000120a0a7291 */ /* 0x000fcc00088f0e3f */
[----:B------:R-:W-:Y:S06]  /*73a0*/  @!P1 BRA `(.L_x_1305) ;  /* 0x00000010004c9947 */ /* 0x000fec0003800000 */
[----:B------:R-:W1:Y:S01]  /*73b0*/  S2R R0, SR_TID.X ;  /* 0x0000000000007919 */ /* 0x000e620000002100 */
[----:B------:R-:W-:Y:S02]  /*73c0*/  UIADD3 UR4, -UR6, UR11, URZ ;  /* 0x0000000b06047290 */ /* 0x000fe4000fffe13f */
[----:B------:R-:W-:Y:S02]  /*73d0*/  UIADD3 UR14, UR9, UR14, URZ ;  /* 0x0000000e090e7290 */ /* 0x000fe4000fffe03f */
[----:B------:R-:W-:-:S04]  /*73e0*/  ULOP3.LUT UR4, UR4, 0x1, URZ, 0xc0, !UPT ;  /* 0x0000000104047892 */ /* 0x000fc8000f8ec03f */
[----:B------:R-:W-:-:S03]  /*73f0*/  UISETP.NE.U32.AND UP0, UPT, UR4, 0x1, UPT ;  /* 0x000000010400788c */ /* 0x000fc6000bf05070 */
[----:B------:R-:W-:Y:S02]  /*7400*/  ULDC UR4, c[0x0][0x760] ;  /* 0x0001d80000047ab9 */ /* 0x000fe40000000800 */
[----:B------:R-:W-:Y:S01]  /*7410*/  UIMAD UR15, UR15, UR4, URZ ;  /* 0x000000040f0f72a4 */ /* 0x000fe2000f8e023f */
[----:B------:R-:W-:Y:S02]  /*7420*/  PLOP3.LUT P1, PT, PT, PT, UP0, 0x80, 0x0 ;  /* 0x000000000000781c */ /* 0x000fe40003f2f008 */
[----:B-1----:R-:W-:-:S11]  /*7430*/  LOP3.LUT R9, R0, 0x1f, RZ, 0xc0, !PT ;  /* 0x0000001f00097812 */ /* 0x002fd600078ec0ff */
[----:B------:R-:W-:Y:S05]  /*7440*/  @P1 BRA `(.L_x_1306) ;  /* 0x00000004006c1947 */ /* 0x000fea0003800000 */
        /* <DEDUP_REMOVED lines=8> */
[----:B------:R-:W-:-:S04]  /*74d0*/  IMAD.U32 R2, RZ, RZ, UR13 ;  /* 0x0000000dff027e24 */ /* 0x000fc8000f8e00ff */
[----:B------:R-:W-:Y:S01]  /*74e0*/  IMAD.U32 R3, RZ, RZ, UR4 ;  /* 0x00000004ff037e24 */ /* 0x000fe2000f8e00ff */
[----:B------:R-:W-:Y:S06]  /*74f0*/  @P2 BRA `(.L_x_1308) ;  /* 0x0000000000142947 */ /* 0x000fec0003800000 */
.L_x_1309:
[----:B------:R-:W2:Y:S04]  /*7500*/  LDG.E.STRONG.GPU R0, desc[UR46][R2.64] ;  /* 0x0000002e02007981 */ /* 0x000ea8000c1ef900 */
[----:B--2---:R-:W-:Y:S01]  /*7510*/  CCTL.IVALL ;  /* 0x00000000ff00798f */ /* 0x004fe20002000000 */
[----:B------:R-:W-:Y:S05]  /*7520*/  YIELD ;  /* 0x0000000000007946 */ /* 0x000fea0003800000 */
[----:B------:R-:W-:-:S13]  /*7530*/  ISETP.NE.AND P1, PT, R0, UR23, PT ;  /* 0x0000001700007c0c */ /* 0x000fda000bf25270 */
[----:B------:R-:W-:Y:S05]  /*7540*/  @P1 BRA `(.L_x_1309) ;  /* 0xfffffffc00ec1947 */ /* 0x000fea000383ffff */
.L_x_1308:
[----:B------:R-:W-:Y:S05]  /*7550*/  BSYNC B0 ;  /* 0x0000000000007941 */ /* 0x000fea0003800000 */
.L_x_1307:
[----:B------:R-:W-:-:S03]  /*7560*/  UMOV UR4, 0xffffffff ;  /* 0xffffffff00047882 */ /* 0x000fc60000000000 */
[----:B------:R-:W-:Y:S05]  /*7570*/  BRA.DIV UR4, `(.L_x_1310) ;  /* 0x0000003a04587947 */ /* 0x000fea000b800000 */
[----:B------:R-:W-:Y:S01]  /*7580*/  NOP ;  /* 0x0000000000007918 */ /* 0x000fe20000000000 */
.L_x_1387:
        /* <DEDUP_REMOVED lines=22> */
.L_x_1312:
[----:B------:R-:W-:Y:S05]  /*76f0*/  BSYNC B0 ;  /* 0x0000000000007941 */ /* 0x000fea0003800000 */
.L_x_1311:
        /* <DEDUP_REMOVED lines=20> */
.L_x_1314:
[----:B------:R-:W-:Y:S05]  /*7840*/  BSYNC B0 ;  /* 0x0000000000007941 */ /* 0x000fea0003800000 */
.L_x_1313:
[----:B------:R-:W-:Y:S06]  /*7850*/  BAR.ARV 0xa, 0xa0 ;  /* 0x0282800000007b1d */ /* 0x000fec0000002000 */
[----:B------:R-:W-:Y:S04]  /*7860*/  BSSY B0, `(.L_x_1315) ;  /* 0x0000003000007945 */ /* 0x000fe80003800000 */
[----:B------:R-:W-:Y:S05]  /*7870*/  @!P0 BRA `(.L_x_1316) ;  /* 0x0000000000048947 */ /* 0x000fea0003800000 */
[----:B------:R-:W-:-:S04]  /*7880*/  DEPBAR.LE SB0, 0x0 ;  /* 0x000080000000791a */ /* 0x000fc80000000000 */
.L_x_1316:
[----:B------:R-:W-:Y:S05]  /*7890*/  BSYNC B0 ;  /* 0x0000000000007941 */ /* 0x000fea0003800000 */
.L_x_1315:
        /* <DEDUP_REMOVED lines=19> */
.L_x_1318:
[----:B------:R-:W-:Y:S05]  /*79d0*/  BSYNC B0 ;  /* 0x0000000000007941 */ /* 0x000fea0003800000 */
.L_x_1317:
[----:B------:R-:W-:Y:S01]  /*79e0*/  UIADD3 UR18, UR6, 0x1, URZ ;  /* 0x0000000106127890 */ /* 0x000fe2000fffe03f */
[----:B------:R-:W-:Y:S11]  /*79f0*/  BRA `(.L_x_1319) ;  /* 0x0000000000047947 */ /* 0x000ff60003800000 */
.L_x_1306:
[----:B------:R-:W-:-:S05]  /*7a00*/  UMOV UR18, UR6 ;  /* 0x0000000600127c82 */ /* 0x000fca0008000000 */
.L_x_1319:
[----:B------:R-:W-:-:S03]  /*7a10*/  UIADD3 UR4, UR6, 0x1, URZ ;  /* 0x0000000106047890 */ /* 0x000fc6000fffe03f */
[----:B------:R-:W-:Y:S01]  /*7a20*/  UMOV UR6, UR18 ;  /* 0x0000001200067c82 */ /* 0x000fe20008000000 */
[----:B------:R-:W-:-:S06]  /*7a30*/  UISETP.NE.AND UP0, UPT, UR11, UR4, UPT ;  /* 0x000000040b00728c */ /* 0x000fcc000bf05270 */
[----:B------:R-:W-:-:S13]  /*7a40*/  PLOP3.LUT P1, PT, PT, PT, UP0, 0x80, 0x0 ;  /* 0x000000000000781c */ /* 0x000fda0003f2f008 */
[----:B------:R-:W-:Y:S05]  /*7a50*/  @!P1 BRA `(.L_x_1305) ;  /* 0x0000000800a09947 */ /* 0x000fea0003800000 */
[----:B------:R-:W-:Y:S01]  /*7a60*/  ULDC.64 UR20, c[0x0][0x2c0] ;  /* 0x0000b00000147ab9 */ /* 0x000fe20000000a00 */
[----:B------:R-:W-:Y:S01]  /*7a70*/  UMOV UR4, URZ ;  /* 0x0000003f00047c82 */ /* 0x000fe20008000000 */
[----:B------:R-:W-:Y:S01]  /*7a80*/  ULEA UR20, UP0, UR8, UR20, 0x2 ;  /* 0x0000001408147291 */ /* 0x000fe2000f80103f */
[----:B------:R-:W-:-:S03]  /*7a90*/  UMOV UR6, UR18 ;  /* 0x0000001200067c82 */ /* 0x000fc60008000000 */
[----:B------:R-:W-:Y:S02]  /*7aa0*/  ULEA.HI.X UR21, UR8, UR21, UR14, 0x2, UP0 ;  /* 0x0000001508157291 */ /* 0x000fe400080f140e */
[----:B------:R-:W-:-:S04]  /*7ab0*/  UIADD3 UR20, UP0, UR20, 0x4000, URZ ;  /* 0x0000400014147890 */ /* 0x000fc8000ff1e03f */
[----:B------:R-:W-:-:S12]  /*7ac0*/  UIADD3.X UR21, URZ, UR21, URZ, UP0, !UPT ;  /* 0x000000153f157290 */ /* 0x000fd800087fe43f */
.L_x_1344:
        /* <DEDUP_REMOVED lines=11> */
.L_x_1322:
[----:B------:R-:W2:Y:S04]  /*7b80*/  LDG.E.STRONG.GPU R0, desc[UR46][R2.64] ;  /* 0x0000002e02007981 */ /* 0x000ea8000c1ef900 */
[----:B--2---:R-:W-:Y:S01]  /*7b90*/  CCTL.IVALL ;  /* 0x00000000ff00798f */ /* 0x004fe20002000000 */
[----:B------:R-:W-:Y:S05]  /*7ba0*/  YIELD ;  /* 0x0000000000007946 */ /* 0x000fea0003800000 */
[----:B------:R-:W-:-:S13]  /*7bb0*/  ISETP.NE.AND P1, PT, R0, UR23, PT ;  /* 0x0000001700007c0c */ /* 0x000fda000bf25270 */
[----:B------:R-:W-:Y:S05]  /*7bc0*/  @P1 BRA `(.L_x_1322) ;  /* 0xfffffffc00ec1947 */ /* 0x000fea000383ffff */
.L_x_1321:
[----:B------:R-:W-:Y:S05]  /*7bd0*/  BSYNC B0 ;  /* 0x0000000000007941 */ /* 0x000fea0003800000 */
.L_x_1320:
[----:B------:R-:W-:-:S03]  /*7be0*/  UMOV UR16, 0xffffffff ;  /* 0xffffffff00107882 */ /* 0x000fc60000000000 */
[----:B------:R-:W-:Y:S05]  /*7bf0*/  BRA.DIV UR16, `(.L_x_1323) ;  /* 0x0000003210d47947 */ /* 0x000fea000b800000 */
[----:B------:R-:W-:Y:S01]  /*7c00*/  NOP ;  /* 0x0000000000007918 */ /* 0x000fe20000000000 */
.L_x_1390:
        /* <DEDUP_REMOVED lines=17> */
[----:B------:R1:W-:Y:S02]  /*7d20*/  UBLKRED.G.S.ADD.F32.RN [UR16], [UR22], UR24, desc[UR26] ;  /* 0x00001a10160073bb */ /* 0x0003e400080a1418 */
[----:B-1----:R0:W-:Y:S02]  /*7d30*/  UTMACMDFLUSH ;  /* 0x00000000000079b7 */ /* 0x0021e40000000000 */
.L_x_1325:
[----:B------:R-:W-:Y:S05]  /*7d40*/  BSYNC B0 ;  /* 0x0000000000007941 */ /* 0x000fea0003800000 */
.L_x_1324:
[----:B------:R-:W-:Y:S01]  /*7d50*/  ULEA UR16, UR18, UR4, 0xd ;  /* 0x0000000412107291 */ /* 0x000fe2000f8e683f */
[----:B------:R-:W-:Y:S03]  /*7d60*/  BAR.SYNC.DEFER_BLOCKING 0xe, 0xa0 ;  /* 0x0382800000007b1d */ /* 0x000fe60000010000 */
[----:B------:R-:W-:-:S03]  /*7d70*/  UIMAD.WIDE UR16, UR16, 0x4, UR20 ;  /* 0x00000004101078a5 */ /* 0x000fc6000f8e0214 */
        /* <DEDUP_REMOVED lines=12> */
.L_x_1327:
[----:B------:R-:W-:Y:S05]  /*7e40*/  BSYNC B0 ;  /* 0x0000000000007941 */ /* 0x000fea0003800000 */
.L_x_1326:
[----:B------:R-:W-:Y:S06]  /*7e50*/  BAR.ARV 0xa, 0xa0 ;  /* 0x0282800000007b1d */ /* 0x000fec0000002000 */
[----:B------:R-:W-:Y:S04]  /*7e60*/  BSSY B0, `(.L_x_1328) ;  /* 0x0000003000007945 */ /* 0x000fe80003800000 */
[----:B------:R-:W-:Y:S05]  /*7e70*/  @!P0 BRA `(.L_x_1329) ;  /* 0x0000000000048947 */ /* 0x000fea0003800000 */
[----:B------:R-:W-:-:S04]  /*7e80*/  DEPBAR.LE SB0, 0x0 ;  /* 0x000080000000791a */ /* 0x000fc80000000000 */
.L_x_1329:
[----:B------:R-:W-:Y:S05]  /*7e90*/  BSYNC B0 ;  /* 0x0000000000007941 */ /* 0x000fea0003800000 */
.L_x_1328:
        /* <DEDUP_REMOVED lines=19> */
.L_x_1331:
[----:B------:R-:W-:Y:S05]  /*7fd0*/  BSYNC B0 ;  /* 0x0000000000007941 */ /* 0x000fea0003800000 */
.L_x_1330:
        /* <DEDUP_REMOVED lines=9> */
.L_x_1334:
[----:B------:R-:W2:Y:S04]  /*8070*/  LDG.E.STRONG.GPU R0, desc[UR46][R2.64] ;  /* 0x0000002e02007981 */ /* 0x000ea8000c1ef900 */
[----:B--2---:R-:W-:Y:S01]  /*8080*/  CCTL.IVALL ;  /* 0x00000000ff00798f */ /* 0x004fe20002000000 */
[----:B------:R-:W-:Y:S05]  /*8090*/  YIELD ;  /* 0x0000000000007946 */ /* 0x000fea0003800000 */
[----:B------:R-:W-:-:S13]  /*80a0*/  ISETP.NE.AND P1, PT, R0, UR23, PT ;  /* 0x0000001700007c0c */ /* 0x000fda000bf25270 */
[----:B------:R-:W-:Y:S05]  /*80b0*/  @P1 BRA `(.L_x_1334) ;  /* 0xfffffffc00ec1947 */ /* 0x000fea000383ffff */
.L_x_1333:
[----:B------:R-:W-:Y:S05]  /*80c0*/  BSYNC B0 ;  /* 0x0000000000007941 */ /* 0x000fea0003800000 */
.L_x_1332:
[----:B------:R-:W-:-:S03]  /*80d0*/  UMOV UR12, 0xffffffff ;  /* 0xffffffff000c7882 */ /* 0x000fc60000000000 */
[----:B------:R-:W-:Y:S05]  /*80e0*/  BRA.DIV UR12, `(.L_x_1335) ;  /* 0x0000002e0cb47947 */ /* 0x000fea000b800000 */
[----:B------:R-:W-:Y:S01]  /*80f0*/  NOP ;  /* 0x0000000000007918 */ /* 0x000fe20000000000 */
.L_x_1393:
[----:B------:R-:W-:Y:S05]  /*8100*/  WARPSYNC.ALL ;  /* 0x0000000000007948 */ /* 0x000fea0003800000 */
[----:B------:R-:W-:Y:S06]  /*8110*/  BAR.SYNC.DEFER_BLOCKING 0xd, 0xa0 ;  /* 0x0342800000007b1d */ /* 0x000fec0000010000 */
[----:B------:R-:W-:Y:S04]  /*8120*/  BSSY B0, `(.L_x_1336) ;  /* 0x000000d000007945 */ /* 0x000fe80003800000 */
[----:B------:R-:W-:Y:S05]  /*8130*/  @!P0 BRA `(.L_x_1337) ;  /* 0x00000000002c8947 */ /* 0x000fea0003800000 */
[----:B------:R-:W1:Y:S01]  /*8140*/  S2UR UR13, SR_CgaCtaId ;  /* 0x00000000000d79c3 */ /* 0x000e620000008800 */
[----:B------:R-:W-:Y:S01]  /*8150*/  UMOV UR12, 0x400 ;  /* 0x00000400000c7882 */ /* 0x000fe20000000000 */
[----:B------:R-:W-:Y:S01]  /*8160*/  UIADD3 UR24, UP0, UR16, 0x4000, URZ ;  /* 0x0000400010187890 */ /* 0x000fe2000ff1e03f */
[----:B------:R-:W-:Y:S01]  /*8170*/  UMOV UR26, 0x0 ;  /* 0x00000000001a7882 */ /* 0x000fe20000000000 */
[----:B------:R-:W-:Y:S02]  /*8180*/  UMOV UR27, 0x14f00000 ;  /* 0x14f00000001b7882 */ /* 0x000fe40000000000 */
[----:B------:R-:W-:Y:S02]  /*8190*/  UIADD3.X UR25, URZ, UR17, URZ, UP0, !UPT ;  /* 0x000000113f197290 */ /* 0x000fe400087fe43f */
[----:B-1----:R-:W-:-:S03]  /*81a0*/  ULEA UR12, UR13, UR12, 0x18 ;  /* 0x0000000c0d0c7291 */ /* 0x002fc6000f8ec03f */
[----:B------:R-:W-:Y:S01]  /*81b0*/  UMOV UR13, 0x400 ;  /* 0x00000400000d7882 */ /* 0x000fe20000000000 */
[----:B------:R-:W-:-:S09]  /*81c0*/  UIADD3 UR12, UR12, 0x10000, URZ ;  /* 0x000100000c0c7890 */ /* 0x000fd2000fffe03f */
[----:B------:R1:W-:Y:S02]  /*81d0*/  UBLKRED.G.S.ADD.F32.RN [UR24], [UR12], UR13, desc[UR26] ;  /* 0x00001a180c0073bb */ /* 0x0003e400080a140d */
[----:B-1----:R0:W-:Y:S02]  /*81e0*/  UTMACMDFLUSH ;  /* 0x00000000000079b7 */ /* 0x0021e40000000000 */
.L_x_1337:
[----:B------:R-:W-:Y:S05]  /*81f0*/  BSYNC B0 ;  /* 0x0000000000007941 */ /* 0x000fea0003800000 */
.L_x_1336:
        /* <DEDUP_REMOVED lines=12> */
[----:B------:R1:W-:Y:S01]  /*82c0*/  UBLKRED.G.S.ADD.F32.RN [UR24], [UR12], UR13, desc[UR26] ;  /* 0x00001a180c0073bb */ /* 0x0003e200080a140d */
[----:B------:R0:W-:Y:S01]  /*82d0*/  UTMACMDFLUSH ;  /* 0x00000000000079b7 */ /* 0x0001e20000000000 */
[----:B-1----:R-:W-:-:S04]  /*82e0*/  DEPBAR.LE SB0, 0x1 ;  /* 0x000080400000791a */ /* 0x002fc80000000000 */
.L_x_1339:
[----:B------:R-:W-:Y:S05]  /*82f0*/  BSYNC B0 ;  /* 0x0000000000007941 */ /* 0x000fea0003800000 */
.L_x_1338:
[----:B------:R-:W-:Y:S06]  /*8300*/  BAR.ARV 0xa, 0xa0 ;  /* 0x0282800000007b1d */ /* 0x000fec0000002000 */
[----:B------:R-:W-:Y:S04]  /*8310*/  BSSY B0, `(.L_x_1340) ;  /* 0x0000003000007945 */ /* 0x000fe80003800000 */
[----:B------:R-:W-:Y:S05]  /*8320*/  @!P0 BRA `(.L_x_1341) ;  /* 0x0000000000048947 */ /* 0x000fea0003800000 */
[----:B------:R-:W-:-:S04]  /*8330*/  DEPBAR.LE SB0, 0x0 ;  /* 0x000080000000791a */ /* 0x000fc80000000000 */
.L_x_1341:
[----:B------:R-:W-:Y:S05]  /*8340*/  BSYNC B0 ;  /* 0x0000000000007941 */ /* 0x000fea0003800000 */
.L_x_1340:
        /* <DEDUP_REMOVED lines=19> */
.L_x_1343:
[----:B------:R-:W-:Y:S05]  /*8480*/  BSYNC B0 ;  /* 0x0000000000007941 */ /* 0x000fea0003800000 */
.L_x_1342:
[----:B------:R-:W-:Y:S02]  /*8490*/  UIADD3 UR6, UR6, 0x2, URZ ;  /* 0x0000000206067890 */ /* 0x000fe4000fffe03f */
[----:B------:R-:W-:Y:S02]  /*84a0*/  UIADD3 UR4, UR4, 0x4000, URZ ;  /* 0x0000400004047890 */ /* 0x000fe4000fffe03f */
[----:B------:R-:W-:-:S06]  /*84b0*/  UISETP.GE.AND UP0, UPT, UR6, UR11, UPT ;  /* 0x0000000b0600728c */ /* 0x000fcc000bf06270 */
[----:B------:R-:W-:-:S13]  /*84c0*/  PLOP3.LUT P1, PT, PT, PT, UP0, 0x80, 0x0 ;  /* 0x000000000000781c */ /* 0x000fda0003f2f008 */
[----:B------:R-:W-:Y:S05]  /*84d0*/  @!P1 BRA `(.L_x_1344) ;  /* 0xfffffff4007c9947 */ /* 0x000fea000383ffff */
.L_x_1305:
[----:B------:R-:W-:-:S06]  /*84e0*/  UISETP.GT.AND UP0, UPT, UR5, UR6, UPT ;  /* 0x000000060500728c */ /* 0x000fcc000bf04270 */
[----:B------:R-:W-:-:S13]  /*84f0*/  PLOP3.LUT P0, PT, PT, PT, UP0, 0x80, 0x0 ;  /* 0x000000000000781c */ /* 0x000fda0003f0f008 */
[----:B------:R-:W-:Y:S05]  /*8500*/  @!P0 BRA `(.L_x_1244) ;  /* 0x0000002800088947 */ /* 0x000fea0003800000 */
[----:B------:R-:W2:Y:S01]  /*8510*/  S2R R0, SR_TID.X ;  /* 0x0000000000007919 */ /* 0x000ea20000002100 */
[----:B------:R-:W-:Y:S01]  /*8520*/  UIADD3 UR4, UR5, -UR6, URZ ;  /* 0x8000000605047290 */ /* 0x000fe2000fffe03f */
[----:B------:R-:W-:Y:S01]  /*8530*/  ULDC UR16, c[0x0][0x288] ;  /* 0x0000a20000107ab9 */ /* 0x000fe20000000800 */
[----:B------:R-:W-:Y:S02]  /*8540*/  ULDC UR17, c[0x0][0x760] ;  /* 0x0001d80000117ab9 */ /* 0x000fe40000000800 */
[----:B------:R-:W-:Y:S02]  /*8550*/  ULOP3.LUT UR4, UR4, 0x1, URZ, 0xc0, !UPT ;  /* 0x0000000104047892 */ /* 0x000fe4000f8ec03f */
[----:B------:R-:W-:Y:S02]  /*8560*/  UIMAD UR18, UR16, UR17, URZ ;  /* 0x00000011101272a4 */ /* 0x000fe4000f8e023f */
[----:B------:R-:W-:-:S06]  /*8570*/  UISETP.NE.U32.AND UP0, UPT, UR4, 0x1, UPT ;  /* 0x000000010400788c */ /* 0x000fcc000bf05070 */
[----:B------:R-:W-:Y:S02]  /*8580*/  PLOP3.LUT P0, PT, PT, PT, UP0, 0x80, 0x0 ;  /* 0x000000000000781c */ /* 0x000fe40003f0f008 */
[----:B--2---:R-:W-:-:S11]  /*8590*/  LOP3.LUT R0, R0, 0x1f, RZ, 0xc0, !PT ;  /* 0x0000001f00007812 */ /* 0x004fd600078ec0ff */
[----:B------:R-:W-:Y:S05]  /*85a0*/  @P0 BRA `(.L_x_1345) ;  /* 0x0000000000780947 */ /* 0x000fea0003800000 */
[----:B------:R-:W-:Y:S01]  /*85b0*/  UIMAD UR4, UR18, UR6, URZ ;  /* 0x00000006120472a4 */ /* 0x000fe2000f8e023f */
[----:B------:R-:W-:Y:S01]  /*85c0*/  ISETP.NE.AND P0, PT, R0, RZ, PT ;  /* 0x000000ff0000720c */ /* 0x000fe20003f05270 */
[----:B------:R-:W-:Y:S01]  /*85d0*/  ULDC.64 UR12, c[0x0][0x768] ;  /* 0x0001da00000c7ab9 */ /* 0x000fe20000000a00 */
[----:B------:R-:W-:Y:S01]  /*85e0*/  BSSY B0, `(.L_x_1346) ;  /* 0x0000019000007945 */ /* 0x000fe20003800000 */
[----:B------:R-:W-:-:S04]  /*85f0*/  UIADD3 UR8, UP0, UR4, UR7, URZ ;  /* 0x0000000704087290 */ /* 0x000fc8000ff1e03f */
[----:B------:R-:W-:Y:S02]  /*8600*/  ULEA.HI.X.SX32 UR9, UR4, UR10, 0x1, UP0 ;  /* 0x0000000a04097291 */ /* 0x000fe400080f0e3f */
[----:B------:R-:W-:Y:S02]  /*8610*/  ULEA UR11, UP0, UR8, UR12, 0x2 ;  /* 0x0000000c080b7291 */ /* 0x000fe4000f80103f */
[----:B------:R-:W-:Y:S02]  /*8620*/  UIADD3 UR4, UR6, 0x1, URZ ;  /* 0x0000000106047890 */ /* 0x000fe4000fffe03f */
[----:B------:R-:W-:Y:S01]  /*8630*/  ULEA.HI.X UR9, UR8, UR13, UR9, 0x2, UP0 ;  /* 0x0000000d08097291 */ /* 0x000fe200080f1409 */
[----:B------:R-:W-:Y:S01]  /*8640*/  NOP ;  /* 0x0000000000007918 */ /* 0x000fe20000000000 */
[----:B------:R-:W-:Y:S10]  /*8650*/  @P0 BRA `(.L_x_1347) ;  /* 0x0000000000440947 */ /* 0x000ff40003800000 */
        /* <DEDUP_REMOVED lines=9> */
[----:B-1----:R-:W1:Y:S01]  /*86f0*/  S2R R2, SR_LANEID ;  /* 0x0000000000027919 */ /* 0x002e620000000000 */
[----:B------:R-:W-:Y:S01]  /*8700*/  VOTEU.ANY UR8, UPT, PT ;  /* 0x0000000000087886 */ /* 0x000fe200038e0100 */
[----:B------:R-:W-:Y:S01]  /*8710*/  IMAD.U32 R3, RZ, RZ, UR9 ;  /* 0x00000009ff037e24 */ /* 0x000fe2000f8e00ff */
[----:B------:R-:W-:-:S02]  /*8720*/  UFLO.U32 UR12, UR8 ;  /* 0x00000008000c72bd */ /* 0x000fc400080e0000 */
[----:B------:R-:W2:Y:S04]  /*8730*/  POPC R5, UR8 ;  /* 0x0000000800057d09 */ /* 0x000ea80008000000 */
[----:B-1----:R-:W-:Y:S01]  /*8740*/  ISETP.EQ.U32.AND P0, PT, R2, UR12, PT ;  /* 0x0000000c02007c0c */ /* 0x002fe2000bf02070 */
[----:B------:R-:W-:-:S12]  /*8750*/  IMAD.U32 R2, RZ, RZ, UR11 ;  /* 0x0000000bff027e24 */ /* 0x000fd8000f8e00ff */
[----:B--2---:R2:W-:Y:S02]  /*8760*/  @P0 REDG.E.ADD.S32.STRONG.GPU desc[UR46][R2.64], R5 ;  /* 0x000000050200098e */ /* 0x0045e4000c10e3ae */
.L_x_1347:
[----:B------:R-:W-:Y:S05]  /*8770*/  BSYNC B0 ;  /* 0x0000000000007941 */ /* 0x000fea0003800000 */
.L_x_1346:
[----:B------:R-:W-:Y:S05]  /*8780*/  BRA `(.L_x_1348) ;  /* 0x0000000000047947 */ /* 0x000fea0003800000 */
.L_x_1345:
[----:B------:R-:W-:-:S05]  /*8790*/  UMOV UR4, UR6 ;  /* 0x0000000600047c82 */ /* 0x000fca0008000000 */
.L_x_1348:
[----:B------:R-:W-:-:S04]  /*87a0*/  UIADD3 UR8, UR6, 0x1, URZ ;  /* 0x0000000106087890 */ /* 0x000fc8000fffe03f */
[----:B------:R-:W-:-:S06]  /*87b0*/  UISETP.NE.AND UP0, UPT, UR5, UR8, UPT ;  /* 0x000000080500728c */ /* 0x000fcc000bf05270 */
[----:B------:R-:W-:-:S13]  /*87c0*/  PLOP3.LUT P0, PT, PT, PT, UP0, 0x80, 0x0 ;  /* 0x000000000000781c */ /* 0x000fda0003f0f008 */
[----:B------:R-:W-:Y:S05]  /*87d0*/  @!P0 BRA `(.L_x_1244) ;  /* 0x0000002400548947 */ /* 0x000fea0003800000 */
[----:B------:R-:W-:Y:S01]  /*87e0*/  UIADD3 UR8, UR4, 0x1, URZ ;  /* 0x0000000104087890 */ /* 0x000fe2000fffe03f */
[----:B------:R-:W-:Y:S01]  /*87f0*/  ISETP.NE.AND P1, PT, R0, RZ, PT ;  /* 0x000000ff0000720c */ /* 0x000fe20003f25270 */
[----:B------:R-:W-:Y:S02]  /*8800*/  UIMAD UR9, UR4, UR16, URZ ;  /* 0x00000010040972a4 */ /* 0x000fe4000f8e023f */
[----:B------:R-:W-:Y:S02]  /*8810*/  UIADD3 UR11, -UR5, UR4, URZ ;  /* 0x00000004050b7290 */ /* 0x000fe4000fffe13f */
[----:B------:R-:W-:Y:S02]  /*8820*/  UIMAD UR8, UR18, UR8, URZ ;  /* 0x00000008120872a4 */ /* 0x000fe4000f8e023f */
[----:B------:R-:W-:Y:S01]  /*8830*/  UIMAD UR9, UR9, UR17, URZ ;  /* 0x00000011090972a4 */ /* 0x000fe2000f8e023f */
[----:B------:R-:W-:-:S11]  /*8840*/  ULDC.64 UR20, c[0x0][0x768] ;  /* 0x0001da0000147ab9 */ /* 0x000fd60000000a00 */
.L_x_1353:
[----:B------:R-:W-:Y:S01]  /*8850*/  UIADD3 UR12, UP0, UR9, UR7, URZ ;  /* 0x00000007090c7290 */ /* 0x000fe2000ff1e03f */
[----:B------:R-:W-:-:S03]  /*8860*/  NOP ;  /* 0x0000000000007918 */ /* 0x000fc60000000000 */
[----:B------:R-:W-:Y:S01]  /*8870*/  ULEA.HI.X.SX32 UR13, UR9, UR10, 0x1, UP0 ;  /* 0x0000000a090d7291 */ /* 0x000fe200080f0e3f */
[----:B------:R-:W-:Y:S01]  /*8880*/  BSSY B0, `(.L_x_1349) ;  /* 0x0000015000007945 */ /* 0x000fe20003800000 */
[----:B------:R-:W-:-:S04]  /*8890*/  ULEA UR15, UP0, UR12, UR20, 0x2 ;  /* 0x000000140c0f7291 */ /* 0x000fc8000f80103f */
[----:B------:R-:W-:Y:S01]  /*88a0*/  ULEA.HI.X UR13, UR12, UR21, UR13, 0x2, UP0 ;  /* 0x000000150c0d7291 */ /* 0x000fe200080f140d */
[----:B---34-:R-:W-:Y:S11]  /*88b0*/  @P1 BRA `(.L_x_1350) ;  /* 0x0000000000441947 */ /* 0x018ff60003800000 */
[----:B------:R-:W-:Y:S01]  /*88c0*/  @!PT LDS RZ, [RZ] ;  /* 0x00000000fffff984 */ /* 0x000fe20000000800 */
[----:B------:R-:W-:Y:S01]  /*88d0*/  @!PT LDS RZ, [RZ] ;  /* 0x00000000fffff984 */ /* 0x000fe20000000800 */
[----:B------:R-:W-:Y:S01]  /*88e0*/  @!PT LDS RZ, [RZ] ;  /* 0x00000000fffff984 */ /* 0x000fe20000000800 */
[----:B------:R-:W-:Y:S01]  /*88f0*/  @!PT LDS RZ, [RZ] ;  /* 0x00000000fffff984 */ /* 0x000fe20000000800 */
[----:B------:R3:W-:Y:S06]  /*8900*/  MEMBAR.ALL.CTA ;  /* 0x0000000000007992 */ /* 0x0007ec0000008000 */
[----:B---3--:R-:W-:Y:S06]  /*8910*/  MEMBAR.ALL.GPU ;  /* 0x0000000000007992 */ /* 0x008fec000000a000 */
[----:B------:R-:W-:-:S00]  /*8920*/  ERRBAR ;  /* 0x00000000000079ab */ /* 0x000fc00000000000 */
[----:B------:R-:W-:Y:S06]  /*8930*/  CGAERRBAR ;  /* 0x00000000000075ab */ /* 0x000fec0000000000 */
[----:B012345:R-:W-:Y:S01]  /*8940*/  CCTL.IVALL ;  /* 0x00000000ff00798f */ /* 0x03ffe20002000000 */
[----:B------:R-:W3:Y:S01]  /*8950*/  S2R R0, SR_LANEID ;  /* 0x0000000000007919 */ /* 0x000ee20000000000 */
[----:B------:R-:W-:Y:S01]  /*8960*/  VOTEU.ANY UR12, UPT, PT ;  /* 0x00000000000c7886 */ /* 0x000fe200038e0100 */
[----:B-12---:R-:W-:Y:S01]  /*8970*/  IMAD.U32 R2, RZ, RZ, UR15 ;  /* 0x0000000fff027e24 */ /* 0x006fe2000f8e00ff */
[----:B------:R-:W-:-:S02]  /*8980*/  UFLO.U32 UR14, UR12 ;  /* 0x0000000c000e72bd */ /* 0x000fc400080e0000 */
[----:B------:R-:W1:Y:S01]  /*8990*/  POPC R5, UR12 ;  /* 0x0000000c00057d09 */ /* 0x000e620008000000 */
[----:B------:R-:W-:-:S03]  /*89a0*/  IMAD.U32 R3, RZ, RZ, UR13 ;  /* 0x0000000dff037e24 */ /* 0x000fc6000f8e00ff */
[----:B---3--:R-:W-:-:S13]  /*89b0*/  ISETP.EQ.U32.AND P0, PT, R0, UR14, PT ;  /* 0x0000000e00007c0c */ /* 0x008fda000bf02070 */
[----:B-1----:R3:W-:Y:S02]  /*89c0*/  @P0 REDG.E.ADD.S32.STRONG.GPU desc[UR46][R2.64], R5 ;  /* 0x000000050200098e */ /* 0x0027e4000c10e3ae */
.L_x_1350:
[----:B------:R-:W-:Y:S05]  /*89d0*/  BSYNC B0 ;  /* 0x0000000000007941 */ /* 0x000fea0003800000 */
.L_x_1349:
[----:B------:R-:W-:Y:S01]  /*89e0*/  UIADD3 UR12, UP0, UR8, UR7, URZ ;  /* 0x00000007080c7290 */ /* 0x000fe2000ff1e03f */
[----:B------:R-:W-:-:S03]  /*89f0*/  NOP ;  /* 0x0000000000007918 */ /* 0x000fc60000000000 */
[----:B------:R-:W-:Y:S01]  /*8a00*/  ULEA.HI.X.SX32 UR13, UR8, UR10, 0x1, UP0 ;  /* 0x0000000a080d7291 */ /* 0x000fe200080f0e3f */
[----:B------:R-:W-:Y:S01]  /*8a10*/  BSSY B0, `(.L_x_1351) ;  /* 0x0000015000007945 */ /* 0x000fe20003800000 */
[----:B------:R-:W-:-:S04]  /*8a20*/  ULEA UR15, UP0, UR12, UR20, 0x2 ;  /* 0x000000140c0f7291 */ /* 0x000fc8000f80103f */
[----:B------:R-:W-:Y:S01]  /*8a30*/  ULEA.HI.X UR13, UR12, UR21, UR13, 0x2, UP0 ;  /* 0x000000150c0d7291 */ /* 0x000fe200080f140d */
[----:B------:R-:W-:Y:S11]  /*8a40*/  @P1 BRA `(.L_x_1352) ;  /* 0x0000000000441947 */ /* 0x000ff60003800000 */
[----:B------:R-:W-:Y:S01]  /*8a50*/  @!PT LDS RZ, [RZ] ;  /* 0x00000000fffff984 */ /* 0x000fe20000000800 */
[----:B------:R-:W-:Y:S01]  /*8a60*/  @!PT LDS RZ, [RZ] ;  /* 0x00000000fffff984 */ /* 0x000fe20000000800 */
[----:B------:R-:W-:Y:S01]  /*8a70*/  @!PT LDS RZ, [RZ] ;  /* 0x00000000fffff984 */ /* 0x000fe20000000800 */
[----:B------:R-:W-:Y:S01]  /*8a80*/  @!PT LDS RZ, [RZ] ;  /* 0x00000000fffff984 */ /* 0x000fe20000000800 */
[----:B------:R4:W-:Y:S06]  /*8a90*/  MEMBAR.ALL.CTA ;  /* 0x0000000000007992 */ /* 0x0009ec0000008000 */
[----:B----4-:R-:W-:Y:S06]  /*8aa0*/  MEMBAR.ALL.GPU ;  /* 0x0000000000007992 */ /* 0x010fec000000a000 */
[----:B------:R-:W-:-:S00]  /*8ab0*/  ERRBAR ;  /* 0x00000000000079ab */ /* 0x000fc00000000000 */
[----:B------:R-:W-:Y:S06]  /*8ac0*/  CGAERRBAR ;  /* 0x00000000000075ab */ /* 0x000fec0000000000 */
[----:B012345:R-:W-:Y:S01]  /*8ad0*/  CCTL.IVALL ;  /* 0x00000000ff00798f */ /* 0x03ffe20002000000 */
[----:B------:R-:W4:Y:S01]  /*8ae0*/  S2R R0, SR_LANEID ;  /* 0x0000000000007919 */ /* 0x000f220000000000 */
[----:B------:R-:W-:Y:S01]  /*8af0*/  VOTEU.ANY UR12, UPT, PT ;  /* 0x00000000000c7886 */ /* 0x000fe200038e0100 */
[----:B-123--:R-:W-:Y:S01]  /*8b00*/  IMAD.U32 R2, RZ, RZ, UR15 ;  /* 0x0000000fff027e24 */ /* 0x00efe2000f8e00ff */
[----:B------:R-:W-:-:S02]  /*8b10*/  UFLO.U32 UR14, UR12 ;  /* 0x0000000c000e72bd */ /* 0x000fc400080e0000 */
[----:B------:R-:W1:Y:S01]  /*8b20*/  POPC R5, UR12 ;  /* 0x0000000c00057d09 */ /* 0x000e620008000000 */
[----:B------:R-:W-:-:S03]  /*8b30*/  IMAD.U32 R3, RZ, RZ, UR13 ;  /* 0x0000000dff037e24 */ /* 0x000fc6000f8e00ff */
[----:B----4-:R-:W-:-:S13]  /*8b40*/  ISETP.EQ.U32.AND P0, PT, R0, UR14, PT ;  /* 0x0000000e00007c0c */ /* 0x010fda000bf02070 */
[----:B-1----:R4:W-:Y:S02]  /*8b50*/  @P0 REDG.E.ADD.S32.STRONG.GPU desc[UR46][R2.64], R5 ;  /* 0x000000050200098e */ /* 0x0029e4000c10e3ae */
.L_x_1352:
[----:B------:R-:W-:Y:S05]  /*8b60*/  BSYNC B0 ;  /* 0x0000000000007941 */ /* 0x000fea0003800000 */
.L_x_1351:
[----:B------:R-:W-:Y:S02]  /*8b70*/  UIADD3 UR11, UR11, 0x2, URZ ;  /* 0x000000020b0b7890 */ /* 0x000fe4000fffe03f */
[----:B------:R-:W-:Y:S02]  /*8b80*/  ULEA UR8, UR18, UR8, 0x1 ;  /* 0x0000000812087291 */ /* 0x000fe4000f8e083f */
[----:B------:R-:W-:Y:S02]  /*8b90*/  ULEA UR9, UR18, UR9, 0x1 ;  /* 0x0000000912097291 */ /* 0x000fe4000f8e083f */
[----:B------:R-:W-:-:S13]  /*8ba0*/  ISETP.NE.AND P0, PT, RZ, UR11, PT ;  /* 0x0000000bff007c0c */ /* 0x000fda000bf05270 */
[----:B------:R-:W-:Y:S05]  /*8bb0*/  @!P0 BRA `(.L_x_1244) ;  /* 0x00000020005c8947 */ /* 0x000fea0003800000 */
[----:B------:R-:W-:Y:S05]  /*8bc0*/  BRA `(.L_x_1353) ;  /* 0xfffffffc00207947 */ /* 0x000fea000383ffff */
.L_x_1302:
        /* <DEDUP_REMOVED lines=33> */
.L_x_1355:
        /* <DEDUP_REMOVED lines=43> */
.L_x_1394:
        /* <DEDUP_REMOVED lines=15> */
.L_x_1358:
        /* <DEDUP_REMOVED lines=98> */
.L_x_1369:
[----:B--234-:R-:W-:-:S04]  /*97a0*/  SHF.L.U32 R21, R11, 0x1f, RZ ;  /* 0x0000001f0b157819 */ /* 0x01cfc800000006ff */
[----:B------:R-:W1:Y:S02]  /*97b0*/  SYNCS.PHASECHK.TRANS64.TRYWAIT P1, [R16+URZ+0x30840], R21 ;  /* 0x03084015100075a7 */ /* 0x000e64000802017f */
[----:B-1----:R-:W-:Y:S05]  /*97c0*/  @!P1 BRA `(.L_x_1361) ;  /* 0x00000018002c9947 */ /* 0x002fea0003800000 */
.L_x_1395:
[----:B------:R-:W-:Y:S05]  /*97d0*/  @P0 BRA `(.L_x_1362) ;  /* 0x0000000000140947 */ /* 0x000fea0003800000 */
[----:B------:R-:W-:Y:S01]  /*97e0*/  ISETP.NE.AND P1, PT, R6, RZ, PT ;  /* 0x000000ff0600720c */ /* 0x000fe20003f25270 */
[----:B------:R-:W-:-:S04]  /*97f0*/  IMAD.MOV.U32 R3, RZ, RZ, 0x4100 ;  /* 0x00004100ff037424 */ /* 0x000fc800078e00ff */
[----:B------:R3:W-:Y:S08]  /*9800*/  SYNCS.ARRIVE.TRANS64 RZ, [R16+URZ+0x30830], R3 ;  /* 0x0308300310ff79a7 */ /* 0x0007f0000800003f */
[----:B------:R-:W-:Y:S05]  /*9810*/  @!P1 BRA `(.L_x_1362) ;  /* 0x0000000000049947 */ /* 0x000fea0003800000 */
[----:B------:R-:W-:Y:S01]  /*9820*/  BPT.TRAP 0x1 ;  /* 0x000000040000795c */ /* 0x000fe20000300000 */
.L_x_1362:
        /* <DEDUP_REMOVED lines=36> */
.L_x_1396:
[----:B------:R-:W-:Y:S05]  /*9a70*/  @P0 BRA `(.L_x_1364) ;  /* 0x0000000000140947 */ /* 0x000fea0003800000 */
[----:B------:R-:W-:Y:S01]  /*9a80*/  ISETP.NE.AND P1, PT, R6, RZ, PT ;  /* 0x000000ff0600720c */ /* 0x000fe20003f25270 */
[----:B------:R-:W-:-:S04]  /*9a90*/  IMAD.MOV.U32 R2, RZ, RZ, 0x4100 ;  /* 0x00004100ff027424 */ /* 0x000fc800078e00ff */
[----:B------:R3:W-:Y:S08]  /*9aa0*/  SYNCS.ARRIVE.TRANS64 RZ, [R16+URZ+0x30818], R2 ;  /* 0x0308180210ff79a7 */ /* 0x0007f0000800003f */
[----:B------:R-:W-:Y:S05]  /*9ab0*/  @!P1 BRA `(.L_x_1364) ;  /* 0x0000000000049947 */ /* 0x000fea0003800000 */
[----:B------:R-:W-:Y:S01]  /*9ac0*/  BPT.TRAP 0x1 ;  /* 0x000000040000795c */ /* 0x000fe20000300000 */
.L_x_1364:
        /* <DEDUP_REMOVED lines=36> */
.L_x_1397:
[----:B------:R-:W-:Y:S05]  /*9d10*/  @P0 BRA `(.L_x_1366) ;  /* 0x0000000000140947 */ /* 0x000fea0003800000 */
[----:B------:R-:W-:Y:S01]  /*9d20*/  ISETP.NE.AND P1, PT, R6, RZ, PT ;  /* 0x000000ff0600720c */ /* 0x000fe20003f25270 */
[----:B-123--:R-:W-:-:S04]  /*9d30*/  IMAD.MOV.U32 R21, RZ, RZ, 0x4100 ;  /* 0x00004100ff157424 */ /* 0x00efc800078e00ff */
[----:B------:R4:W-:Y:S08]  /*9d40*/  SYNCS.ARRIVE.TRANS64 RZ, [R16+URZ+0x30838], R21 ;  /* 0x0308381510ff79a7 */ /* 0x0009f0000800003f */
[----:B------:R-:W-:Y:S05]  /*9d50*/  @!P1 BRA `(.L_x_1366) ;  /* 0x0000000000049947 */ /* 0x000fea0003800000 */
[----:B------:R-:W-:Y:S01]  /*9d60*/  BPT.TRAP 0x1 ;  /* 0x000000040000795c */ /* 0x000fe20000300000 */
.L_x_1366:
        /* <DEDUP_REMOVED lines=31> */
.L_x_1399:
[----:B------:R-:W-:Y:S05]  /*9f60*/  @P0 BRA `(.L_x_1368) ;  /* 0x0000000000140947 */ /* 0x000fea0003800000 */
[----:B------:R-:W-:Y:S01]  /*9f70*/  ISETP.NE.AND P1, PT, R6, RZ, PT ;  /* 0x000000ff0600720c */ /* 0x000fe20003f25270 */
[----:B------:R-:W-:-:S04]  /*9f80*/  IMAD.MOV.U32 R5, RZ, RZ, 0x4100 ;  /* 0x00004100ff057424 */ /* 0x000fc800078e00ff */
[----:B------:R1:W-:Y:S08]  /*9f90*/  SYNCS.ARRIVE.TRANS64 RZ, [R16+URZ+0x30810], R5 ;  /* 0x0308100510ff79a7 */ /* 0x0003f0000800003f */
[----:B------:R-:W-:Y:S05]  /*9fa0*/  @!P1 BRA `(.L_x_1368) ;  /* 0x0000000000049947 */ /* 0x000fea0003800000 */
[----:B------:R-:W-:Y:S01]  /*9fb0*/  BPT.TRAP 0x1 ;  /* 0x000000040000795c */ /* 0x000fe20000300000 */
.L_x_1368:
        /* <DEDUP_REMOVED lines=37> */
.L_x_1360:
[----:B------:R-:W3:Y:S02]  /*a210*/  LDL.LU R4, [R1+0x4] ;  /* 0x0000040001047983 */ /* 0x000ee40000300800 */
[----:B---3--:R-:W-:Y:S02]  /*a220*/  ISETP.NE.AND P1, PT, R4, RZ, PT ;  /* 0x000000ff0400720c */ /* 0x008fe40003f25270 */
[----:B------:R1:W5:Y:S11]  /*a230*/  LDL R4, [R1] ;  /* 0x0000000001047983 */ /* 0x0003760000100800 */
[----:B-1----:R-:W-:Y:S05]  /*a240*/  @!P1 BRA `(.L_x_1359) ;  /* 0x0000000400489947 */ /* 0x002fea0003800000 */
[----:B------:R-:W-:-:S04]  /*a250*/  SHF.L.U32 R13, R11, 0x1f, RZ ;  /* 0x0000001f0b0d7819 */ /* 0x000fc800000006ff */
[----:B------:R-:W1:Y:S02]  /*a260*/  SYNCS.PHASECHK.TRANS64.TRYWAIT P1, [R16+URZ+0x30840], R13 ;  /* 0x0308400d100075a7 */ /* 0x000e64000802017f */
[----:B-1----:R-:W-:Y:S05]  /*a270*/  @!P1 BRA `(.L_x_1370) ;  /* 0x0000000c00d49947 */ /* 0x002fea0003800000 */
.L_x_1400:
[----:B------:R-:W-:Y:S05]  /*a280*/  @P0 BRA `(.L_x_1371) ;  /* 0x0000000000140947 */ /* 0x000fea0003800000 */
[----:B------:R-:W-:Y:S01]  /*a290*/  ISETP.NE.AND P1, PT, R6, RZ, PT ;  /* 0x000000ff0600720c */ /* 0x000fe20003f25270 */
[----:B--2---:R-:W-:-:S04]  /*a2a0*/  IMAD.MOV.U32 R5, RZ, RZ, 0x4100 ;  /* 0x00004100ff057424 */ /* 0x004fc800078e00ff */
[----:B------:R3:W-:Y:S08]  /*a2b0*/  SYNCS.ARRIVE.TRANS64 RZ, [R16+URZ+0x30830], R5 ;  /* 0x0308300510ff79a7 */ /* 0x0007f0000800003f */
[----:B------:R-:W-:Y:S05]  /*a2c0*/  @!P1 BRA `(.L_x_1371) ;  /* 0x0000000000049947 */ /* 0x000fea0003800000 */
[----:B------:R-:W-:Y:S01]  /*a2d0*/  BPT.TRAP 0x1 ;  /* 0x000000040000795c */ /* 0x000fe20000300000 */
.L_x_1371:
        /* <DEDUP_REMOVED lines=33> */
.L_x_1401:
[----:B------:R-:W-:Y:S05]  /*a4f0*/  @P0 BRA `(.L_x_1373) ;  /* 0x0000000000140947 */ /* 0x000fea0003800000 */
[----:B------:R-:W-:Y:S01]  /*a500*/  ISETP.NE.AND P0, PT, R6, RZ, PT ;  /* 0x000000ff0600720c */ /* 0x000fe20003f05270 */
[----:B------:R-:W-:-:S04]  /*a510*/  IMAD.MOV.U32 R5, RZ, RZ, 0x4100 ;  /* 0x00004100ff057424 */ /* 0x000fc800078e00ff */
[----:B------:R3:W-:Y:S08]  /*a520*/  SYNCS.ARRIVE.TRANS64 RZ, [R16+URZ+0x30818], R5 ;  /* 0x0308180510ff79a7 */ /* 0x0007f0000800003f */
[----:B------:R-:W-:Y:S05]  /*a530*/  @!P0 BRA `(.L_x_1373) ;  /* 0x0000000000048947 */ /* 0x000fea0003800000 */
[----:B------:R-:W-:Y:S01]  /*a540*/  BPT.TRAP 0x1 ;  /* 0x000000040000795c */ /* 0x000fe20000300000 */
.L_x_1373:
        /* <DEDUP_REMOVED lines=34> */
.L_x_1359:
[----:B------:R-:W3:Y:S01]  /*a770*/  S2R R0, SR_TID.X ;  /* 0x0000000000007919 */ /* 0x000ee20000002100 */
[----:B------:R-:W-:Y:S01]  /*a780*/  IMAD R3, R19, 0x8, R16 ;  /* 0x0000000813037824 */ /* 0x000fe200078e0210 */
[----:B---3--:R-:W-:Y:S02]  /*a790*/  LOP3.LUT R2, R0, 0x7f, RZ, 0xc0, !PT ;  /* 0x0000007f00027812 */ /* 0x008fe400078ec0ff */
[----:B------:R-:W-:Y:S02]  /*a7a0*/  SHF.L.U32 R0, R11, 0x1f, RZ ;  /* 0x0000001f0b007819 */ /* 0x000fe400000006ff */
[----:B------:R-:W-:Y:S02]  /*a7b0*/  ISETP.NE.AND P1, PT, R2, RZ, PT ;  /* 0x000000ff0200720c */ /* 0x000fe40003f25270 */
[----:B------:R-:W3:Y:S02]  /*a7c0*/  SYNCS.PHASECHK.TRANS64.TRYWAIT P0, [R3+URZ+0x30840], R0 ;  /* 0x03084000030075a7 */ /* 0x000ee4000800017f */
[----:B---3--:R-:W-:Y:S09]  /*a7d0*/  @!P0 BRA `(.L_x_1374) ;  /* 0x0000000800a48947 */ /* 0x008ff20003800000 */
.L_x_1402:
[----:B------:R-:W-:Y:S05]  /*a7e0*/  @P1 BRA `(.L_x_1375) ;  /* 0x0000000000181947 */ /* 0x000fea0003800000 */
[----:B------:R-:W1:Y:S01]  /*a7f0*/  S2R R2, SR_TID.X ;  /* 0x0000000000027919 */ /* 0x000e620000002100 */
[----:B---3--:R-:W-:-:S04]  /*a800*/  IMAD.MOV.U32 R0, RZ, RZ, 0x4100 ;  /* 0x00004100ff007424 */ /* 0x008fc800078e00ff */
[----:B------:R3:W-:Y:S01]  /*a810*/  SYNCS.ARRIVE.TRANS64 RZ, [R3+URZ+0x30830], R0 ;  /* 0x0308300003ff79a7 */ /* 0x0007e2000800003f */
[----:B-1----:R-:W-:-:S13]  /*a820*/  LOP3.LUT P0, RZ, R2, 0x1f, RZ, 0xc0, !PT ;  /* 0x0000001f02ff7812 */ /* 0x002fda000780c0ff */
[----:B---3--:R-:W-:Y:S05]  /*a830*/  @!P0 BRA `(.L_x_1375) ;  /* 0x0000000000048947 */ /* 0x008fea0003800000 */
[----:B------:R-:W-:Y:S01]  /*a840*/  BPT.TRAP 0x1 ;  /* 0x000000040000795c */ /* 0x000fe20000300000 */
.L_x_1375:
        /* <DEDUP_REMOVED lines=40> */
.L_x_1356:
[----:B------:R-:W-:Y:S05]  /*aad0*/  BSYNC B0 ;  /* 0x0000000000007941 */ /* 0x000fea0003800000 */
.L_x_1354:
[----:B------:R-:W-:-:S03]  /*aae0*/  UMOV UR7, 0xffffffff ;  /* 0xffffffff00077882 */ /* 0x000fc60000000000 */
[----:B------:R-:W-:Y:S05]  /*aaf0*/  BRA.DIV UR7, `(.L_x_1376) ;  /* 0x0000000607f07947 */ /* 0x000fea000b800000 */
[----:B------:R-:W-:-:S13]  /*ab00*/  ELECT P6, URZ, PT ;  /* 0x00000000003f782f */ /* 0x000fda00038c0000 */
.L_x_1405:
[----:B------:R-:W-:Y:S05]  /*ab10*/  @!P6 BRA `(.L_x_1244) ;  /* 0x000000000084e947 */ /* 0x000fea0003800000 */
[----:B------:R-:W-:-:S06]  /*ab20*/  ULOP3.LUT UR7, UR38, 0x2, URZ, 0xfc, !UPT ;  /* 0x0000000226077892 */ /* 0x000fcc000f8efc3f */
[----:B------:R-:W-:-:S05]  /*ab30*/  IMAD.U32 R2, RZ, RZ, UR7 ;  /* 0x00000007ff027e24 */ /* 0x000fca000f8e00ff */
[----:B------:R-:W-:-:S13]  /*ab40*/  ISETP.NE.AND P2, PT, R2, 0x3, PT ;  /* 0x000000030200780c */ /* 0x000fda0003f45270 */
[----:B------:R-:W-:Y:S05]  /*ab50*/  @!P2 BRA `(.L_x_1377) ;  /* 0x000000000004a947 */ /* 0x000fea0003800000 */
[----:B------:R-:W-:Y:S01]  /*ab60*/  BPT.TRAP 0x1 ;  /* 0x000000040000795c */ /* 0x000fe20000300000 */
.L_x_1377:
        /* <DEDUP_REMOVED lines=15> */
.L_x_1406:
[----:B------:R-:W2:Y:S02]  /*ac60*/  SYNCS.PHASECHK.TRANS64.TRYWAIT P0, [R3+URZ], R2 ;  /* 0x00000002030075a7 */ /* 0x000ea4000800017f */
[----:B--2---:R-:W-:Y:S05]  /*ac70*/  @!P0 BRA `(.L_x_1379) ;  /* 0x0000000400c48947 */ /* 0x004fea0003800000 */
.L_x_1407:
[----:B------:R-:W-:Y:S05]  /*ac80*/  @!P2 BRA `(.L_x_1380) ;  /* 0x000000000004a947 */ /* 0x000fea0003800000 */
[----:B------:R-:W-:Y:S01]  /*ac90*/  BPT.TRAP 0x1 ;  /* 0x000000040000795c */ /* 0x000fe20000300000 */
.L_x_1380:
[----:B--2---:R-:W-:-:S04]  /*aca0*/  VIADD R3, R7, 0x30840 ;  /* 0x0003084007037836 */ /* 0x004fc80000000000 */
[----:B------:R-:W-:-:S04]  /*acb0*/  IMAD R0, R0, 0x8, R3 ;  /* 0x0000000800007824 */ /* 0x000fc800078e0203 */
[----:B------:R-:W2:Y:S02]  /*acc0*/  SYNCS.PHASECHK.TRANS64.TRYWAIT P0, [R0+URZ], R5 ;  /* 0x00000005000075a7 */ /* 0x000ea4000800017f */
[----:B--2---:R-:W-:Y:S05]  /*acd0*/  @!P0 BRA `(.L_x_1381) ;  /* 0x0000000400c08947 */ /* 0x004fea0003800000 */
.L_x_1408:
[----:B------:R-:W-:-:S07]  /*ace0*/  IMAD R3, R4, 0x8, R3 ;  /* 0x0000000804037824 */ /* 0x000fce00078e0203 */
.L_x_1382:
[----:B---3--:R3:W4:Y:S02]  /*acf0*/  SYNCS.PHASECHK.TRANS64.TRYWAIT P0, [R3+URZ], R2 ;  /* 0x00000002030075a7 */ /* 0x008724000800017f */
[----:B----4-:R-:W-:Y:S05]  /*ad00*/  @!P0 NANOSLEEP.SYNCS 0x989680 ;  /* 0x009896800000895d */ /* 0x010fea0003900000 */
[----:B------:R-:W4:Y:S02]  /*ad10*/  @!P0 SYNCS.PHASECHK.TRANS64 P0, [R3+URZ], R2 ;  /* 0x00000002030085a7 */ /* 0x000f24000800007f */
[----:B----4-:R-:W-:Y:S05]  /*ad20*/  @!P0 BRA `(.L_x_1382) ;  /* 0xfffffffc00f08947 */ /* 0x010fea000383ffff */
.L_x_1244:
[----:B------:R-:W-:Y:S05]  /*ad30*/  BSYNC B6 ;  /* 0x0000000000067941 */ /* 0x000fea0003800000 */
.L_x_1241:
[----:B------:R-:W-:Y:S05]  /*ad40*/  EXIT ;  /* 0x000000000000794d */ /* 0x000fea0003800000 */
.L_x_1251:
[----:B------:R-:W-:Y:S02]  /*ad50*/  IMAD.MOV.U32 R12, RZ, RZ, RZ ;  /* 0x000000ffff0c7224 */ /* 0x000fe400078e00ff */
[----:B------:R-:W-:Y:S02]  /*ad60*/  IMAD.MOV.U32 R11, RZ, RZ, 0x1f ;  /* 0x0000001fff0b7424 */ /* 0x000fe400078e00ff */
[----:B------:R-:W-:-:S07]  /*ad70*/  IMAD.MOV.U32 R15, RZ, RZ, -0x1 ;  /* 0xffffffffff0f7424 */ /* 0x000fce00078e00ff */
[----:B------:R-:W-:Y:S05]  /*ad80*/  WARPSYNC.COLLECTIVE R15, `(.L_x_1383) ;  /* 0x000000000f087348 */ /* 0x000fea0003c00000 */
[----:B------:R1:W2:Y:S02]  /*ad90*/  SHFL.IDX P6, R14, R13, R12, R11 ;  /* 0x0000000c0d0e7389 */ /* 0x0002a400000c000b */
[----:B-12---:R-:W-:Y:S01]  /*ada0*/  ENDCOLLECTIVE ;  /* 0x000000000000791b */ /* 0x006fe20003800000 */
.L_x_1383:
[----:B------:R-:W-:Y:S05]  /*adb0*/  BRA `(.L_x_1384) ;  /* 0xffffff6400107947 */ /* 0x000fea000383ffff */
.L_x_1253:
        /* <DEDUP_REMOVED lines=8> */
.L_x_1257:
[----:B---3--:R3:W4:Y:S02]  /*ae40*/  SYNCS.PHASECHK.TRANS64.TRYWAIT P0, [R0+URZ+0x30810], R191 ;  /* 0x030810bf000075a7 */ /* 0x008724000800017f */
[----:B----4-:R-:W-:Y:S05]  /*ae50*/  @!P0 NANOSLEEP.SYNCS 0x989680 ;  /* 0x009896800000895d */ /* 0x010fea0003900000 */
[----:B------:R-:W4:Y:S02]  /*ae60*/  @!P0 SYNCS.PHASECHK.TRANS64 P0, [R0+URZ+0x30810], R191 ;  /* 0x030810bf000085a7 */ /* 0x000f24000800007f */
[----:B----4-:R-:W-:Y:S05]  /*ae70*/  @!P0 BRA `(.L_x_1257) ;  /* 0xfffffffc00f08947 */ /* 0x010fea000383ffff */
[----:B------:R-:W-:Y:S05]  /*ae80*/  BRA `(.L_x_1256) ;  /* 0xffffff6c00047947 */ /* 0x000fea000383ffff */
.L_x_1261:
[----:B--2---:R2:W1:Y:S02]  /*ae90*/  SYNCS.PHASECHK.TRANS64.TRYWAIT P0, [R0+URZ+0x30830], R191 ;  /* 0x030830bf000075a7 */ /* 0x004464000800017f */
[----:B-1----:R-:W-:Y:S05]  /*aea0*/  @!P0 NANOSLEEP.SYNCS 0x989680 ;  /* 0x009896800000895d */ /* 0x002fea0003900000 */
[----:B------:R-:W1:Y:S02]  /*aeb0*/  @!P0 SYNCS.PHASECHK.TRANS64 P0, [R0+URZ+0x30830], R191 ;  /* 0x030830bf000085a7 */ /* 0x000e64000800007f */
[----:B-1----:R-:W-:Y:S05]  /*aec0*/  @!P0 BRA `(.L_x_1261) ;  /* 0xfffffffc00f08947 */ /* 0x002fea000383ffff */
[----:B------:R-:W-:Y:S05]  /*aed0*/  BRA `(.L_x_1260) ;  /* 0xffffff74001c7947 */ /* 0x000fea000383ffff */
.L_x_1310:
[----:B------:R-:W-:Y:S01]  /*aee0*/  BSSY B0, `(.L_x_1385) ;  /* 0x0000005000007945 */ /* 0x000fe20003800000 */
[----:B------:R-:W-:-:S07]  /*aef0*/  IMAD.MOV.U32 R15, RZ, RZ, -0x1 ;  /* 0xffffffffff0f7424 */ /* 0x000fce00078e00ff */
[----:B------:R-:W-:Y:S05]  /*af00*/  WARPSYNC.COLLECTIVE R15, `(.L_x_1386) ;  /* 0x000000000f087348 */ /* 0x000fea0003c00000 */
[----:B------:R-:W-:Y:S01]  /*af10*/  NOP ;  /* 0x0000000000007918 */ /* 0x000fe20000000000 */
[----:B------:R-:W-:Y:S01]  /*af20*/  ENDCOLLECTIVE ;  /* 0x000000000000791b */ /* 0x000fe20003800000 */
.L_x_1386:
[----:B------:R-:W-:Y:S05]  /*af30*/  BSYNC B0 ;  /* 0x0000000000007941 */ /* 0x000fea0003800000 */
.L_x_1385:
[----:B------:R-:W-:Y:S05]  /*af40*/  BRA `(.L_x_1387) ;  /* 0xffffffc400907947 */ /* 0x000fea000383ffff */
.L_x_1323:
[----:B------:R-:W-:Y:S01]  /*af50*/  BSSY B0, `(.L_x_1388) ;  /* 0x0000005000007945 */ /* 0x000fe20003800000 */
[----:B------:R-:W-:-:S07]  /*af60*/  IMAD.MOV.U32 R15, RZ, RZ, -0x1 ;  /* 0xffffffffff0f7424 */ /* 0x000fce00078e00ff */
[----:B------:R-:W-:Y:S05]  /*af70*/  WARPSYNC.COLLECTIVE R15, `(.L_x_1389) ;  /* 0x000000000f087348 */ /* 0x000fea0003c00000 */
[----:B------:R-:W-:Y:S01]  /*af80*/  NOP ;  /* 0x0000000000007918 */ /* 0x000fe20000000000 */
[----:B------:R-:W-:Y:S01]  /*af90*/  ENDCOLLECTIVE ;  /* 0x000000000000791b */ /* 0x000fe20003800000 */
.L_x_1389:
[----:B------:R-:W-:Y:S05]  /*afa0*/  BSYNC B0 ;  /* 0x0000000000007941 */ /* 0x000fea0003800000 */
.L_x_1388:
[----:B------:R-:W-:Y:S05]  /*afb0*/  BRA `(.L_x_1390) ;  /* 0xffffffcc00147947 */ /* 0x000fea000383ffff */
.L_x_1335:
[----:B------:R-:W-:Y:S01]  /*afc0*/  BSSY B0, `(.L_x_1391) ;  /* 0x0000005000007945 */ /* 0x000fe20003800000 */
[----:B------:R-:W-:-:S07]  /*afd0*/  IMAD.MOV.U32 R15, RZ, RZ, -0x1 ;  /* 0xffffffffff0f7424 */ /* 0x000fce00078e00ff */
[----:B------:R-:W-:Y:S05]  /*afe0*/  WARPSYNC.COLLECTIVE R15, `(.L_x_1392) ;  /* 0x000000000f087348 */ /* 0x000fea0003c00000 */
[----:B------:R-:W-:Y:S01]  /*aff0*/  NOP ;  /* 0x0000000000007918 */ /* 0x000fe20000000000 */
[----:B------:R-:W-:Y:S01]  /*b000*/  ENDCOLLECTIVE ;  /* 0x000000000000791b */ /* 0x000fe20003800000 */
.L_x_1392:
[----:B------:R-:W-:Y:S05]  /*b010*/  BSYNC B0 ;  /* 0x0000000000007941 */ /* 0x000fea0003800000 */
.L_x_1391:
[----:B------:R-:W-:Y:S05]  /*b020*/  BRA `(.L_x_1393) ;  /* 0xffffffd000347947 */ /* 0x000fea000383ffff */
.L_x_1357:
[----:B-1----:R1:W2:Y:S02]  /*b030*/  SYNCS.PHASECHK.TRANS64.TRYWAIT P0, [R16+URZ+0x30820], R3 ;  /* 0x03082003100075a7 */ /* 0x0022a4000800017f */
[----:B--2---:R-:W-:Y:S05]  /*b040*/  @!P0 NANOSLEEP.SYNCS 0x989680 ;  /* 0x009896800000895d */ /* 0x004fea0003900000 */
[----:B------:R-:W2:Y:S02]  /*b050*/  @!P0 SYNCS.PHASECHK.TRANS64 P0, [R16+URZ+0x30820], R3 ;  /* 0x03082003100085a7 */ /* 0x000ea4000800007f */
[----:B--2---:R-:W-:Y:S05]  /*b060*/  @!P0 BRA `(.L_x_1357) ;  /* 0xfffffffc00f08947 */ /* 0x004fea000383ffff */
[----:B------:R-:W-:Y:S05]  /*b070*/  BRA `(.L_x_1394) ;  /* 0xffffffe000047947 */ /* 0x000fea000383ffff */
.L_x_1361:
[----:B-1----:R1:W3:Y:S02]  /*b080*/  SYNCS.PHASECHK.TRANS64.TRYWAIT P1, [R16+URZ+0x30840], R21 ;  /* 0x03084015100075a7 */ /* 0x0022e4000802017f */
[----:B---3--:R-:W-:Y:S05]  /*b090*/  @!P1 NANOSLEEP.SYNCS 0x989680 ;  /* 0x009896800000995d */ /* 0x008fea0003900000 */
[----:B------:R-:W3:Y:S02]  /*b0a0*/  @!P1 SYNCS.PHASECHK.TRANS64 P1, [R16+URZ+0x30840], R21 ;  /* 0x03084015100095a7 */ /* 0x000ee4000802007f */
[----:B---3--:R-:W-:Y:S05]  /*b0b0*/  @!P1 BRA `(.L_x_1361) ;  /* 0xfffffffc00f09947 */ /* 0x008fea000383ffff */
[----:B------:R-:W-:Y:S05]  /*b0c0*/  BRA `(.L_x_1395) ;  /* 0xffffffe400c07947 */ /* 0x000fea000383ffff */
.L_x_1363:
[----:B--2---:R2:W3:Y:S02]  /*b0d0*/  SYNCS.PHASECHK.TRANS64.TRYWAIT P1, [R16+URZ+0x30828], R21 ;  /* 0x03082815100075a7 */ /* 0x0044e4000802017f */
[----:B---3--:R-:W-:Y:S05]  /*b0e0*/  @!P1 NANOSLEEP.SYNCS 0x989680 ;  /* 0x009896800000995d */ /* 0x008fea0003900000 */
[----:B------:R-:W3:Y:S02]  /*b0f0*/  @!P1 SYNCS.PHASECHK.TRANS64 P1, [R16+URZ+0x30828], R21 ;  /* 0x03082815100095a7 */ /* 0x000ee4000802007f */
[----:B---3--:R-:W-:Y:S05]  /*b100*/  @!P1 BRA `(.L_x_1363) ;  /* 0xfffffffc00f09947 */ /* 0x008fea000383ffff */
[----:B------:R-:W-:Y:S05]  /*b110*/  BRA `(.L_x_1396) ;  /* 0xffffffe800547947 */ /* 0x000fea000383ffff */
.L_x_1365:
[----:B---3--:R3:W4:Y:S02]  /*b120*/  SYNCS.PHASECHK.TRANS64.TRYWAIT P1, [R16+URZ+0x30848], R21 ;  /* 0x03084815100075a7 */ /* 0x008724000802017f */
[----:B----4-:R-:W-:Y:S05]  /*b130*/  @!P1 NANOSLEEP.SYNCS 0x989680 ;  /* 0x009896800000995d */ /* 0x010fea0003900000 */
[----:B------:R-:W4:Y:S02]  /*b140*/  @!P1 SYNCS.PHASECHK.TRANS64 P1, [R16+URZ+0x30848], R21 ;  /* 0x03084815100095a7 */ /* 0x000f24000802007f */
[----:B----4-:R-:W-:Y:S05]  /*b150*/  @!P1 BRA `(.L_x_1365) ;  /* 0xfffffffc00f09947 */ /* 0x010fea000383ffff */
[----:B------:R-:W-:Y:S05]  /*b160*/  BRA `(.L_x_1397) ;  /* 0xffffffe800e87947 */ /* 0x000fea000383ffff */
.L_x_1367:
[----:B------:R-:W-:-:S07]  /*b170*/  SHF.L.U32 R5, R11, 0x1f, RZ ;  /* 0x0000001f0b057819 */ /* 0x000fce00000006ff */
.L_x_1398:
[----:B------:R1:W1:Y:S02]  /*b180*/  SYNCS.PHASECHK.TRANS64.TRYWAIT P1, [R16+URZ+0x30820], R5 ;  /* 0x03082005100075a7 */ /* 0x000264000802017f */
[----:B-1----:R-:W-:Y:S05]  /*b190*/  @!P1 NANOSLEEP.SYNCS 0x989680 ;  /* 0x009896800000995d */ /* 0x002fea0003900000 */
[----:B------:R-:W1:Y:S02]  /*b1a0*/  @!P1 SYNCS.PHASECHK.TRANS64 P1, [R16+URZ+0x30820], R5 ;  /* 0x03082005100095a7 */ /* 0x000e64000802007f */
[----:B-1----:R-:W-:Y:S05]  /*b1b0*/  @!P1 BRA `(.L_x_1398) ;  /* 0xfffffffc00f09947 */ /* 0x002fea000383ffff */
[----:B------:R-:W-:Y:S05]  /*b1c0*/  BRA `(.L_x_1399) ;  /* 0xffffffec00647947 */ /* 0x000fea000383ffff */
.L_x_1370:
[----:B-1----:R1:W3:Y:S02]  /*b1d0*/  SYNCS.PHASECHK.TRANS64.TRYWAIT P1, [R16+URZ+0x30840], R13 ;  /* 0x0308400d100075a7 */ /* 0x0022e4000802017f */
[----:B---3--:R-:W-:Y:S05]  /*b1e0*/  @!P1 NANOSLEEP.SYNCS 0x989680 ;  /* 0x009896800000995d */ /* 0x008fea0003900000 */
[----:B------:R-:W3:Y:S02]  /*b1f0*/  @!P1 SYNCS.PHASECHK.TRANS64 P1, [R16+URZ+0x30840], R13 ;  /* 0x0308400d100095a7 */ /* 0x000ee4000802007f */
[----:B---3--:R-:W-:Y:S05]  /*b200*/  @!P1 BRA `(.L_x_1370) ;  /* 0xfffffffc00f09947 */ /* 0x008fea000383ffff */
[----:B------:R-:W-:Y:S05]  /*b210*/  BRA `(.L_x_1400) ;  /* 0xfffffff000187947 */ /* 0x000fea000383ffff */
.L_x_1372:
[----:B--2---:R2:W3:Y:S02]  /*b220*/  SYNCS.PHASECHK.TRANS64.TRYWAIT P1, [R16+URZ+0x30828], R13 ;  /* 0x0308280d100075a7 */ /* 0x0044e4000802017f */
[----:B---3--:R-:W-:Y:S05]  /*b230*/  @!P1 NANOSLEEP.SYNCS 0x989680 ;  /* 0x009896800000995d */ /* 0x008fea0003900000 */
[----:B------:R-:W3:Y:S02]  /*b240*/  @!P1 SYNCS.PHASECHK.TRANS64 P1, [R16+URZ+0x30828], R13 ;  /* 0x0308280d100095a7 */ /* 0x000ee4000802007f */
[----:B---3--:R-:W-:Y:S05]  /*b250*/  @!P1 BRA `(.L_x_1372) ;  /* 0xfffffffc00f09947 */ /* 0x008fea000383ffff */
[----:B------:R-:W-:Y:S05]  /*b260*/  BRA `(.L_x_1401) ;  /* 0xfffffff000a07947 */ /* 0x000fea000383ffff */
.L_x_1374:
[----:B---3--:R3:W1:Y:S02]  /*b270*/  SYNCS.PHASECHK.TRANS64.TRYWAIT P0, [R3+URZ+0x30840], R0 ;  /* 0x03084000030075a7 */ /* 0x008664000800017f */
[----:B-1----:R-:W-:Y:S05]  /*b280*/  @!P0 NANOSLEEP.SYNCS 0x989680 ;  /* 0x009896800000895d */ /* 0x002fea0003900000 */
[----:B------:R-:W1:Y:S02]  /*b290*/  @!P0 SYNCS.PHASECHK.TRANS64 P0, [R3+URZ+0x30840], R0 ;  /* 0x03084000030085a7 */ /* 0x000e64000800007f */
[----:B-1----:R-:W-:Y:S05]  /*b2a0*/  @!P0 BRA `(.L_x_1374) ;  /* 0xfffffffc00f08947 */ /* 0x002fea000383ffff */
[----:B------:R-:W-:Y:S05]  /*b2b0*/  BRA `(.L_x_1402) ;  /* 0xfffffff400487947 */ /* 0x000fea000383ffff */
.L_x_1376:
[----:B------:R-:W-:Y:S01]  /*b2c0*/  BSSY B0, `(.L_x_1403) ;  /* 0x0000006000007945 */ /* 0x000fe20003800000 */
[----:B------:R-:W-:-:S07]  /*b2d0*/  IMAD.MOV.U32 R15, RZ, RZ, -0x1 ;  /* 0xffffffffff0f7424 */ /* 0x000fce00078e00ff */
[----:B------:R-:W-:Y:S05]  /*b2e0*/  WARPSYNC.COLLECTIVE R15, `(.L_x_1404) ;  /* 0x000000000f0c7348 */ /* 0x000fea0003c00000 */
[----:B------:R-:W-:Y:S02]  /*b2f0*/  ELECT P6, UR62, PT ;  /* 0x00000000003e782f */ /* 0x000fe400038c0000 */
[----:B------:R-:W-:Y:S01]  /*b300*/  MOV R14, UR62 ;  /* 0x0000003e000e7c02 */ /* 0x000fe20008000f00 */
[----:B------:R-:W-:Y:S10]  /*b310*/  ENDCOLLECTIVE ;  /* 0x000000000000791b */ /* 0x000ff40003800000 */
.L_x_1404:
[----:B------:R-:W-:Y:S05]  /*b320*/  BSYNC B0 ;  /* 0x0000000000007941 */ /* 0x000fea0003800000 */
.L_x_1403:
[----:B------:R-:W-:Y:S05]  /*b330*/  BRA `(.L_x_1405) ;  /* 0xfffffff400f47947 */ /* 0x000fea000383ffff */
.L_x_1378:
[----:B-1----:R1:W2:Y:S02]  /*b340*/  SYNCS.PHASECHK.TRANS64.TRYWAIT P0, [R6+URZ], R5 ;  /* 0x00000005060075a7 */ /* 0x0022a4000800017f */
[----:B--2---:R-:W-:Y:S05]  /*b350*/  @!P0 NANOSLEEP.SYNCS 0x989680 ;  /* 0x009896800000895d */ /* 0x004fea0003900000 */
[----:B------:R-:W2:Y:S02]  /*b360*/  @!P0 SYNCS.PHASECHK.TRANS64 P0, [R6+URZ], R5 ;  /* 0x00000005060085a7 */ /* 0x000ea4000800007f */
[----:B--2---:R-:W-:Y:S05]  /*b370*/  @!P0 BRA `(.L_x_1378) ;  /* 0xfffffffc00f08947 */ /* 0x004fea000383ffff */
[----:B------:R-:W-:Y:S05]  /*b380*/  BRA `(.L_x_1406) ;  /* 0xfffffff800347947 */ /* 0x000fea000383ffff */
.L_x_1379:
[----:B--2---:R2:W3:Y:S02]  /*b390*/  SYNCS.PHASECHK.TRANS64.TRYWAIT P0, [R3+URZ], R2 ;  /* 0x00000002030075a7 */ /* 0x0044e4000800017f */
[----:B---3--:R-:W-:Y:S05]  /*b3a0*/  @!P0 NANOSLEEP.SYNCS 0x989680 ;  /* 0x009896800000895d */ /* 0x008fea0003900000 */
[----:B------:R-:W3:Y:S02]  /*b3b0*/  @!P0 SYNCS.PHASECHK.TRANS64 P0, [R3+URZ], R2 ;  /* 0x00000002030085a7 */ /* 0x000ee4000800007f */
[----:B---3--:R-:W-:Y:S05]  /*b3c0*/  @!P0 BRA `(.L_x_1379) ;  /* 0xfffffffc00f08947 */ /* 0x008fea000383ffff */
[----:B------:R-:W-:Y:S05]  /*b3d0*/  BRA `(.L_x_1407) ;  /* 0xfffffff800287947 */ /* 0x000fea000383ffff */
.L_x_1381:
[----:B--2---:R2:W3:Y:S02]  /*b3e0*/  SYNCS.PHASECHK.TRANS64.TRYWAIT P0, [R0+URZ], R5 ;  /* 0x00000005000075a7 */ /* 0x0044e4000800017f */
[----:B---3--:R-:W-:Y:S05]  /*b3f0*/  @!P0 NANOSLEEP.SYNCS 0x989680 ;  /* 0x009896800000895d */ /* 0x008fea0003900000 */
[----:B------:R-:W3:Y:S02]  /*b400*/  @!P0 SYNCS.PHASECHK.TRANS64 P0, [R0+URZ], R5 ;  /* 0x00000005000085a7 */ /* 0x000ee4000800007f */
[----:B---3--:R-:W-:Y:S05]  /*b410*/  @!P0 BRA `(.L_x_1381) ;  /* 0xfffffffc00f08947 */ /* 0x008fea000383ffff */
[----:B------:R-:W-:Y:S05]  /*b420*/  BRA `(.L_x_1408) ;  /* 0xfffffff8002c7947 */ /* 0x000fea000383ffff */
.L_x_1409:
        /* <DEDUP_REMOVED lines=13> */
.L_x_3662:


//--------------------- .text._ZN7cutlass13device_kernelIN5flash11enable_sm90INS1_16FlashAttnBwdSm90INS1_25CollectiveMainloopBwdSm90ILi2ELi2ELi2EN4cute5tupleIJNS5_1CILi1EEES8_S8_EEENS6_IJNS7_ILi64EEENS7_ILi128EEESB_EEENS_10bfloat16_tEfNS_4arch4Sm90ELb0ELb1ELb1ELb0ELb0ELb1ELb0ELb0ELi2ELi1ELi2ELi1ELb0EEENS1_24CollectiveEpilogueBwdGQAISC_fSF_Li256ELb0ELb0EEENS1_19SingleTileSchedulerILb0ELb0ELb0ELi128EEEEEEEEEvNT_6ParamsE --------------------------
	.section	.text._ZN7cutlass13device_kernelIN5flash11enable_sm90INS1_16FlashAttnBwdSm90INS1_25CollectiveMainloopBwdSm90ILi2ELi2ELi2EN4cute5tupleIJNS5_1CILi1EEES8_S8_EEENS6_IJNS7_ILi64EEENS7_ILi128EEESB_EEENS_10bfloat16_tEfNS_4arch4Sm90ELb0ELb1ELb1ELb0ELb0ELb1ELb0ELb0ELi2ELi1ELi2ELi1ELb0EEENS1_24CollectiveEpilogueBwdGQAISC_fSF_Li256ELb0ELb0EEENS1_19SingleTileSchedulerILb0ELb0ELb0ELi128EEEEEEEEEvNT_6ParamsE,"ax",@progbits
	.align	128
.text._ZN7cutlass13device_kernelIN5flash11enable_sm90INS1_16FlashAttnBwdSm90INS1_25CollectiveMainloopBwdSm90ILi2ELi2ELi2EN4cute5tupleIJNS5_1CILi1EEES8_S8_EEENS6_IJNS7_ILi64EEENS7_ILi128EEESB_EEENS_10bfloat16_tEfNS_4arch4Sm90ELb0ELb1ELb1ELb0ELb0ELb1ELb0ELb0ELi2ELi1ELi2ELi1ELb0EEENS1_24CollectiveEpilogueBwdGQAISC_fSF_Li256ELb0ELb0EEENS1_19SingleTileSchedulerILb0ELb0ELb0ELi128EEEEEEEEEvNT_6ParamsE:
        .type           _ZN7cutlass13device_kernelIN5flash11enable_sm90INS1_16FlashAttnBwdSm90INS1_25CollectiveMainloopBwdSm90ILi2ELi2ELi2EN4cute5tupleIJNS5_1CILi1EEES8_S8_EEENS6_IJNS7_ILi64EEENS7_ILi128EEESB_EEENS_10bfloat16_tEfNS_4arch4Sm90ELb0ELb1ELb1ELb0ELb0ELb1ELb0ELb0ELi2ELi1ELi2ELi1ELb0EEENS1_24CollectiveEpilogueBwdGQAISC_fSF_Li256ELb0ELb0EEENS1_19SingleTileSchedulerILb0ELb0ELb0ELi128EEEEEEEEEvNT_6ParamsE,@function
        .size           _ZN7cutlass13device_kernelIN5flash11enable_sm90INS1_16FlashAttnBwdSm90INS1_25CollectiveMainloopBwdSm90ILi2ELi2ELi2EN4cute5tupleIJNS5_1CILi1EEES8_S8_EEENS6_IJNS7_ILi64EEENS7_ILi128EEESB_EEENS_10bfloat16_tEfNS_4arch4Sm90ELb0ELb1ELb1ELb0ELb0ELb1ELb0ELb0ELi2ELi1ELi2ELi1ELb0EEENS1_24CollectiveEpilogueBwdGQAISC_fSF_Li256ELb0ELb0EEENS1_19SingleTileSchedulerILb0ELb0ELb0ELi128EEEEEEEEEvNT_6ParamsE,(.L_x_3663 - _ZN7cutlass13device_kernelIN5flash11enable_sm90INS1_16FlashAttnBwdSm90INS1_25CollectiveMainloopBwdSm90ILi2ELi2ELi2EN4cute5tupleIJNS5_1CILi1EEES8_S8_EEENS6_IJNS7_ILi64EEENS7_ILi128EEESB_EEENS_10bfloat16_tEfNS_4arch4Sm90ELb0ELb1ELb1ELb0ELb0ELb1ELb0ELb0ELi2ELi1ELi2ELi1ELb0EEENS1_24CollectiveEpilogueBwdGQAISC_fSF_Li256ELb0ELb0EEENS1_19SingleTileSchedulerILb0ELb0ELb0ELi128EEEEEEEEEvNT_6ParamsE)
        .other          _ZN7cutlass13device_kernelIN5flash11enable_sm90INS1_16FlashAttnBwdSm90INS1_25CollectiveMainloopBwdSm90ILi2ELi2ELi2EN4cute5tupleIJNS5_1CILi1EEES8_S8_EEENS6_IJNS7_ILi64EEENS7_ILi128EEESB_EEENS_10bfloat16_tEfNS_4arch4Sm90ELb0ELb1ELb1ELb0ELb0ELb1ELb0ELb0ELi2ELi1ELi2ELi1ELb0EEENS1_24CollectiveEpilogueBwdGQAISC_fSF_Li256ELb0ELb0EEENS1_19SingleTileSchedulerILb0ELb0ELb0ELi128EEEEEEEEEvNT_6ParamsE,@"STO_CUDA_ENTRY STV_DEFAULT"
_ZN7cutlass13device_kernelIN5flash11enable_sm90INS1_16FlashAttnBwdSm90INS1_25CollectiveMainloopBwdSm90ILi2ELi2ELi2EN4cute5tupleIJNS5_1CILi1EEES8_S8_EEENS6_IJNS7_ILi64EEENS7_ILi128EEESB_EEENS_10bfloat16_tEfNS_4arch4Sm90ELb0ELb1ELb1ELb0ELb0ELb1ELb0ELb0ELi2ELi1ELi2ELi1ELb0EEENS1_24CollectiveEpilogueBwdGQAISC_fSF_Li256ELb0ELb0EEENS1_19SingleTileSchedulerILb0ELb0ELb0ELi128EEEEEEEEEvNT_6ParamsE:
        /* <DEDUP_REMOVED lines=24> */
.L_x_1411:
[----:B------:R-:W-:Y:S05]  /*0180*/  BSYNC B0 ;  /* 0x0000000000007941 */ /* 0x000fea0003800000 */
.L_x_1410:
        /* <DEDUP_REMOVED lines=37> */
.L_x_1412:
        /* <DEDUP_REMOVED lines=22> */
.L_x_1413:
[----:B------:R-:W-:Y:S01]  /*0540*/  PLOP3.LUT P0, PT, PT, PT, UP0, 0x80, 0x0 ;  /* 0x000000000000781c */ /* 0x000fe20003f0f008 */
[----:B------:R-:W-:Y:S01]  /*0550*/  NOP ;  /* 0x0000000000007918 */ /* 0x000fe20000000000 */
[----:B------:R-:W-:Y:S01]  /*0560*/  BSSY B6, `(.L_x_1414) ;  /* 0x00007db000067945 */ /* 0x000fe20003800000 */
[----:B-12-4-:R-:W-:Y:S10]  /*0570*/  BAR.SYNC.DEFER_BLOCKING 0x0 ;  /* 0x0000000000007b1d */ /* 0x016ff40000010000 */
[----:B------:R-:W-:Y:S05]  /*0580*/  @!P0 BRA `(.L_x_1415) ;  /* 0x0000004c00cc8947 */ /* 0x000fea0003800000 */
.L_x_1416:
        /* <DEDUP_REMOVED lines=101> */
.L_x_1418:
        /* <DEDUP_REMOVED lines=31> */
.L_x_1421:
        /* <DEDUP_REMOVED lines=15> */
.L_x_1420:
        /* <DEDUP_REMOVED lines=22> */
.L_x_1423:
        /* <DEDUP_REMOVED lines=15> */
.L_x_1422:
        /* <DEDUP_REMOVED lines=8> */
.L_x_1495:
        /* <DEDUP_REMOVED lines=23> */
.L_x_1425:
        /* <DEDUP_REMOVED lines=98> */
.L_x_1437:
[----:B------:R-:W-:-:S05]  /*1920*/  IMAD.U32 R0, RZ, RZ, UR38 ;  /* 0x00000026ff007e24 */ /* 0x000fca000f8e00ff */
[----:B------:R-:W-:-:S04]  /*1930*/  LOP3.LUT R0, R0, 0x1, RZ, 0xfc, !PT ;  /* 0x0000000100007812 */ /* 0x000fc800078efcff */
[----:B------:R-:W-:-:S13]  /*1940*/  ISETP.NE.AND P6, PT, R0, 0x3, PT ;  /* 0x000000030000780c */ /* 0x000fda0003fc5270 */
[----:B-1----:R-:W-:Y:S05]  /*1950*/  @!P6 BRA `(.L_x_1427) ;  /* 0x000000000004e947 */ /* 0x002fea0003800000 */
[----:B------:R-:W-:Y:S01]  /*1960*/  BPT.TRAP 0x1 ;  /* 0x000000040000795c */ /* 0x000fe20000300000 */
.L_x_1427:
        /* <DEDUP_REMOVED lines=8> */
.L_x_1428:
[----:B---3--:R-:W-:Y:S05]  /*19f0*/  @P0 BRA `(.L_x_1429) ;  /* 0x0000000000080947 */ /* 0x008fea0003800000 */
[----:B------:R-:W3:Y:S02]  /*1a00*/  SYNCS.PHASECHK.TRANS64.TRYWAIT P0, [R0+URZ+0x30810], R191 ;  /* 0x030810bf000075a7 */ /* 0x000ee4000800017f */
[----:B---3--:R-:W-:Y:S05]  /*1a10*/  @!P0 BRA `(.L_x_1430) ;  /* 0x0000006800808947 */ /* 0x008fea0003800000 */
.L_x_1429:
        /* <DEDUP_REMOVED lines=84> */
.L_x_1431:
[----:B------:R1:W1:Y:S01]  /*1f60*/  SYNCS.PHASECHK.TRANS64.TRYWAIT P0, [R0+URZ+0x30830], R191 ;  /* 0x030830bf000075a7 */ /* 0x000262000800017f */
[----:B------:R-:W-:Y:S05]  /*1f70*/  @!P6 BRA `(.L_x_1432) ;  /* 0x000000000004e947 */ /* 0x000fea0003800000 */
[----:B------:R-:W-:Y:S01]  /*1f80*/  BPT.TRAP 0x1 ;  /* 0x000000040000795c */ /* 0x000fe20000300000 */
.L_x_1432:
        /* <DEDUP_REMOVED lines=52> */
.L_x_1433:
        /* <DEDUP_REMOVED lines=539> */
.L_x_1435:
        /* <DEDUP_REMOVED lines=49> */
.L_x_1436:
        /* <DEDUP_REMOVED lines=78> */
.L_x_1419:
[----:B------:R-:W-:Y:S05]  /*4c70*/  @P0 BRA `(.L_x_1417) ;  /* 0x0000003400a40947 */ /* 0x000fea0003800000 */
[----:B------:R-:W2:Y:S01]  /*4c80*/  S2R R4, SR_TID.X ;  /* 0x0000000000047919 */ /* 0x000ea20000002100 */
[----:B------:R-:W3:Y:S01]  /*4c90*/  S2UR UR6, SR_CgaCtaId ;  /* 0x00000000000679c3 */ /* 0x000ee20000008800 */
[----:B------:R-:W-:Y:S01]  /*4ca0*/  ULDC UR7, c[0x0][0x850] ;  /* 0x0002140000077ab9 */ /* 0x000fe20000000800 */
[----:B------:R-:W-:Y:S01]  /*4cb0*/  UMOV UR4, 0x400 ;  /* 0x0000040000047882 */ /* 0x000fe20000000000 */
[----:B------:R-:W-:Y:S01]  /*4cc0*/  UISETP.NE.AND UP0, UPT, UR7, 0x1, UPT ;  /* 0x000000010700788c */ /* 0x000fe2000bf05270 */
[----:B------:R-:W-:Y:S01]  /*4cd0*/  BSSY B0, `(.L_x_1438) ;  /* 0x0000056000007945 */ /* 0x000fe20003800000 */
[----:B------:R-:W-:Y:S01]  /*4ce0*/  ULDC.64 UR12, c[0x0][0x818] ;  /* 0x00020600000c7ab9 */ /* 0x000fe20000000a00 */
[----:B------:R-:W-:Y:S01]  /*4cf0*/  ULDC.64 UR14, c[0x0][0x820] ;  /* 0x00020800000e7ab9 */ /* 0x000fe20000000a00 */
[----:B------:R-:W-:Y:S01]  /*4d00*/  ULDC.64 UR16, c[0x0][0x848] ;  /* 0x0002120000107ab9 */ /* 0x000fe20000000a00 */
[----:B------:R-:W4:Y:S06]  /*4d10*/  S2UR UR5, SR_CTAID.Y ;  /* 0x00000000000579c3 */ /* 0x000f2c0000002600 */
[----:B------:R-:W-:-:S02]  /*4d20*/  @UP0 ULDC UR9, c[0x0][0x858] ;  /* 0x0002160000090ab9 */ /* 0x000fc40000000800 */
[----:B------:R-:W5:Y:S01]  /*4d30*/  S2UR UR8, SR_CTAID.X ;  /* 0x00000000000879c3 */ /* 0x000f620000002500 */
[----:B---3--:R-:W-:-:S07]  /*4d40*/  ULEA UR4, UR6, UR4, 0x18 ;  /* 0x0000000406047291 */ /* 0x008fce000f8ec03f */
[----:B------:R-:W3:Y:S01]  /*4d50*/  S2UR UR18, SR_CTAID.Z ;  /* 0x00000000001279c3 */ /* 0x000ee20000002700 */
[----:B------:R-:W-:Y:S01]  /*4d60*/  @UP0 ULDC UR6, c[0x0][0x854] ;  /* 0x0002150000060ab9 */ /* 0x000fe20000000800 */
[----:B--2---:R-:W-:Y:S01]  /*4d70*/  VIADD R5, R4, 0xffffff80 ;  /* 0xffffff8004057836 */ /* 0x004fe20000000000 */
[----:B----4-:R-:W-:-:S04]  /*4d80*/  UIMAD.WIDE.U32 UR6, UR5, UR6, URZ ;  /* 0x00000006050672a5 */ /* 0x010fc8000f8e003f */
[----:B------:R-:W-:Y:S01]  /*4d90*/  SHF.R.S32.HI R0, RZ, 0x1f, R5 ;  /* 0x0000001fff007819 */ /* 0x000fe20000011405 */
[----:B------:R-:W-:Y:S01]  /*4da0*/  @UP0 USHF.R.U32.HI UR5, URZ, UR9, UR7 ;  /* 0x000000093f050299 */ /* 0x000fe20008011607 */
[----:B------:R-:W-:Y:S01]  /*4db0*/  BAR.SYNC.DEFER_BLOCKING 0x1, 0x100 ;  /* 0x0044000000007b1d */ /* 0x000fe20000010000 */
[----:B------:R-:W-:Y:S01]  /*4dc0*/  ISETP.NE.AND P0, PT, R5, RZ, PT ;  /* 0x000000ff0500720c */ /* 0x000fe20003f05270 */
[----:B-----5:R-:W-:Y:S01]  /*4dd0*/  USHF.L.U32 UR8, UR8, 0xe, URZ ;  /* 0x0000000e08087899 */ /* 0x020fe2000800063f */
[----:B------:R-:W-:Y:S01]  /*4de0*/  LEA.HI R2, R0, R5, RZ, 0x7 ;  /* 0x0000000500027211 */ /* 0x000fe200078f38ff */
[----:B------:R-:W-:Y:S02]  /*4df0*/  USHF.R.S32.HI UR10, URZ, 0x1f, UR5 ;  /* 0x0000001f3f0a7899 */ /* 0x000fe40008011405 */
[----:B------:R-:W-:Y:S01]  /*4e00*/  USHF.R.S32.HI UR9, URZ, 0x1f, UR8 ;  /* 0x0000001f3f097899 */ /* 0x000fe20008011408 */
[C---:B------:R-:W-:Y:S01]  /*4e10*/  LOP3.LUT R0, R2.reuse, 0xfffff80, RZ, 0xc0, !PT ;  /* 0x0fffff8002007812 */ /* 0x040fe200078ec0ff */
[----:B------:R-:W-:Y:S01]  /*4e20*/  IMAD.SHL.U32 R2, R2, 0x40, RZ ;  /* 0x0000004002027824 */ /* 0x000fe200078e00ff */
[----:B------:R-:W-:-:S02]  /*4e30*/  UIMAD UR11, UR10, UR12, URZ ;  /* 0x0000000c0a0b72a4 */ /* 0x000fc4000f8e023f */
[----:B------:R-:W-:Y:S01]  /*4e40*/  UIMAD.WIDE.U32 UR6, UR5, UR12, UR8 ;  /* 0x0000000c050672a5 */ /* 0x000fe2000f8e0008 */
[----:B------:R-:W-:Y:S01]  /*4e50*/  IMAD.IADD R0, R5, 0x1, -R0 ;  /* 0x0000000105007824 */ /* 0x000fe200078e0a00 */
[----:B-1----:R-:W-:Y:S01]  /*4e60*/  LOP3.LUT R3, R2, 0x3fffe000, RZ, 0xc0, !PT ;  /* 0x3fffe00002037812 */ /* 0x002fe200078ec0ff */
[----:B------:R-:W-:-:S03]  /*4e70*/  UIMAD UR11, UR5, UR13, UR11 ;  /* 0x0000000d050b72a4 */ /* 0x000fc6000f8e020b */
[----:B------:R-:W-:Y:S01]  /*4e80*/  ULDC.64 UR12, c[0x0][0x840] ;  /* 0x00021000000c7ab9 */ /* 0x000fe20000000a00 */
[----:B------:R-:W-:Y:S01]  /*4e90*/  IMAD R0, R0, 0x4, R3 ;  /* 0x0000000400007824 */ /* 0x000fe200078e0203 */
[----:B------:R-:W-:Y:S02]  /*4ea0*/  UIMAD UR10, UR10, UR12, URZ ;  /* 0x0000000c0a0a72a4 */ /* 0x000fe4000f8e023f */
[----:B------:R-:W-:Y:S02]  /*4eb0*/  UIMAD.WIDE.U32 UR8, UR5, UR12, UR8 ;  /* 0x0000000c050872a5 */ /* 0x000fe4000f8e0008 */
[----:B------:R-:W-:Y:S01]  /*4ec0*/  LEA R0, R0, UR4, 0x2 ;  /* 0x0000000400007c11 */ /* 0x000fe2000f8e10ff */
[----:B------:R-:W-:Y:S02]  /*4ed0*/  UIMAD UR12, UR5, UR13, UR10 ;  /* 0x0000000d050c72a4 */ /* 0x000fe4000f8e020a */
[----:B---3--:R-:W-:Y:S02]  /*4ee0*/  USHF.R.S32.HI UR5, URZ, 0x1f, UR18 ;  /* 0x0000001f3f057899 */ /* 0x008fe40008011412 */
[----:B------:R1:W-:Y:S01]  /*4ef0*/  STS.128 [R0], R24 ;  /* 0x0000001800007388 */ /* 0x0003e20000000c00 */
[----:B------:R-:W-:-:S02]  /*4f00*/  UIADD3 UR7, UR7, UR11, URZ ;  /* 0x0000000b07077290 */ /* 0x000fc4000fffe03f */
[----:B------:R-:W-:Y:S01]  /*4f10*/  UIMAD UR10, UR5, UR14, URZ ;  /* 0x0000000e050a72a4 */ /* 0x000fe2000f8e023f */
[----:B------:R1:W-:Y:S01]  /*4f20*/  STS.128 [R0+0x800], R28 ;  /* 0x0008001c00007388 */ /* 0x0003e20000000c00 */
[----:B------:R-:W-:Y:S02]  /*4f30*/  UIMAD UR5, UR5, UR16, URZ ;  /* 0x00000010050572a4 */ /* 0x000fe4000f8e023f */
[----:B------:R-:W-:Y:S01]  /*4f40*/  UIADD3 UR9, UR9, UR12, URZ ;  /* 0x0000000c09097290 */ /* 0x000fe2000fffe03f */
[----:B------:R1:W-:Y:S01]  /*4f50*/  STS.128 [R0+0x1000], R32 ;  /* 0x0010002000007388 */ /* 0x0003e20000000c00 */
[----:B------:R-:W-:Y:S02]  /*4f60*/  UIMAD UR10, UR18, UR15, UR10 ;  /* 0x0000000f120a72a4 */ /* 0x000fe4000f8e020a */
[----:B------:R-:W-:Y:S01]  /*4f70*/  UIMAD.WIDE.U32 UR6, UR18, UR14, UR6 ;  /* 0x0000000e120672a5 */ /* 0x000fe2000f8e0006 */
[----:B------:R1:W-:Y:S01]  /*4f80*/  STS.128 [R0+0x1800], R36 ;  /* 0x0018002400007388 */ /* 0x0003e20000000c00 */
[----:B------:R-:W-:-:S02]  /*4f90*/  UIMAD UR5, UR18, UR17, UR5 ;  /* 0x00000011120572a4 */ /* 0x000fc4000f8e0205 */
[----:B------:R-:W-:Y:S01]  /*4fa0*/  UIMAD.WIDE.U32 UR8, UR18, UR16, UR8 ;  /* 0x00000010120872a5 */ /* 0x000fe2000f8e0008 */
[----:B------:R1:W-:Y:S01]  /*4fb0*/  STS.128 [R0+0x2000], R40 ;  /* 0x0020002800007388 */ /* 0x0003e20000000c00 */
[----:B------:R-:W-:Y:S01]  /*4fc0*/  ULDC.64 UR12, c[0x0][0x800] ;  /* 0x00020000000c7ab9 */ /* 0x000fe20000000a00 */
[----:B------:R-:W-:Y:S01]  /*4fd0*/  ULDC.64 UR14, c[0x0][0x828] ;  /* 0x00020a00000e7ab9 */ /* 0x000fe20000000a00 */
[----:B------:R-:W-:Y:S01]  /*4fe0*/  UIADD3 UR7, UR7, UR10, URZ ;  /* 0x0000000a07077290 */ /* 0x000fe2000fffe03f */
[----:B------:R1:W-:Y:S01]  /*4ff0*/  STS.128 [R0+0x2800], R44 ;  /* 0x0028002c00007388 */ /* 0x0003e20000000c00 */
[----:B------:R-:W-:Y:S02]  /*5000*/  ULEA UR12, UP0, UR6, UR12, 0x2 ;  /* 0x0000000c060c7291 */ /* 0x000fe4000f80103f */
[----:B------:R-:W-:Y:S01]  /*5010*/  UIADD3 UR5, UR9, UR5, URZ ;  /* 0x0000000509057290 */ /* 0x000fe2000fffe03f */
[----:B------:R1:W-:Y:S01]  /*5020*/  STS.128 [R0+0x3000], R48 ;  /* 0x0030003000007388 */ /* 0x0003e20000000c00 */
[----:B------:R-:W-:-:S02]  /*5030*/  ULEA UR14, UP1, UR8, UR14, 0x2 ;  /* 0x0000000e080e7291 */ /* 0x000fc4000f82103f */
[----:B------:R-:W-:Y:S01]  /*5040*/  ULEA.HI.X UR13, UR6, UR13, UR7, 0x2, UP0 ;  /* 0x0000000d060d7291 */ /* 0x000fe200080f1407 */
[----:B------:R1:W-:Y:S01]  /*5050*/  STS.128 [R0+0x3800], R52 ;  /* 0x0038003400007388 */ /* 0x0003e20000000c00 */
[----:B------:R-:W-:-:S03]  /*5060*/  ULEA.HI.X UR7, UR8, UR15, UR5, 0x2, UP1 ;  /* 0x0000000f08077291 */ /* 0x000fc600088f1405 */
        /* <DEDUP_REMOVED lines=14> */
[----:B--2---:R-:W-:Y:S06]  /*5150*/  BAR.SYNC.DEFER_BLOCKING 0x1, 0x100 ;  /* 0x0044000000007b1d */ /* 0x004fec0000010000 */
[----:B------:R-:W-:Y:S05]  /*5160*/  @P0 BRA `(.L_x_1439) ;  /* 0x0000000000300947 */ /* 0x000fea0003800000 */
[----:B------:R-:W-:Y:S01]  /*5170*/  PLOP3.LUT P0, PT, PT, PT, PT, 0x80, 0x0 ;  /* 0x000000000000781c */ /* 0x000fe20003f0f070 */
[----:B------:R-:W-:Y:S01]  /*5180*/  UMOV UR5, 0x1000 ;  /* 0x0000100000057882 */ /* 0x000fe20000000000 */
[----:B------:R-:W-:Y:S01]  /*5190*/  UMOV UR8, 0x0 ;  /* 0x0000000000087882 */ /* 0x000fe20000000000 */
[----:B------:R-:W-:Y:S01]  /*51a0*/  UMOV UR9, 0x14f00000 ;  /* 0x14f0000000097882 */ /* 0x000fe20000000000 */
[----:B------:R-:W-:-:S09]  /*51b0*/  UMOV UR6, UR14 ;  /* 0x0000000e00067c82 */ /* 0x000fd20008000000 */
.L_x_1440:
[----:B------:R-:W-:Y:S01]  /*51c0*/  @P0 ELECT P1, URZ, PT ;  /* 0x00000000003f082f */ /* 0x000fe20003820000 */
[----:B------:R2:W-:-:S12]  /*51d0*/  UBLKRED.G.S.ADD.F32.RN [UR6], [UR4], UR5, desc[UR8] ;  /* 0x00000806040073bb */ /* 0x0005d800080a1405 */
[----:B------:R-:W-:Y:S02]  /*51e0*/  @P1 PLOP3.LUT P0, PT, P1, PT, PT, 0x8, 0x0 ;  /* 0x000000000000181c */ /* 0x000fe40000f0e170 */
[----:B------:R-:W-:-:S11]  /*51f0*/  PLOP3.LUT P1, PT, PT, PT, PT, 0x8, 0x0 ;  /* 0x000000000000781c */ /* 0x000fd60003f2e170 */
[----:B--2---:R-:W-:Y:S05]  /*5200*/  @P0 BRA.U.ANY `(.L_x_1440) ;  /* 0xfffffffd00ec0947 */ /* 0x004fea000393ffff */
[----:B------:R0:W-:Y:S01]  /*5210*/  UTMACMDFLUSH ;  /* 0x00000000000079b7 */ /* 0x0001e20000000000 */
[----:B------:R-:W-:-:S04]  /*5220*/  DEPBAR.LE SB0, 0x0 ;  /* 0x000080000000791a */ /* 0x000fc80000000000 */
.L_x_1439:
[----:B------:R-:W-:Y:S05]  /*5230*/  BSYNC B0 ;  /* 0x0000000000007941 */ /* 0x000fea0003800000 */
.L_x_1438:
        /* <DEDUP_REMOVED lines=23> */
[----:B---3--:R-:W3:Y:S02]  /*53b0*/  FENCE.VIEW.ASYNC.S ;  /* 0x00000000000073c6 */ /* 0x008ee40000000000 */
[----:B---3--:R-:W-:Y:S06]  /*53c0*/  BAR.SYNC.DEFER_BLOCKING 0x1, 0x100 ;  /* 0x0044000000007b1d */ /* 0x008fec0000010000 */
[----:B------:R-:W-:Y:S05]  /*53d0*/  @P0 BRA `(.L_x_1417) ;  /* 0x0000002c00cc0947 */ /* 0x000fea0003800000 */
[----:B------:R-:W-:Y:S01]  /*53e0*/  PLOP3.LUT P0, PT, PT, PT, PT, 0x80, 0x0 ;  /* 0x000000000000781c */ /* 0x000fe20003f0f070 */
[----:B------:R-:W-:Y:S01]  /*53f0*/  UMOV UR5, 0x1000 ;  /* 0x0000100000057882 */ /* 0x000fe20000000000 */
[----:B------:R-:W-:Y:S01]  /*5400*/  UMOV UR8, 0x0 ;  /* 0x0000000000087882 */ /* 0x000fe20000000000 */
[----:B------:R-:W-:Y:S01]  /*5410*/  UMOV UR9, 0x14f00000 ;  /* 0x14f0000000097882 */ /* 0x000fe20000000000 */
[----:B------:R-:W-:Y:S01]  /*5420*/  UMOV UR6, UR12 ;  /* 0x0000000c00067c82 */ /* 0x000fe20008000000 */
[----:B------:R-:W-:-:S08]  /*5430*/  UMOV UR7, UR13 ;  /* 0x0000000d00077c82 */ /* 0x000fd00008000000 */
.L_x_1441:
[----:B------:R-:W-:Y:S01]  /*5440*/  @P0 ELECT P1, URZ, PT ;  /* 0x00000000003f082f */ /* 0x000fe20003820000 */
[----:B------:R3:W-:-:S12]  /*5450*/  UBLKRED.G.S.ADD.F32.RN [UR6], [UR4], UR5, desc[UR8] ;  /* 0x00000806040073bb */ /* 0x0007d800080a1405 */
[----:B------:R-:W-:Y:S02]  /*5460*/  @P1 PLOP3.LUT P0, PT, P1, PT, PT, 0x8, 0x0 ;  /* 0x000000000000181c */ /* 0x000fe40000f0e170 */
[----:B------:R-:W-:-:S11]  /*5470*/  PLOP3.LUT P1, PT, PT, PT, PT, 0x8, 0x0 ;  /* 0x000000000000781c */ /* 0x000fd60003f2e170 */
[----:B---3--:R-:W-:Y:S05]  /*5480*/  @P0 BRA.U.ANY `(.L_x_1441) ;  /* 0xfffffffd00ec0947 */ /* 0x008fea000393ffff */
[----:B------:R0:W-:Y:S01]  /*5490*/  UTMACMDFLUSH ;  /* 0x00000000000079b7 */ /* 0x0001e20000000000 */
[----:B------:R-:W-:-:S04]  /*54a0*/  DEPBAR.LE SB0, 0x0 ;  /* 0x000080000000791a */ /* 0x000fc80000000000 */
[----:B------:R-:W-:Y:S05]  /*54b0*/  BRA `(.L_x_1417) ;  /* 0x0000002c00947947 */ /* 0x000fea0003800000 */
.L_x_1415:
        /* <DEDUP_REMOVED lines=40> */
.L_x_1443:
[----:B------:R-:W-:Y:S02]  /*5740*/  UISETP.GT.AND UP0, UPT, UR8, UR5, UPT ;  /* 0x000000050800728c */ /* 0x000fe4000bf04270 */
[----:B------:R-:W-:Y:S02]  /*5750*/  USHF.R.S32.HI UR14, URZ, 0x1f, UR12 ;  /* 0x0000001f3f0e7899 */ /* 0x000fe4000801140c */
[----:B------:R-:W-:Y:S02]  /*5760*/  USHF.R.S32.HI UR4, URZ, 0x1f, UR13 ;  /* 0x0000001f3f047899 */ /* 0x000fe4000801140d */
[----:B------:R-:W-:-:S13]  /*5770*/  PLOP3.LUT P0, PT, PT, PT, UP0, 0x80, 0x0 ;  /* 0x000000000000781c */ /* 0x000fda0003f0f008 */
[----:B------:R-:W-:Y:S05]  /*5780*/  @!P0 BRA `(.L_x_1417) ;  /* 0x0000002800e08947 */ /* 0x000fea0003800000 */
[----:B------:R-:W-:Y:S01]  /*5790*/  ULDC.64 UR10, c[0x0][0x2d8] ;  /* 0x0000b600000a7ab9 */ /* 0x000fe20000000a00 */
[----:B------:R-:W-:Y:S01]  /*57a0*/  ELECT P0, URZ, PT ;  /* 0x00000000003f782f */ /* 0x000fe20003800000 */
[----:B------:R-:W-:Y:S02]  /*57b0*/  UIMAD UR9, UR4, UR10, URZ ;  /* 0x0000000a040972a4 */ /* 0x000fe4000f8e023f */
[----:B------:R-:W-:Y:S02]  /*57c0*/  UIADD3 UR4, -UR5, UR8, URZ ;  /* 0x0000000805047290 */ /* 0x000fe4000fffe13f */
[----:B------:R-:W-:Y:S02]  /*57d0*/  UIMAD.WIDE.U32 UR6, UR13, UR10, URZ ;  /* 0x0000000a0d0672a5 */ /* 0x000fe4000f8e003f */
[----:B------:R-:W-:Y:S02]  /*57e0*/  ULOP3.LUT UR4, UR4, 0x1, URZ, 0xc0, !UPT ;  /* 0x0000000104047892 */ /* 0x000fe4000f8ec03f */
[----:B------:R-:W-:-:S02]  /*57f0*/  UIMAD UR9, UR13, UR11, UR9 ;  /* 0x0000000b0d0972a4 */ /* 0x000fc4000f8e0209 */
[----:B------:R-:W-:Y:S01]  /*5800*/  UISETP.NE.U32.AND UP0, UPT, UR4, 0x1, UPT ;  /* 0x000000010400788c */ /* 0x000fe2000bf05070 */
[----:B------:R-:W-:Y:S01]  /*5810*/  ULDC.64 UR10, c[0x0][0x2e0] ;  /* 0x0000b800000a7ab9 */ /* 0x000fe20000000a00 */
[----:B------:R-:W-:Y:S02]  /*5820*/  UIADD3 UR7, UR7, UR9, URZ ;  /* 0x0000000907077290 */ /* 0x000fe4000fffe03f */
[----:B------:R-:W-:Y:S02]  /*5830*/  UIMAD UR9, UR14, UR10, URZ ;  /* 0x0000000a0e0972a4 */ /* 0x000fe4000f8e023f */
[----:B------:R-:W-:Y:S01]  /*5840*/  PLOP3.LUT P1, PT, PT, PT, UP0, 0x80, 0x0 ;  /* 0x000000000000781c */ /* 0x000fe20003f2f008 */
[----:B------:R-:W-:Y:S02]  /*5850*/  UIMAD.WIDE.U32 UR6, UR12, UR10, UR6 ;  /* 0x0000000a0c0672a5 */ /* 0x000fe4000f8e0006 */
[----:B------:R-:W-:-:S04]  /*5860*/  UIMAD UR9, UR12, UR11, UR9 ;  /* 0x0000000b0c0972a4 */ /* 0x000fc8000f8e0209 */
[----:B------:R-:W-:-:S06]  /*5870*/  UIADD3 UR9, UR7, UR9, URZ ;  /* 0x0000000907097290 */ /* 0x000fcc000fffe03f */
[----:B------:R-:W-:Y:S06]  /*5880*/  @P1 BRA `(.L_x_1444) ;  /* 0x0000000000bc1947 */ /* 0x000fec0003800000 */
        /* <DEDUP_REMOVED lines=18> */
.L_x_1446:
[----:B------:R-:W-:Y:S05]  /*59b0*/  BSYNC B0 ;  /* 0x0000000000007941 */ /* 0x000fea0003800000 */
.L_x_1445:
        /* <DEDUP_REMOVED lines=19> */
.L_x_1448:
[----:B------:R-:W-:Y:S05]  /*5af0*/  BSYNC B0 ;  /* 0x0000000000007941 */ /* 0x000fea0003800000 */
.L_x_1447:
[----:B------:R-:W-:Y:S06]  /*5b00*/  BAR.ARV 0xa, 0xa0 ;  /* 0x0282800000007b1d */ /* 0x000fec0000002000 */
[----:B------:R-:W-:Y:S04]  /*5b10*/  BSSY B0, `(.L_x_1449) ;  /* 0x0000003000007945 */ /* 0x000fe80003800000 */
[----:B------:R-:W-:Y:S05]  /*5b20*/  @!P0 BRA `(.L_x_1450) ;  /* 0x0000000000048947 */ /* 0x000fea0003800000 */
[----:B------:R-:W-:-:S04]  /*5b30*/  DEPBAR.LE SB0, 0x0 ;  /* 0x000080000000791a */ /* 0x000fc80000000000 */
.L_x_1450:
[----:B------:R-:W-:Y:S05]  /*5b40*/  BSYNC B0 ;  /* 0x0000000000007941 */ /* 0x000fea0003800000 */
.L_x_1449:
[----:B------:R-:W-:Y:S06]  /*5b50*/  BAR.ARV 0xb, 0xa0 ;  /* 0x02c2800000007b1d */ /* 0x000fec0000002000 */
[----:B------:R-:W-:Y:S01]  /*5b60*/  UIADD3 UR12, UR5, 0x1, URZ ;  /* 0x00000001050c7890 */ /* 0x000fe2000fffe03f */
[----:B------:R-:W-:Y:S11]  /*5b70*/  BRA `(.L_x_1451) ;  /* 0x0000000000047947 */ /* 0x000ff60003800000 */
.L_x_1444:
[----:B------:R-:W-:-:S05]  /*5b80*/  UMOV UR12, UR5 ;  /* 0x00000005000c7c82 */ /* 0x000fca0008000000 */
.L_x_1451:
        /* <DEDUP_REMOVED lines=17> */
.L_x_1464:
        /* <DEDUP_REMOVED lines=20> */
.L_x_1453:
[----:B------:R-:W-:Y:S05]  /*5de0*/  BSYNC B0 ;  /* 0x0000000000007941 */ /* 0x000fea0003800000 */
.L_x_1452:
        /* <DEDUP_REMOVED lines=13> */
.L_x_1455:
[----:B------:R-:W-:Y:S05]  /*5ec0*/  BSYNC B0 ;  /* 0x0000000000007941 */ /* 0x000fea0003800000 */
.L_x_1454:
[----:B------:R-:W-:Y:S06]  /*5ed0*/  BAR.ARV 0xa, 0xa0 ;  /* 0x0282800000007b1d */ /* 0x000fec0000002000 */
[----:B------:R-:W-:Y:S04]  /*5ee0*/  BSSY B0, `(.L_x_1456) ;  /* 0x0000003000007945 */ /* 0x000fe80003800000 */
[----:B------:R-:W-:Y:S05]  /*5ef0*/  @!P0 BRA `(.L_x_1457) ;  /* 0x0000000000048947 */ /* 0x000fea0003800000 */
[----:B------:R-:W-:-:S04]  /*5f00*/  DEPBAR.LE SB0, 0x0 ;  /* 0x000080000000791a */ /* 0x000fc80000000000 */
.L_x_1457:
[----:B------:R-:W-:Y:S05]  /*5f10*/  BSYNC B0 ;  /* 0x0000000000007941 */ /* 0x000fea0003800000 */
.L_x_1456:
        /* <DEDUP_REMOVED lines=13> */
.L_x_1459:
[----:B------:R-:W-:Y:S05]  /*5ff0*/  BSYNC B0 ;  /* 0x0000000000007941 */ /* 0x000fea0003800000 */
.L_x_1458:
        /* <DEDUP_REMOVED lines=13> */
.L_x_1461:
[----:B------:R-:W-:Y:S05]  /*60d0*/  BSYNC B0 ;  /* 0x0000000000007941 */ /* 0x000fea0003800000 */
.L_x_1460:
[----:B------:R-:W-:Y:S01]  /*60e0*/  UIADD3 UR12, UR12, 0x2, URZ ;  /* 0x000000020c0c7890 */ /* 0x000fe2000fffe03f */
[----:B------:R-:W-:Y:S06]  /*60f0*/  BAR.ARV 0xa, 0xa0 ;  /* 0x0282800000007b1d */ /* 0x000fec0000002000 */
[----:B------:R-:W-:Y:S01]  /*6100*/  UISETP.GE.AND UP0, UPT, UR12, UR8, UPT ;  /* 0x000000080c00728c */ /* 0x000fe2000bf06270 */
[----:B------:R-:W-:Y:S04]  /*6110*/  BSSY B0, `(.L_x_1462) ;  /* 0x0000003000007945 */ /* 0x000fe80003800000 */
[----:B------:R-:W-:Y:S06]  /*6120*/  @!P0 BRA `(.L_x_1463) ;  /* 0x0000000000048947 */ /* 0x000fec0003800000 */
[----:B------:R-:W-:-:S04]  /*6130*/  DEPBAR.LE SB0, 0x0 ;  /* 0x000080000000791a */ /* 0x000fc80000000000 */
.L_x_1463:
[----:B------:R-:W-:Y:S05]  /*6140*/  BSYNC B0 ;  /* 0x0000000000007941 */ /* 0x000fea0003800000 */
.L_x_1462:
[----:B------:R-:W-:Y:S06]  /*6150*/  BAR.ARV 0xb, 0xa0 ;  /* 0x02c2800000007b1d */ /* 0x000fec0000002000 */
[----:B------:R-:W-:Y:S01]  /*6160*/  PLOP3.LUT P1, PT, PT, PT, UP0, 0x80, 0x0 ;  /* 0x000000000000781c */ /* 0x000fe20003f2f008 */
[----:B------:R-:W-:Y:S02]  /*6170*/  UIADD3 UR20, UR20, 0x4000, URZ ;  /* 0x0000400014147890 */ /* 0x000fe4000fffe03f */
[----:B------:R-:W-:-:S10]  /*6180*/  UIADD3 UR4, UR4, 0x4000, URZ ;  /* 0x0000400004047890 */ /* 0x000fd4000fffe03f */
[----:B------:R-:W-:Y:S05]  /*6190*/  @!P1 BRA `(.L_x_1464) ;  /* 0xfffffff800c09947 */ /* 0x000fea000383ffff */
[----:B------:R-:W-:Y:S05]  /*61a0*/  BRA `(.L_x_1417) ;  /* 0x0000002000587947 */ /* 0x000fea0003800000 */
.L_x_1442:
        /* <DEDUP_REMOVED lines=33> */
.L_x_1466:
        /* <DEDUP_REMOVED lines=43> */
.L_x_1496:
        /* <DEDUP_REMOVED lines=15> */
.L_x_1469:
        /* <DEDUP_REMOVED lines=98> */
.L_x_1480:
[----:B--234-:R-:W-:-:S04]  /*6d80*/  SHF.L.U32 R21, R11, 0x1f, RZ ;  /* 0x0000001f0b157819 */ /* 0x01cfc800000006ff */
[----:B------:R-:W1:Y:S02]  /*6d90*/  SYNCS.PHASECHK.TRANS64.TRYWAIT P1, [R16+URZ+0x30840], R21 ;  /* 0x03084015100075a7 */ /* 0x000e64000802017f */
[----:B-1----:R-:W-:Y:S05]  /*6da0*/  @!P1 BRA `(.L_x_1472) ;  /* 0x0000001400d89947 */ /* 0x002fea0003800000 */
.L_x_1497:
[----:B------:R-:W-:Y:S05]  /*6db0*/  @P0 BRA `(.L_x_1473) ;  /* 0x0000000000140947 */ /* 0x000fea0003800000 */
[----:B------:R-:W-:Y:S01]  /*6dc0*/  ISETP.NE.AND P1, PT, R6, RZ, PT ;  /* 0x000000ff0600720c */ /* 0x000fe20003f25270 */
[----:B------:R-:W-:-:S04]  /*6dd0*/  IMAD.MOV.U32 R3, RZ, RZ, 0x4100 ;  /* 0x00004100ff037424 */ /* 0x000fc800078e00ff */
[----:B------:R3:W-:Y:S08]  /*6de0*/  SYNCS.ARRIVE.TRANS64 RZ, [R16+URZ+0x30830], R3 ;  /* 0x0308300310ff79a7 */ /* 0x0007f0000800003f */
[----:B------:R-:W-:Y:S05]  /*6df0*/  @!P1 BRA `(.L_x_1473) ;  /* 0x0000000000049947 */ /* 0x000fea0003800000 */
[----:B------:R-:W-:Y:S01]  /*6e00*/  BPT.TRAP 0x1 ;  /* 0x000000040000795c */ /* 0x000fe20000300000 */
.L_x_1473:
        /* <DEDUP_REMOVED lines=36> */
.L_x_1498:
[----:B------:R-:W-:Y:S05]  /*7050*/  @P0 BRA `(.L_x_1475) ;  /* 0x0000000000140947 */ /* 0x000fea0003800000 */
[----:B------:R-:W-:Y:S01]  /*7060*/  ISETP.NE.AND P1, PT, R6, RZ, PT ;  /* 0x000000ff0600720c */ /* 0x000fe20003f25270 */
[----:B------:R-:W-:-:S04]  /*7070*/  IMAD.MOV.U32 R2, RZ, RZ, 0x4100 ;  /* 0x00004100ff027424 */ /* 0x000fc800078e00ff */
[----:B------:R3:W-:Y:S08]  /*7080*/  SYNCS.ARRIVE.TRANS64 RZ, [R16+URZ+0x30818], R2 ;  /* 0x0308180210ff79a7 */ /* 0x0007f0000800003f */
[----:B------:R-:W-:Y:S05]  /*7090*/  @!P1 BRA `(.L_x_1475) ;  /* 0x0000000000049947 */ /* 0x000fea0003800000 */
[----:B------:R-:W-:Y:S01]  /*70a0*/  BPT.TRAP 0x1 ;  /* 0x000000040000795c */ /* 0x000fe20000300000 */
.L_x_1475:
        /* <DEDUP_REMOVED lines=36> */
.L_x_1499:
[----:B------:R-:W-:Y:S05]  /*72f0*/  @P0 BRA `(.L_x_1477) ;  /* 0x0000000000140947 */ /* 0x000fea0003800000 */
[----:B------:R-:W-:Y:S01]  /*7300*/  ISETP.NE.AND P1, PT, R6, RZ, PT ;  /* 0x000000ff0600720c */ /* 0x000fe20003f25270 */
[----:B-123--:R-:W-:-:S04]  /*7310*/  IMAD.MOV.U32 R21, RZ, RZ, 0x4100 ;  /* 0x00004100ff157424 */ /* 0x00efc800078e00ff */
[----:B------:R4:W-:Y:S08]  /*7320*/  SYNCS.ARRIVE.TRANS64 RZ, [R16+URZ+0x30838], R21 ;  /* 0x0308381510ff79a7 */ /* 0x0009f0000800003f */
[----:B------:R-:W-:Y:S05]  /*7330*/  @!P1 BRA `(.L_x_1477) ;  /* 0x0000000000049947 */ /* 0x000fea0003800000 */
[----:B------:R-:W-:Y:S01]  /*7340*/  BPT.TRAP 0x1 ;  /* 0x000000040000795c */ /* 0x000fe20000300000 */
.L_x_1477:
        /* <DEDUP_REMOVED lines=31> */
.L_x_1501:
[----:B------:R-:W-:Y:S05]  /*7540*/  @P0 BRA `(.L_x_1479) ;  /* 0x0000000000140947 */ /* 0x000fea0003800000 */
[----:B------:R-:W-:Y:S01]  /*7550*/  ISETP.NE.AND P1, PT, R6, RZ, PT ;  /* 0x000000ff0600720c */ /* 0x000fe20003f25270 */
[----:B------:R-:W-:-:S04]  /*7560*/  IMAD.MOV.U32 R5, RZ, RZ, 0x4100 ;  /* 0x00004100ff057424 */ /* 0x000fc800078e00ff */
[----:B------:R1:W-:Y:S08]  /*7570*/  SYNCS.ARRIVE.TRANS64 RZ, [R16+URZ+0x30810], R5 ;  /* 0x0308100510ff79a7 */ /* 0x0003f0000800003f */
[----:B------:R-:W-:Y:S05]  /*7580*/  @!P1 BRA `(.L_x_1479) ;  /* 0x0000000000049947 */ /* 0x000fea0003800000 */
[----:B------:R-:W-:Y:S01]  /*7590*/  BPT.TRAP 0x1 ;  /* 0x000000040000795c */ /* 0x000fe20000300000 */
.L_x_1479:
        /* <DEDUP_REMOVED lines=37> */
.L_x_1471:
[----:B------:R-:W3:Y:S02]  /*77f0*/  LDL.LU R4, [R1+0x4] ;  /* 0x0000040001047983 */ /* 0x000ee40000300800 */
[----:B---3--:R-:W-:Y:S02]  /*7800*/  ISETP.NE.AND P1, PT, R4, RZ, PT ;  /* 0x000000ff0400720c */ /* 0x008fe40003f25270 */
[----:B------:R1:W5:Y:S11]  /*7810*/  LDL R4, [R1] ;  /* 0x0000000001047983 */ /* 0x0003760000100800 */
[----:B-1----:R-:W-:Y:S05]  /*7820*/  @!P1 BRA `(.L_x_1470) ;  /* 0x0000000400489947 */ /* 0x002fea0003800000 */
[----:B------:R-:W-:-:S04]  /*7830*/  SHF.L.U32 R13, R11, 0x1f, RZ ;  /* 0x0000001f0b0d7819 */ /* 0x000fc800000006ff */
[----:B------:R-:W1:Y:S02]  /*7840*/  SYNCS.PHASECHK.TRANS64.TRYWAIT P1, [R16+URZ+0x30840], R13 ;  /* 0x0308400d100075a7 */ /* 0x000e64000802017f */
[----:B-1----:R-:W-:Y:S05]  /*7850*/  @!P1 BRA `(.L_x_1481) ;  /* 0x0000000c00809947 */ /* 0x002fea0003800000 */
.L_x_1502:
[----:B------:R-:W-:Y:S05]  /*7860*/  @P0 BRA `(.L_x_1482) ;  /* 0x0000000000140947 */ /* 0x000fea0003800000 */
[----:B------:R-:W-:Y:S01]  /*7870*/  ISETP.NE.AND P1, PT, R6, RZ, PT ;  /* 0x000000ff0600720c */ /* 0x000fe20003f25270 */
[----:B--2---:R-:W-:-:S04]  /*7880*/  IMAD.MOV.U32 R5, RZ, RZ, 0x4100 ;  /* 0x00004100ff057424 */ /* 0x004fc800078e00ff */
[----:B------:R3:W-:Y:S08]  /*7890*/  SYNCS.ARRIVE.TRANS64 RZ, [R16+URZ+0x30830], R5 ;  /* 0x0308300510ff79a7 */ /* 0x0007f0000800003f */
[----:B------:R-:W-:Y:S05]  /*78a0*/  @!P1 BRA `(.L_x_1482) ;  /* 0x0000000000049947 */ /* 0x000fea0003800000 */
[----:B------:R-:W-:Y:S01]  /*78b0*/  BPT.TRAP 0x1 ;  /* 0x000000040000795c */ /* 0x000fe20000300000 */
.L_x_1482:
        /* <DEDUP_REMOVED lines=33> */
.L_x_1503:
[----:B------:R-:W-:Y:S05]  /*7ad0*/  @P0 BRA `(.L_x_1484) ;  /* 0x0000000000140947 */ /* 0x000fea0003800000 */
[----:B------:R-:W-:Y:S01]  /*7ae0*/  ISETP.NE.AND P0, PT, R6, RZ, PT ;  /* 0x000000ff0600720c */ /* 0x000fe20003f05270 */
[----:B------:R-:W-:-:S04]  /*7af0*/  IMAD.MOV.U32 R5, RZ, RZ, 0x4100 ;  /* 0x00004100ff057424 */ /* 0x000fc800078e00ff */
[----:B------:R3:W-:Y:S08]  /*7b00*/  SYNCS.ARRIVE.TRANS64 RZ, [R16+URZ+0x30818], R5 ;  /* 0x0308180510ff79a7 */ /* 0x0007f0000800003f */
[----:B------:R-:W-:Y:S05]  /*7b10*/  @!P0 BRA `(.L_x_1484) ;  /* 0x0000000000048947 */ /* 0x000fea0003800000 */
[----:B------:R-:W-:Y:S01]  /*7b20*/  BPT.TRAP 0x1 ;  /* 0x000000040000795c */ /* 0x000fe20000300000 */
.L_x_1484:
        /* <DEDUP_REMOVED lines=34> */
.L_x_1470:
[----:B------:R-:W3:Y:S01]  /*7d50*/  S2R R0, SR_TID.X ;  /* 0x0000000000007919 */ /* 0x000ee20000002100 */
[----:B------:R-:W-:Y:S01]  /*7d60*/  IMAD R3, R19, 0x8, R16 ;  /* 0x0000000813037824 */ /* 0x000fe200078e0210 */
[----:B---3--:R-:W-:Y:S02]  /*7d70*/  LOP3.LUT R2, R0, 0x7f, RZ, 0xc0, !PT ;  /* 0x0000007f00027812 */ /* 0x008fe400078ec0ff */
[----:B------:R-:W-:Y:S02]  /*7d80*/  SHF.L.U32 R0, R11, 0x1f, RZ ;  /* 0x0000001f0b007819 */ /* 0x000fe400000006ff */
[----:B------:R-:W-:Y:S02]  /*7d90*/  ISETP.NE.AND P1, PT, R2, RZ, PT ;  /* 0x000000ff0200720c */ /* 0x000fe40003f25270 */
[----:B------:R-:W3:Y:S02]  /*7da0*/  SYNCS.PHASECHK.TRANS64.TRYWAIT P0, [R3+URZ+0x30840], R0 ;  /* 0x03084000030075a7 */ /* 0x000ee4000800017f */
[----:B---3--:R-:W-:Y:S09]  /*7db0*/  @!P0 BRA `(.L_x_1485) ;  /* 0x0000000800508947 */ /* 0x008ff20003800000 */
.L_x_1504:
[----:B------:R-:W-:Y:S05]  /*7dc0*/  @P1 BRA `(.L_x_1486) ;  /* 0x0000000000181947 */ /* 0x000fea0003800000 */
[----:B------:R-:W1:Y:S01]  /*7dd0*/  S2R R2, SR_TID.X ;  /* 0x0000000000027919 */ /* 0x000e620000002100 */
[----:B---3--:R-:W-:-:S04]  /*7de0*/  IMAD.MOV.U32 R0, RZ, RZ, 0x4100 ;  /* 0x00004100ff007424 */ /* 0x008fc800078e00ff */
[----:B------:R3:W-:Y:S01]  /*7df0*/  SYNCS.ARRIVE.TRANS64 RZ, [R3+URZ+0x30830], R0 ;  /* 0x0308300003ff79a7 */ /* 0x0007e2000800003f */
[----:B-1----:R-:W-:-:S13]  /*7e00*/  LOP3.LUT P0, RZ, R2, 0x1f, RZ, 0xc0, !PT ;  /* 0x0000001f02ff7812 */ /* 0x002fda000780c0ff */
[----:B---3--:R-:W-:Y:S05]  /*7e10*/  @!P0 BRA `(.L_x_1486) ;  /* 0x0000000000048947 */ /* 0x008fea0003800000 */
[----:B------:R-:W-:Y:S01]  /*7e20*/  BPT.TRAP 0x1 ;  /* 0x000000040000795c */ /* 0x000fe20000300000 */
.L_x_1486:
        /* <DEDUP_REMOVED lines=40> */
.L_x_1467:
[----:B------:R-:W-:Y:S05]  /*80b0*/  BSYNC B0 ;  /* 0x0000000000007941 */ /* 0x000fea0003800000 */
.L_x_1465:
[----:B------:R-:W-:-:S03]  /*80c0*/  UMOV UR7, 0xffffffff ;  /* 0xffffffff00077882 */ /* 0x000fc60000000000 */
[----:B------:R-:W-:Y:S05]  /*80d0*/  BRA.DIV UR7, `(.L_x_1487) ;  /* 0x00000006079c7947 */ /* 0x000fea000b800000 */
[----:B------:R-:W-:-:S13]  /*80e0*/  ELECT P6, URZ, PT ;  /* 0x00000000003f782f */ /* 0x000fda00038c0000 */
.L_x_1507:
[----:B------:R-:W-:Y:S05]  /*80f0*/  @!P6 BRA `(.L_x_1417) ;  /* 0x000000000084e947 */ /* 0x000fea0003800000 */
[----:B------:R-:W-:-:S06]  /*8100*/  ULOP3.LUT UR7, UR38, 0x2, URZ, 0xfc, !UPT ;  /* 0x0000000226077892 */ /* 0x000fcc000f8efc3f */
[----:B------:R-:W-:-:S05]  /*8110*/  IMAD.U32 R2, RZ, RZ, UR7 ;  /* 0x00000007ff027e24 */ /* 0x000fca000f8e00ff */
[----:B------:R-:W-:-:S13]  /*8120*/  ISETP.NE.AND P2, PT, R2, 0x3, PT ;  /* 0x000000030200780c */ /* 0x000fda0003f45270 */
[----:B------:R-:W-:Y:S05]  /*8130*/  @!P2 BRA `(.L_x_1488) ;  /* 0x000000000004a947 */ /* 0x000fea0003800000 */
[----:B------:R-:W-:Y:S01]  /*8140*/  BPT.TRAP 0x1 ;  /* 0x000000040000795c */ /* 0x000fe20000300000 */
.L_x_1488:
        /* <DEDUP_REMOVED lines=15> */
.L_x_1508:
[----:B------:R-:W2:Y:S02]  /*8240*/  SYNCS.PHASECHK.TRANS64.TRYWAIT P0, [R3+URZ], R2 ;  /* 0x00000002030075a7 */ /* 0x000ea4000800017f */
[----:B--2---:R-:W-:Y:S05]  /*8250*/  @!P0 BRA `(.L_x_1490) ;  /* 0x0000000400708947 */ /* 0x004fea0003800000 */
.L_x_1509:
[----:B------:R-:W-:Y:S05]  /*8260*/  @!P2 BRA `(.L_x_1491) ;  /* 0x000000000004a947 */ /* 0x000fea0003800000 */
[----:B------:R-:W-:Y:S01]  /*8270*/  BPT.TRAP 0x1 ;  /* 0x000000040000795c */ /* 0x000fe20000300000 */
.L_x_1491:
[----:B--2---:R-:W-:-:S04]  /*8280*/  VIADD R3, R7, 0x30840 ;  /* 0x0003084007037836 */ /* 0x004fc80000000000 */
[----:B------:R-:W-:-:S04]  /*8290*/  IMAD R0, R0, 0x8, R3 ;  /* 0x0000000800007824 */ /* 0x000fc800078e0203 */
[----:B------:R-:W2:Y:S02]  /*82a0*/  SYNCS.PHASECHK.TRANS64.TRYWAIT P0, [R0+URZ], R5 ;  /* 0x00000005000075a7 */ /* 0x000ea4000800017f */
[----:B--2---:R-:W-:Y:S05]  /*82b0*/  @!P0 BRA `(.L_x_1492) ;  /* 0x00000004006c8947 */ /* 0x004fea0003800000 */
.L_x_1510:
[----:B------:R-:W-:-:S07]  /*82c0*/  IMAD R3, R4, 0x8, R3 ;  /* 0x0000000804037824 */ /* 0x000fce00078e0203 */
.L_x_1493:
[----:B---3--:R3:W4:Y:S02]  /*82d0*/  SYNCS.PHASECHK.TRANS64.TRYWAIT P0, [R3+URZ], R2 ;  /* 0x00000002030075a7 */ /* 0x008724000800017f */
[----:B----4-:R-:W-:Y:S05]  /*82e0*/  @!P0 NANOSLEEP.SYNCS 0x989680 ;  /* 0x009896800000895d */ /* 0x010fea0003900000 */
[----:B------:R-:W4:Y:S02]  /*82f0*/  @!P0 SYNCS.PHASECHK.TRANS64 P0, [R3+URZ], R2 ;  /* 0x00000002030085a7 */ /* 0x000f24000800007f */
[----:B----4-:R-:W-:Y:S05]  /*8300*/  @!P0 BRA `(.L_x_1493) ;  /* 0xfffffffc00f08947 */ /* 0x010fea000383ffff */
.L_x_1417:
[----:B------:R-:W-:Y:S05]  /*8310*/  BSYNC B6 ;  /* 0x0000000000067941 */ /* 0x000fea0003800000 */
.L_x_1414:
[----:B------:R-:W-:Y:S05]  /*8320*/  EXIT ;  /* 0x000000000000794d */ /* 0x000fea0003800000 */
.L_x_1424:
[----:B------:R-:W-:Y:S02]  /*8330*/  IMAD.MOV.U32 R12, RZ, RZ, RZ ;  /* 0x000000ffff0c7224 */ /* 0x000fe400078e00ff */
[----:B------:R-:W-:Y:S02]  /*8340*/  IMAD.MOV.U32 R11, RZ, RZ, 0x1f ;  /* 0x0000001fff0b7424 */ /* 0x000fe400078e00ff */
[----:B------:R-:W-:-:S07]  /*8350*/  IMAD.MOV.U32 R15, RZ, RZ, -0x1 ;  /* 0xffffffffff0f7424 */ /* 0x000fce00078e00ff */
[----:B------:R-:W-:Y:S05]  /*8360*/  WARPSYNC.COLLECTIVE R15, `(.L_x_1494) ;  /* 0x000000000f087348 */ /* 0x000fea0003c00000 */
[----:B------:R1:W2:Y:S02]  /*8370*/  SHFL.IDX P6, R14, R13, R12, R11 ;  /* 0x0000000c0d0e7389 */ /* 0x0002a400000c000b */
[----:B-12---:R-:W-:Y:S01]  /*8380*/  ENDCOLLECTIVE ;  /* 0x000000000000791b */ /* 0x006fe20003800000 */
.L_x_1494:
[----:B------:R-:W-:Y:S05]  /*8390*/  BRA `(.L_x_1495) ;  /* 0xffffff8c007c7947 */ /* 0x000fea000383ffff */
.L_x_1426:
        /* <DEDUP_REMOVED lines=8> */
.L_x_1430:
[----:B---3--:R3:W4:Y:S02]  /*8420*/  SYNCS.PHASECHK.TRANS64.TRYWAIT P0, [R0+URZ+0x30810], R191 ;  /* 0x030810bf000075a7 */ /* 0x008724000800017f */
[----:B----4-:R-:W-:Y:S05]  /*8430*/  @!P0 NANOSLEEP.SYNCS 0x989680 ;  /* 0x009896800000895d */ /* 0x010fea0003900000 */
[----:B------:R-:W4:Y:S02]  /*8440*/  @!P0 SYNCS.PHASECHK.TRANS64 P0, [R0+URZ+0x30810], R191 ;  /* 0x030810bf000085a7 */ /* 0x000f24000800007f */
[----:B----4-:R-:W-:Y:S05]  /*8450*/  @!P0 BRA `(.L_x_1430) ;  /* 0xfffffffc00f08947 */ /* 0x010fea000383ffff */
[----:B------:R-:W-:Y:S05]  /*8460*/  BRA `(.L_x_1429) ;  /* 0xffffff94006c7947 */ /* 0x000fea000383ffff */
.L_x_1434:
[----:B--2---:R2:W1:Y:S02]  /*8470*/  SYNCS.PHASECHK.TRANS64.TRYWAIT P0, [R0+URZ+0x30830], R191 ;  /* 0x030830bf000075a7 */ /* 0x004464000800017f */
[----:B-1----:R-:W-:Y:S05]  /*8480*/  @!P0 NANOSLEEP.SYNCS 0x989680 ;  /* 0x009896800000895d */ /* 0x002fea0003900000 */
[----:B------:R-:W1:Y:S02]  /*8490*/  @!P0 SYNCS.PHASECHK.TRANS64 P0, [R0+URZ+0x30830], R191 ;  /* 0x030830bf000085a7 */ /* 0x000e64000800007f */
[----:B-1----:R-:W-:Y:S05]  /*84a0*/  @!P0 BRA `(.L_x_1434) ;  /* 0xfffffffc00f08947 */ /* 0x002fea000383ffff */
[----:B------:R-:W-:Y:S05]  /*84b0*/  BRA `(.L_x_1433) ;  /* 0xffffff9c00847947 */ /* 0x000fea000383ffff */
.L_x_1468:
[----:B-1----:R1:W2:Y:S02]  /*84c0*/  SYNCS.PHASECHK.TRANS64.TRYWAIT P0, [R16+URZ+0x30820], R3 ;  /* 0x03082003100075a7 */ /* 0x0022a4000800017f */
[----:B--2---:R-:W-:Y:S05]  /*84d0*/  @!P0 NANOSLEEP.SYNCS 0x989680 ;  /* 0x009896800000895d */ /* 0x004fea0003900000 */
[----:B------:R-:W2:Y:S02]  /*84e0*/  @!P0 SYNCS.PHASECHK.TRANS64 P0, [R16+URZ+0x30820], R3 ;  /* 0x03082003100085a7 */ /* 0x000ea4000800007f */
[----:B--2---:R-:W-:Y:S05]  /*84f0*/  @!P0 BRA `(.L_x_1468) ;  /* 0xfffffffc00f08947 */ /* 0x004fea000383ffff */
[----:B------:R-:W-:Y:S05]  /*8500*/  BRA `(.L_x_1496) ;  /* 0xffffffe000587947 */ /* 0x000fea000383ffff */
.L_x_1472:
[----:B-1----:R1:W3:Y:S02]  /*8510*/  SYNCS.PHASECHK.TRANS64.TRYWAIT P1, [R16+URZ+0x30840], R21 ;  /* 0x03084015100075a7 */ /* 0x0022e4000802017f */
[----:B---3--:R-:W-:Y:S05]  /*8520*/  @!P1 NANOSLEEP.SYNCS 0x989680 ;  /* 0x009896800000995d */ /* 0x008fea0003900000 */
[----:B------:R-:W3:Y:S02]  /*8530*/  @!P1 SYNCS.PHASECHK.TRANS64 P1, [R16+URZ+0x30840], R21 ;  /* 0x03084015100095a7 */ /* 0x000ee4000802007f */
[----:B---3--:R-:W-:Y:S05]  /*8540*/  @!P1 BRA `(.L_x_1472) ;  /* 0xfffffffc00f09947 */ /* 0x008fea000383ffff */
[----:B------:R-:W-:Y:S05]  /*8550*/  BRA `(.L_x_1497) ;  /* 0xffffffe800147947 */ /* 0x000fea000383ffff */
.L_x_1474:
[----:B--2---:R2:W3:Y:S02]  /*8560*/  SYNCS.PHASECHK.TRANS64.TRYWAIT P1, [R16+URZ+0x30828], R21 ;  /* 0x03082815100075a7 */ /* 0x0044e4000802017f */
[----:B---3--:R-:W-:Y:S05]  /*8570*/  @!P1 NANOSLEEP.SYNCS 0x989680 ;  /* 0x009896800000995d */ /* 0x008fea0003900000 */
[----:B------:R-:W3:Y:S02]  /*8580*/  @!P1 SYNCS.PHASECHK.TRANS64 P1, [R16+URZ+0x30828], R21 ;  /* 0x03082815100095a7 */ /* 0x000ee4000802007f */
[----:B---3--:R-:W-:Y:S05]  /*8590*/  @!P1 BRA `(.L_x_1474) ;  /* 0xfffffffc00f09947 */ /* 0x008fea000383ffff */
[----:B------:R-:W-:Y:S05]  /*85a0*/  BRA `(.L_x_1498) ;  /* 0xffffffe800a87947 */ /* 0x000fea000383ffff */
.L_x_1476:
[----:B---3--:R3:W4:Y:S02]  /*85b0*/  SYNCS.PHASECHK.TRANS64.TRYWAIT P1, [R16+URZ+0x30848], R21 ;  /* 0x03084815100075a7 */ /* 0x008724000802017f */
[----:B----4-:R-:W-:Y:S05]  /*85c0*/  @!P1 NANOSLEEP.SYNCS 0x989680 ;  /* 0x009896800000995d */ /* 0x010fea0003900000 */
[----:B------:R-:W4:Y:S02]  /*85d0*/  @!P1 SYNCS.PHASECHK.TRANS64 P1, [R16+URZ+0x30848], R21 ;  /* 0x03084815100095a7 */ /* 0x000f24000802007f */
[----:B----4-:R-:W-:Y:S05]  /*85e0*/  @!P1 BRA `(.L_x_1476) ;  /* 0xfffffffc00f09947 */ /* 0x010fea000383ffff */
[----:B------:R-:W-:Y:S05]  /*85f0*/  BRA `(.L_x_1499) ;  /* 0xffffffec003c7947 */ /* 0x000fea000383ffff */
.L_x_1478:
[----:B------:R-:W-:-:S07]  /*8600*/  SHF.L.U32 R5, R11, 0x1f, RZ ;  /* 0x0000001f0b057819 */ /* 0x000fce00000006ff */
.L_x_1500:
[----:B------:R1:W1:Y:S02]  /*8610*/  SYNCS.PHASECHK.TRANS64.TRYWAIT P1, [R16+URZ+0x30820], R5 ;  /* 0x03082005100075a7 */ /* 0x000264000802017f */
[----:B-1----:R-:W-:Y:S05]  /*8620*/  @!P1 NANOSLEEP.SYNCS 0x989680 ;  /* 0x009896800000995d */ /* 0x002fea0003900000 */
[----:B------:R-:W1:Y:S02]  /*8630*/  @!P1 SYNCS.PHASECHK.TRANS64 P1, [R16+URZ+0x30820], R5 ;  /* 0x03082005100095a7 */ /* 0x000e64000802007f */
[----:B-1----:R-:W-:Y:S05]  /*8640*/  @!P1 BRA `(.L_x_1500) ;  /* 0xfffffffc00f09947 */ /* 0x002fea000383ffff */
[----:B------:R-:W-:Y:S05]  /*8650*/  BRA `(.L_x_1501) ;  /* 0xffffffec00b87947 */ /* 0x000fea000383ffff */
.L_x_1481:
[----:B-1----:R1:W3:Y:S02]  /*8660*/  SYNCS.PHASECHK.TRANS64.TRYWAIT P1, [R16+URZ+0x30840], R13 ;  /* 0x0308400d100075a7 */ /* 0x0022e4000802017f */
[----:B---3--:R-:W-:Y:S05]  /*8670*/  @!P1 NANOSLEEP.SYNCS 0x989680 ;  /* 0x009896800000995d */ /* 0x008fea0003900000 */
[----:B------:R-:W3:Y:S02]  /*8680*/  @!P1 SYNCS.PHASECHK.TRANS64 P1, [R16+URZ+0x30840], R13 ;  /* 0x0308400d100095a7 */ /* 0x000ee4000802007f */
[----:B---3--:R-:W-:Y:S05]  /*8690*/  @!P1 BRA `(.L_x_1481) ;  /* 0xfffffffc00f09947 */ /* 0x008fea000383ffff */
[----:B------:R-:W-:Y:S05]  /*86a0*/  BRA `(.L_x_1502) ;  /* 0xfffffff0006c7947 */ /* 0x000fea000383ffff */
.L_x_1483:
[----:B--2---:R2:W3:Y:S02]  /*86b0*/  SYNCS.PHASECHK.TRANS64.TRYWAIT P1, [R16+URZ+0x30828], R13 ;  /* 0x0308280d100075a7 */ /* 0x0044e4000802017f */
[----:B---3--:R-:W-:Y:S05]  /*86c0*/  @!P1 NANOSLEEP.SYNCS 0x989680 ;  /* 0x009896800000995d */ /* 0x008fea0003900000 */
[----:B------:R-:W3:Y:S02]  /*86d0*/  @!P1 SYNCS.PHASECHK.TRANS64 P1, [R16+URZ+0x30828], R13 ;  /* 0x0308280d100095a7 */ /* 0x000ee4000802007f */
[----:B---3--:R-:W-:Y:S05]  /*86e0*/  @!P1 BRA `(.L_x_1483) ;  /* 0xfffffffc00f09947 */ /* 0x008fea000383ffff */
[----:B------:R-:W-:Y:S05]  /*86f0*/  BRA `(.L_x_1503) ;  /* 0xfffffff000f47947 */ /* 0x000fea000383ffff */
.L_x_1485:
[----:B---3--:R3:W1:Y:S02]  /*8700*/  SYNCS.PHASECHK.TRANS64.TRYWAIT P0, [R3+URZ+0x30840], R0 ;  /* 0x03084000030075a7 */ /* 0x008664000800017f */
[----:B-1----:R-:W-:Y:S05]  /*8710*/  @!P0 NANOSLEEP.SYNCS 0x989680 ;  /* 0x009896800000895d */ /* 0x002fea0003900000 */
[----:B------:R-:W1:Y:S02]  /*8720*/  @!P0 SYNCS.PHASECHK.TRANS64 P0, [R3+URZ+0x30840], R0 ;  /* 0x03084000030085a7 */ /* 0x000e64000800007f */
[----:B-1----:R-:W-:Y:S05]  /*8730*/  @!P0 BRA `(.L_x_1485) ;  /* 0xfffffffc00f08947 */ /* 0x002fea000383ffff */
[----:B------:R-:W-:Y:S05]  /*8740*/  BRA `(.L_x_1504) ;  /* 0xfffffff4009c7947 */ /* 0x000fea000383ffff */
.L_x_1487:
[----:B------:R-:W-:Y:S01]  /*8750*/  BSSY B0, `(.L_x_1505) ;  /* 0x0000006000007945 */ /* 0x000fe20003800000 */
[----:B------:R-:W-:-:S07]  /*8760*/  IMAD.MOV.U32 R15, RZ, RZ, -0x1 ;  /* 0xffffffffff0f7424 */ /* 0x000fce00078e00ff */
[----:B------:R-:W-:Y:S05]  /*8770*/  WARPSYNC.COLLECTIVE R15, `(.L_x_1506) ;  /* 0x000000000f0c7348 */ /* 0x000fea0003c00000 */
[----:B------:R-:W-:Y:S02]  /*8780*/  ELECT P6, UR62, PT ;  /* 0x00000000003e782f */ /* 0x000fe400038c0000 */
[----:B------:R-:W-:Y:S01]  /*8790*/  MOV R14, UR62 ;  /* 0x0000003e000e7c02 */ /* 0x000fe20008000f00 */
[----:B------:R-:W-:Y:S10]  /*87a0*/  ENDCOLLECTIVE ;  /* 0x000000000000791b */ /* 0x000ff40003800000 */
.L_x_1506:
[----:B------:R-:W-:Y:S05]  /*87b0*/  BSYNC B0 ;  /* 0x0000000000007941 */ /* 0x000fea0003800000 */
.L_x_1505:
[----:B------:R-:W-:Y:S05]  /*87c0*/  BRA `(.L_x_1507) ;  /* 0xfffffff800487947 */ /* 0x000fea000383ffff */
.L_x_1489:
[----:B-1----:R1:W2:Y:S02]  /*87d0*/  SYNCS.PHASECHK.TRANS64.TRYWAIT P0, [R6+URZ], R5 ;  /* 0x00000005060075a7 */ /* 0x0022a4000800017f */
[----:B--2---:R-:W-:Y:S05]  /*87e0*/  @!P0 NANOSLEEP.SYNCS 0x989680 ;  /* 0x009896800000895d */ /* 0x004fea0003900000 */
[----:B------:R-:W2:Y:S02]  /*87f0*/  @!P0 SYNCS.PHASECHK.TRANS64 P0, [R6+URZ], R5 ;  /* 0x00000005060085a7 */ /* 0x000ea4000800007f */
[----:B--2---:R-:W-:Y:S05]  /*8800*/  @!P0 BRA `(.L_x_1489) ;  /* 0xfffffffc00f08947 */ /* 0x004fea000383ffff */
[----:B------:R-:W-:Y:S05]  /*8810*/  BRA `(.L_x_1508) ;  /* 0xfffffff800887947 */ /* 0x000fea000383ffff */
.L_x_1490:
[----:B--2---:R2:W3:Y:S02]  /*8820*/  SYNCS.PHASECHK.TRANS64.TRYWAIT P0, [R3+URZ], R2 ;  /* 0x00000002030075a7 */ /* 0x0044e4000800017f */
[----:B---3--:R-:W-:Y:S05]  /*8830*/  @!P0 NANOSLEEP.SYNCS 0x989680 ;  /* 0x009896800000895d */ /* 0x008fea0003900000 */
[----:B------:R-:W3:Y:S02]  /*8840*/  @!P0 SYNCS.PHASECHK.TRANS64 P0, [R3+URZ], R2 ;  /* 0x00000002030085a7 */ /* 0x000ee4000800007f */
[----:B---3--:R-:W-:Y:S05]  /*8850*/  @!P0 BRA `(.L_x_1490) ;  /* 0xfffffffc00f08947 */ /* 0x008fea000383ffff */
[----:B------:R-:W-:Y:S05]  /*8860*/  BRA `(.L_x_1509) ;  /* 0xfffffff8007c7947 */ /* 0x000fea000383ffff */
.L_x_1492:
[----:B--2---:R2:W3:Y:S02]  /*8870*/  SYNCS.PHASECHK.TRANS64.TRYWAIT P0, [R0+URZ], R5 ;  /* 0x00000005000075a7 */ /* 0x0044e4000800017f */
[----:B---3--:R-:W-:Y:S05]  /*8880*/  @!P0 NANOSLEEP.SYNCS 0x989680 ;  /* 0x009896800000895d */ /* 0x008fea0003900000 */
[----:B------:R-:W3:Y:S02]  /*8890*/  @!P0 SYNCS.PHASECHK.TRANS64 P0, [R0+URZ], R5 ;  /* 0x00000005000085a7 */ /* 0x000ee4000800007f */
[----:B---3--:R-:W-:Y:S05]  /*88a0*/  @!P0 BRA `(.L_x_1492) ;  /* 0xfffffffc00f08947 */ /* 0x008fea000383ffff */
[----:B------:R-:W-:Y:S05]  /*88b0*/  BRA `(.L_x_1510) ;  /* 0xfffffff800807947 */ /* 0x000fea000383ffff */
.L_x_1511:
        /* <DEDUP_REMOVED lines=12> */
.L_x_3663:


//--------------------- .text._ZN7cutlass13device_kernelIN5flash11enable_sm90INS1_16FlashAttnBwdSm90INS1_25CollectiveMainloopBwdSm90ILi2ELi2ELi2EN4cute5tupleIJNS5_1CILi1EEES8_S8_EEENS6_IJNS7_ILi64EEENS7_ILi128EEESB_EEENS_10bfloat16_tEfNS_4arch4Sm90ELb0ELb1ELb1ELb0ELb1ELb1ELb0ELb0ELi2ELi1ELi2ELi1ELb0EEENS1_24CollectiveEpilogueBwdGQAISC_fSF_Li256ELb0ELb1EEENS1_19SingleTileSchedulerILb0ELb0ELb0ELi128EEEEEEEEEvNT_6ParamsE --------------------------
	.section	.text._ZN7cutlass13device_kernelIN5flash11enable_sm90INS1_16FlashAttnBwdSm90INS1_25CollectiveMainloopBwdSm90ILi2ELi2ELi2EN4cute5tupleIJNS5_1CILi1EEES8_S8_EEENS6_IJNS7_ILi64EEENS7_ILi128EEESB_EEENS_10bfloat16_tEfNS_4arch4Sm90ELb0ELb1ELb1ELb0ELb1ELb1ELb0ELb0ELi2ELi1ELi2ELi1ELb0EEENS1_24CollectiveEpilogueBwdGQAISC_fSF_Li256ELb0ELb1EEENS1_19SingleTileSchedulerILb0ELb0ELb0ELi128EEEEEEEEEvNT_6ParamsE,"ax",@progbits
	.align	128
.text._ZN7cutlass13device_kernelIN5flash11enable_sm90INS1_16FlashAttnBwdSm90INS1_25CollectiveMainloopBwdSm90ILi2ELi2ELi2EN4cute5tupleIJNS5_1CILi1EEES8_S8_EEENS6_IJNS7_ILi64EEENS7_ILi128EEESB_EEENS_10bfloat16_tEfNS_4arch4Sm90ELb0ELb1ELb1ELb0ELb1ELb1ELb0ELb0ELi2ELi1ELi2ELi1ELb0EEENS1_24CollectiveEpilogueBwdGQAISC_fSF_Li256ELb0ELb1EEENS1_19SingleTileSchedulerILb0ELb0ELb0ELi128EEEEEEEEEvNT_6ParamsE:
        .type           _ZN7cutlass13device_kernelIN5flash11enable_sm90INS1_16FlashAttnBwdSm90INS1_25CollectiveMainloopBwdSm90ILi2ELi2ELi2EN4cute5tupleIJNS5_1CILi1EEES8_S8_EEENS6_IJNS7_ILi64EEENS7_ILi128EEESB_EEENS_10bfloat16_tEfNS_4arch4Sm90ELb0ELb1ELb1ELb0ELb1ELb1ELb0ELb0ELi2ELi1ELi2ELi1ELb0EEENS1_24CollectiveEpilogueBwdGQAISC_fSF_Li256ELb0ELb1EEENS1_19SingleTileSchedulerILb0ELb0ELb0ELi128EEEEEEEEEvNT_6ParamsE,@function
        .size           _ZN7cutlass13device_kernelIN5flash11enable_sm90INS1_16FlashAttnBwdSm90INS1_25CollectiveMainloopBwdSm90ILi2ELi2ELi2EN4cute5tupleIJNS5_1CILi1EEES8_S8_EEENS6_IJNS7_ILi64EEENS7_ILi128EEESB_EEENS_10bfloat16_tEfNS_4arch4Sm90ELb0ELb1ELb1ELb0ELb1ELb1ELb0ELb0ELi2ELi1ELi2ELi1ELb0EEENS1_24CollectiveEpilogueBwdGQAISC_fSF_Li256ELb0ELb1EEENS1_19SingleTileSchedulerILb0ELb0ELb0ELi128EEEEEEEEEvNT_6ParamsE,(.L_x_3664 - _ZN7cutlass13device_kernelIN5flash11enable_sm90INS1_16FlashAttnBwdSm90INS1_25CollectiveMainloopBwdSm90ILi2ELi2ELi2EN4cute5tupleIJNS5_1CILi1EEES8_S8_EEENS6_IJNS7_ILi64EEENS7_ILi128EEESB_EEENS_10bfloat16_tEfNS_4arch4Sm90ELb0ELb1ELb1ELb0ELb1ELb1ELb0ELb0ELi2ELi1ELi2ELi1ELb0EEENS1_24CollectiveEpilogueBwdGQAISC_fSF_Li256ELb0ELb1EEENS1_19SingleTileSchedulerILb0ELb0ELb0ELi128EEEEEEEEEvNT_6ParamsE)
        .other          _ZN7cutlass13device_kernelIN5flash11enable_sm90INS1_16FlashAttnBwdSm90INS1_25CollectiveMainloopBwdSm90ILi2ELi2ELi2EN4cute5tupleIJNS5_1CILi1EEES8_S8_EEENS6_IJNS7_ILi64EEENS7_ILi128EEESB_EEENS_10bfloat16_tEfNS_4arch4Sm90ELb0ELb1ELb1ELb0ELb1ELb1ELb0ELb0ELi2ELi1ELi2ELi1ELb0EEENS1_24CollectiveEpilogueBwdGQAISC_fSF_Li256ELb0ELb1EEENS1_19SingleTileSchedulerILb0ELb0ELb0ELi128EEEEEEEEEvNT_6ParamsE,@"STO_CUDA_ENTRY STV_DEFAULT"
_ZN7cutlass13device_kernelIN5flash11enable_sm90INS1_16FlashAttnBwdSm90INS1_25CollectiveMainloopBwdSm90ILi2ELi2ELi2EN4cute5tupleIJNS5_1CILi1EEES8_S8_EEENS6_IJNS7_ILi64EEENS7_ILi128EEESB_EEENS_10bfloat16_tEfNS_4arch4Sm90ELb0ELb1ELb1ELb0ELb1ELb1ELb0ELb0ELi2ELi1ELi2ELi1ELb0EEENS1_24CollectiveEpilogueBwdGQAISC_fSF_Li256ELb0ELb1EEENS1_19SingleTileSchedulerILb0ELb0ELb0ELi128EEEEEEEEEvNT_6ParamsE:
        /* <DEDUP_REMOVED lines=24> */
.L_x_1513:
[----:B------:R-:W-:Y:S05]  /*0180*/  BSYNC B0 ;  /* 0x0000000000007941 */ /* 0x000fea0003800000 */
.L_x_1512:
        /* <DEDUP_REMOVED lines=37> */
.L_x_1514:
        /* <DEDUP_REMOVED lines=22> */
.L_x_1515:
[----:B------:R-:W-:Y:S01]  /*0540*/  PLOP3.LUT P0, PT, PT, PT, UP0, 0x80, 0x0 ;  /* 0x000000000000781c */ /* 0x000fe20003f0f008 */
[----:B------:R-:W-:Y:S01]  /*0550*/  NOP ;  /* 0x0000000000007918 */ /* 0x000fe20000000000 */
[----:B------:R-:W-:Y:S01]  /*0560*/  ULDC.64 UR46, c[0x0][0x208] ;  /* 0x00008200002e7ab9 */ /* 0x000fe20000000a00 */
[----:B------:R-:W-:Y:S01]  /*0570*/  BSSY B6, `(.L_x_1516) ;  /* 0x0000919000067945 */ /* 0x000fe20003800000 */
[----:B-12-4-:R-:W-:Y:S09]  /*0580*/  BAR.SYNC.DEFER_BLOCKING 0x0 ;  /* 0x0000000000007b1d */ /* 0x016ff20000010000 */
[----:B------:R-:W-:Y:S05]  /*0590*/  @!P0 BRA `(.L_x_1517) ;  /* 0x0000005400048947 */ /* 0x000fea0003800000 */
.L_x_1518:
        /* <DEDUP_REMOVED lines=101> */
.L_x_1520:
        /* <DEDUP_REMOVED lines=31> */
.L_x_1523:
        /* <DEDUP_REMOVED lines=15> */
.L_x_1522:
        /* <DEDUP_REMOVED lines=22> */
.L_x_1525:
        /* <DEDUP_REMOVED lines=15> */
.L_x_1524:
        /* <DEDUP_REMOVED lines=8> */
.L_x_1638:
        /* <DEDUP_REMOVED lines=23> */
.L_x_1527:
        /* <DEDUP_REMOVED lines=98> */
.L_x_1539:
[----:B------:R-:W-:-:S05]  /*1930*/  IMAD.U32 R0, RZ, RZ, UR38 ;  /* 0x00000026ff007e24 */ /* 0x000fca000f8e00ff */
[----:B------:R-:W-:-:S04]  /*1940*/  LOP3.LUT R0, R0, 0x1, RZ, 0xfc, !PT ;  /* 0x0000000100007812 */ /* 0x000fc800078efcff */
[----:B------:R-:W-:-:S13]  /*1950*/  ISETP.NE.AND P6, PT, R0, 0x3, PT ;  /* 0x000000030000780c */ /* 0x000fda0003fc5270 */
[----:B-1----:R-:W-:Y:S05]  /*1960*/  @!P6 BRA `(.L_x_1529) ;  /* 0x000000000004e947 */ /* 0x002fea0003800000 */
[----:B------:R-:W-:Y:S01]  /*1970*/  BPT.TRAP 0x1 ;  /* 0x000000040000795c */ /* 0x000fe20000300000 */
.L_x_1529:
        /* <DEDUP_REMOVED lines=8> */
.L_x_1530:
[----:B---3--:R-:W-:Y:S05]  /*1a00*/  @P0 BRA `(.L_x_1531) ;  /* 0x0000000000080947 */ /* 0x008fea0003800000 */
[----:B------:R-:W3:Y:S02]  /*1a10*/  SYNCS.PHASECHK.TRANS64.TRYWAIT P0, [R0+URZ+0x30810], R191 ;  /* 0x030810bf000075a7 */ /* 0x000ee4000800017f */
[----:B---3--:R-:W-:Y:S05]  /*1a20*/  @!P0 BRA `(.L_x_1532) ;  /* 0x0000007c00788947 */ /* 0x008fea0003800000 */
.L_x_1531:
        /* <DEDUP_REMOVED lines=84> */
.L_x_1533:
[----:B------:R1:W1:Y:S01]  /*1f70*/  SYNCS.PHASECHK.TRANS64.TRYWAIT P0, [R0+URZ+0x30830], R191 ;  /* 0x030830bf000075a7 */ /* 0x000262000800017f */
[----:B------:R-:W-:Y:S05]  /*1f80*/  @!P6 BRA `(.L_x_1534) ;  /* 0x000000000004e947 */ /* 0x000fea0003800000 */
[----:B------:R-:W-:Y:S01]  /*1f90*/  BPT.TRAP 0x1 ;  /* 0x000000040000795c */ /* 0x000fe20000300000 */
.L_x_1534:
        /* <DEDUP_REMOVED lines=52> */
.L_x_1535:
        /* <DEDUP_REMOVED lines=539> */
.L_x_1537:
        /* <DEDUP_REMOVED lines=49> */
.L_x_1538:
        /* <DEDUP_REMOVED lines=78> */
.L_x_1521:
[----:B------:R-:W-:Y:S05]  /*4c80*/  @P0 BRA `(.L_x_1519) ;  /* 0x00000048009c0947 */ /* 0x000fea0003800000 */
[----:B------:R-:W2:Y:S01]  /*4c90*/  S2R R4, SR_TID.X ;  /* 0x0000000000047919 */ /* 0x000ea20000002100 */
[----:B------:R-:W3:Y:S01]  /*4ca0*/  S2UR UR8, SR_CTAID.Y ;  /* 0x00000000000879c3 */ /* 0x000ee20000002600 */
[----:B------:R-:W-:Y:S01]  /*4cb0*/  ULDC UR9, c[0x0][0x850] ;  /* 0x0002140000097ab9 */ /* 0x000fe20000000800 */
[----:B------:R-:W-:Y:S01]  /*4cc0*/  ULDC.64 UR12, c[0x0][0x818] ;  /* 0x00020600000c7ab9 */ /* 0x000fe20000000a00 */
[----:B------:R-:W-:Y:S01]  /*4cd0*/  UISETP.NE.AND UP0, UPT, UR9, 0x1, UPT ;  /* 0x000000010900788c */ /* 0x000fe2000bf05270 */
[----:B------:R-:W-:Y:S01]  /*4ce0*/  BSSY B0, `(.L_x_1540) ;  /* 0x000005c000007945 */ /* 0x000fe20003800000 */
[----:B------:R-:W-:Y:S01]  /*4cf0*/  ULDC UR18, c[0x0][0x870] ;  /* 0x00021c0000127ab9 */ /* 0x000fe20000000800 */
[----:B------:R-:W-:Y:S01]  /*4d00*/  ULDC UR20, c[0x0][0x80c] ;  /* 0x0002030000147ab9 */ /* 0x000fe20000000800 */
[----:B------:R-:W-:Y:S01]  /*4d10*/  ULDC.64 UR16, c[0x0][0x840] ;  /* 0x0002100000107ab9 */ /* 0x000fe20000000a00 */
[----:B------:R-:W4:Y:S01]  /*4d20*/  S2UR UR15, SR_CTAID.X ;  /* 0x00000000000f79c3 */ /* 0x000f220000002500 */
[----:B------:R-:W-:-:S05]  /*4d30*/  ULDC.64 UR24, c[0x0][0x848] ;  /* 0x0002120000187ab9 */ /* 0x000fca0000000a00 */
[----:B------:R-:W-:Y:S01]  /*4d40*/  @UP0 ULDC UR4, c[0x0][0x854] ;  /* 0x0002150000040ab9 */ /* 0x000fe20000000800 */
[----:B------:R-:W-:Y:S01]  /*4d50*/  @UP0 ULDC UR7, c[0x0][0x858] ;  /* 0x0002160000070ab9 */ /* 0x000fe20000000800 */
[----:B------:R-:W5:Y:S08]  /*4d60*/  S2UR UR14, SR_CTAID.Z ;  /* 0x00000000000e79c3 */ /* 0x000f700000002700 */
[----:B------:R-:W1:Y:S01]  /*4d70*/  S2UR UR21, SR_CgaCtaId ;  /* 0x00000000001579c3 */ /* 0x000e620000008800 */
[----:B---3--:R-:W-:-:S02]  /*4d80*/  UIMAD.WIDE.U32 UR4, UR8, UR4, URZ ;  /* 0x00000004080472a5 */ /* 0x008fc4000f8e003f */
[----:B------:R-:W-:Y:S02]  /*4d90*/  UMOV UR11, UR8 ;  /* 0x00000008000b7c82 */ /* 0x000fe40008000000 */
[----:B------:R-:W-:Y:S01]  /*4da0*/  @UP0 USHF.R.U32.HI UR11, URZ, UR7, UR5 ;  /* 0x000000073f0b0299 */ /* 0x000fe20008011605 */
[C---:B--2---:R-:W-:Y:S01]  /*4db0*/  VIADD R5, R4.reuse, 0xffffff80 ;  /* 0xffffff8004057836 */ /* 0x044fe20000000000 */
[----:B----4-:R-:W-:Y:S01]  /*4dc0*/  UIMAD UR18, UR15, UR18, URZ ;  /* 0x000000120f1272a4 */ /* 0x010fe2000f8e023f */
[----:B------:R-:W-:Y:S01]  /*4dd0*/  BAR.SYNC.DEFER_BLOCKING 0x1, 0x100 ;  /* 0x0044000000007b1d */ /* 0x000fe20000010000 */
[----:B------:R-:W-:Y:S01]  /*4de0*/  USHF.R.S32.HI UR19, URZ, 0x1f, UR11 ;  /* 0x0000001f3f137899 */ /* 0x000fe2000801140b */
[----:B------:R-:W-:Y:S01]  /*4df0*/  ISETP.NE.AND P1, PT, R4, 0x80, PT ;  /* 0x000000800400780c */ /* 0x000fe20003f25270 */
[----:B------:R-:W-:Y:S01]  /*4e00*/  USHF.L.U32 UR6, UR15, 0xe, URZ ;  /* 0x0000000e0f067899 */ /* 0x000fe2000800063f */
[----:B------:R-:W-:Y:S01]  /*4e10*/  SHF.R.S32.HI R0, RZ, 0x1f, R5 ;  /* 0x0000001fff007819 */ /* 0x000fe20000011405 */
[----:B------:R-:W-:Y:S01]  /*4e20*/  UIMAD UR10, UR19, UR12, URZ ;  /* 0x0000000c130a72a4 */ /* 0x000fe2000f8e023f */
[----:B------:R-:W-:Y:S01]  /*4e30*/  ISETP.NE.AND P0, PT, R5, RZ, PT ;  /* 0x000000ff0500720c */ /* 0x000fe20003f05270 */
[----:B------:R-:W-:Y:S01]  /*4e40*/  UIMAD UR18, UR18, UR20, URZ ;  /* 0x00000014121272a4 */ /* 0x000fe2000f8e023f */
[----:B------:R-:W-:Y:S01]  /*4e50*/  LEA.HI R2, R0, R5, RZ, 0x7 ;  /* 0x0000000500027211 */ /* 0x000fe200078f38ff */
[----:B------:R-:W-:-:S02]  /*4e60*/  UIMAD UR22, UR11, UR13, UR10 ;  /* 0x0000000d0b1672a4 */ /* 0x000fc4000f8e020a */
[----:B-----5:R-:W-:Y:S01]  /*4e70*/  UIMAD UR15, UR14, UR20, URZ ;  /* 0x000000140e0f72a4 */ /* 0x020fe2000f8e023f */
[C---:B------:R-:W-:Y:S01]  /*4e80*/  LOP3.LUT R0, R2.reuse, 0xfffff80, RZ, 0xc0, !PT ;  /* 0x0fffff8002007812 */ /* 0x040fe200078ec0ff */
[----:B------:R-:W-:Y:S01]  /*4e90*/  IMAD.SHL.U32 R2, R2, 0x40, RZ ;  /* 0x0000004002027824 */ /* 0x000fe200078e00ff */
[----:B------:R-:W-:Y:S01]  /*4ea0*/  UMOV UR10, 0x400 ;  /* 0x00000400000a7882 */ /* 0x000fe20000000000 */
[----:B------:R-:W-:Y:S02]  /*4eb0*/  USHF.R.S32.HI UR7, URZ, 0x1f, UR6 ;  /* 0x0000001f3f077899 */ /* 0x000fe40008011406 */
[----:B------:R-:W-:Y:S01]  /*4ec0*/  IMAD.IADD R0, R5, 0x1, -R0 ;  /* 0x0000000105007824 */ /* 0x000fe200078e0a00 */
[----:B-1----:R-:W-:Y:S01]  /*4ed0*/  LOP3.LUT R3, R2, 0x3fffe000, RZ, 0xc0, !PT ;  /* 0x3fffe00002037812 */ /* 0x002fe200078ec0ff */
[----:B------:R-:W-:Y:S02]  /*4ee0*/  ULEA UR10, UR21, UR10, 0x18 ;  /* 0x0000000a150a7291 */ /* 0x000fe4000f8ec03f */
[----:B------:R-:W-:-:S02]  /*4ef0*/  USHF.R.S32.HI UR21, URZ, 0x1f, UR18 ;  /* 0x0000001f3f157899 */ /* 0x000fc40008011412 */
[----:B------:R-:W-:Y:S01]  /*4f00*/  USHF.R.S32.HI UR20, URZ, 0x1f, UR15 ;  /* 0x0000001f3f147899 */ /* 0x000fe2000801140f */
[----:B------:R-:W-:Y:S01]  /*4f10*/  IMAD R0, R0, 0x4, R3 ;  /* 0x0000000400007824 */ /* 0x000fe200078e0203 */
[----:B------:R-:W-:Y:S02]  /*4f20*/  UIADD3 UR18, UP0, UP1, UR18, UR15, UR11 ;  /* 0x0000000f12127290 */ /* 0x000fe4000f91e00b */
[----:B------:R-:W-:Y:S02]  /*4f30*/  UIMAD.WIDE.U32 UR4, UR11, UR12, UR6 ;  /* 0x0000000c0b0472a5 */ /* 0x000fe4000f8e0006 */
[----:B------:R-:W-:Y:S01]  /*4f40*/  UIMAD.WIDE.U32 UR6, UR11, UR16, UR6 ;  /* 0x000000100b0672a5 */ /* 0x000fe2000f8e0006 */
[----:B------:R-:W-:Y:S01]  /*4f50*/  LEA R0, R0, UR10, 0x2 ;  /* 0x0000000a00007c11 */ /* 0x000fe2000f8e10ff */
[----:B------:R-:W-:Y:S02]  /*4f60*/  UIMAD UR23, UR19, UR16, URZ ;  /* 0x00000010131772a4 */ /* 0x000fe4000f8e023f */
[----:B------:R-:W-:-:S02]  /*4f70*/  UIADD3.X UR16, UR21, UR20, UR19, UP0, UP1 ;  /* 0x0000001415107290 */ /* 0x000fc400087e2413 */
[----:B------:R-:W-:Y:S01]  /*4f80*/  USHF.L.U32 UR15, UR18, 0x2, URZ ;  /* 0x00000002120f7899 */ /* 0x000fe2000800063f */
[----:B------:R1:W-:Y:S01]  /*4f90*/  STS.128 [R0], R24 ;  /* 0x0000001800007388 */ /* 0x0003e20000000c00 */
[----:B------:R-:W-:Y:S01]  /*4fa0*/  ULDC.64 UR12, c[0x0][0x868] ;  /* 0x00021a00000c7ab9 */ /* 0x000fe20000000a00 */
[----:B------:R-:W-:Y:S02]  /*4fb0*/  USHF.L.U64.HI UR16, UR18, 0x2, UR16 ;  /* 0x0000000212107899 */ /* 0x000fe40008010210 */
[----:B------:R-:W-:Y:S01]  /*4fc0*/  UIADD3 UR18, UP0, UR15, UR12, URZ ;  /* 0x0000000c0f127290 */ /* 0x000fe2000ff1e03f */
[----:B------:R1:W-:Y:S01]  /*4fd0*/  STS.128 [R0+0x800], R28 ;  /* 0x0008001c00007388 */ /* 0x0003e20000000c00 */
[----:B------:R-:W-:Y:S02]  /*4fe0*/  USHF.R.S32.HI UR12, URZ, 0x1f, UR14 ;  /* 0x0000001f3f0c7899 */ /* 0x000fe4000801140e */
[----:B------:R-:W-:Y:S01]  /*4ff0*/  UIMAD UR17, UR11, UR17, UR23 ;  /* 0x000000110b1172a4 */ /* 0x000fe2000f8e0217 */
[----:B------:R1:W-:Y:S01]  /*5000*/  STS.128 [R0+0x1000], R32 ;  /* 0x0010002000007388 */ /* 0x0003e20000000c00 */
[----:B------:R-:W-:Y:S01]  /*5010*/  ULDC.64 UR20, c[0x0][0x820] ;  /* 0x0002080000147ab9 */ /* 0x000fe20000000a00 */
[----:B------:R-:W-:Y:S01]  /*5020*/  UIADD3.X UR19, UR16, UR13, URZ, UP0, !UPT ;  /* 0x0000000d10137290 */ /* 0x000fe200087fe43f */
[----:B------:R-:W-:Y:S01]  /*5030*/  IMAD.U32 R2, RZ, RZ, UR18 ;  /* 0x00000012ff027e24 */ /* 0x000fe2000f8e00ff */
[----:B------:R1:W-:Y:S01]  /*5040*/  STS.128 [R0+0x1800], R36 ;  /* 0x0018002400007388 */ /* 0x0003e20000000c00 */
[----:B------:R-:W-:-:S02]  /*5050*/  UIMAD UR13, UR12, UR20, URZ ;  /* 0x000000140c0d72a4 */ /* 0x000fc4000f8e023f */
[----:B------:R-:W-:Y:S01]  /*5060*/  UIADD3 UR5, UR5, UR22, URZ ;  /* 0x0000001605057290 */ /* 0x000fe2000fffe03f */
[----:B------:R1:W-:Y:S01]  /*5070*/  STS.128 [R0+0x2000], R40 ;  /* 0x0020002800007388 */ /* 0x0003e20000000c00 */
[----:B------:R-:W-:Y:S01]  /*5080*/  UIMAD UR12, UR12, UR24, URZ ;  /* 0x000000180c0c72a4 */ /* 0x000fe2000f8e023f */
[----:B------:R-:W-:Y:S01]  /*5090*/  IMAD.U32 R3, RZ, RZ, UR19 ;  /* 0x00000013ff037e24 */ /* 0x000fe2000f8e00ff */
        /* <DEDUP_REMOVED lines=10> */
[----:B------:R-:W-:Y:S01]  /*5140*/  UIADD3 UR14, -UR11, URZ, URZ ;  /* 0x0000003f0b0e7290 */ /* 0x000fe2000fffe13f */
[----:B------:R1:W-:Y:S01]  /*5150*/  STS.128 [R0+0x4000], R56 ;  /* 0x0040003800007388 */ /* 0x0003e20000000c00 */
[----:B------:R-:W-:Y:S02]  /*5160*/  UIADD3 UR11, UR5, UR13, URZ ;  /* 0x0000000d050b7290 */ /* 0x000fe4000fffe03f */
[----:B------:R-:W-:Y:S01]  /*5170*/  ULEA UR20, UP0, UR4, UR20, 0x2 ;  /* 0x0000001404147291 */ /* 0x000fe2000f80103f */
[----:B------:R1:W-:Y:S01]  /*5180*/  STS.128 [R0+0x4800], R60 ;  /* 0x0048003c00007388 */ /* 0x0003e20000000c00 */
[----:B------:R-:W-:-:S02]  /*5190*/  UIADD3 UR5, UR7, UR12, URZ ;  /* 0x0000000c07057290 */ /* 0x000fc4000fffe03f */
[----:B------:R-:W-:Y:S01]  /*51a0*/  ULEA UR22, UP1, UR6, UR22, 0x2 ;  /* 0x0000001606167291 */ /* 0x000fe2000f82103f */
[----:B------:R1:W-:Y:S01]  /*51b0*/  STS.128 [R0+0x5000], R64 ;  /* 0x0050004000007388 */ /* 0x0003e20000000c00 */
[----:B------:R-:W-:Y:S02]  /*51c0*/  ULEA.HI.X UR21, UR4, UR21, UR11, 0x2, UP0 ;  /* 0x0000001504157291 */ /* 0x000fe400080f140b */
[----:B------:R-:W-:Y:S01]  /*51d0*/  ULEA.HI.X UR5, UR6, UR23, UR5, 0x2, UP1 ;  /* 0x0000001706057291 */ /* 0x000fe200088f1405 */
[----:B------:R1:W-:Y:S01]  /*51e0*/  STS.128 [R0+0x5800], R68 ;  /* 0x0058004400007388 */ /* 0x0003e20000000c00 */
[----:B------:R-:W-:-:S03]  /*51f0*/  UIMAD UR14, UR9, UR14, UR8 ;  /* 0x0000000e090e72a4 */ /* 0x000fc6000f8e0208 */
[----:B------:R1:W-:Y:S04]  /*5200*/  STS.128 [R0+0x6000], R72 ;  /* 0x0060004800007388 */ /* 0x0003e80000000c00 */
[----:B------:R1:W-:Y:S04]  /*5210*/  STS.128 [R0+0x6800], R76 ;  /* 0x0068004c00007388 */ /* 0x0003e80000000c00 */
[----:B------:R1:W-:Y:S04]  /*5220*/  STS.128 [R0+0x7000], R80 ;  /* 0x0070005000007388 */ /* 0x0003e80000000c00 */
[----:B------:R1:W-:Y:S01]  /*5230*/  STS.128 [R0+0x7800], R84 ;  /* 0x0078005400007388 */ /* 0x0003e20000000c00 */
[----:B------:R-:W-:Y:S05]  /*5240*/  @P0 BRA `(.L_x_1541) ;  /* 0x0000000000140947 */ /* 0x000fea0003800000 */
.L_x_1542:
[----:B------:R-:W2:Y:S04]  /*5250*/  LDG.E.STRONG.GPU R4, desc[UR46][R2.64] ;  /* 0x0000002e02047981 */ /* 0x000ea8000c1ef900 */
[----:B--2---:R-:W-:Y:S01]  /*5260*/  CCTL.IVALL ;  /* 0x00000000ff00798f */ /* 0x004fe20002000000 */
[----:B------:R-:W-:Y:S05]  /*5270*/  YIELD ;  /* 0x0000000000007946 */ /* 0x000fea0003800000 */
[----:B------:R-:W-:-:S13]  /*5280*/  ISETP.NE.AND P0, PT, R4, UR14, PT ;  /* 0x0000000e04007c0c */ /* 0x000fda000bf05270 */
[----:B------:R-:W-:Y:S05]  /*5290*/  @P0 BRA `(.L_x_1542) ;  /* 0xfffffffc00ec0947 */ /* 0x000fea000383ffff */
.L_x_1541:
[----:B------:R-:W-:Y:S05]  /*52a0*/  BSYNC B0 ;  /* 0x0000000000007941 */ /* 0x000fea0003800000 */
.L_x_1540:
[----:B------:R-:W-:-:S03]  /*52b0*/  UMOV UR4, 0xffffffff ;  /* 0xffffffff00047882 */ /* 0x000fc60000000000 */
[----:B------:R-:W-:Y:S05]  /*52c0*/  BRA.DIV UR4, `(.L_x_1543) ;  /* 0x0000004604787947 */ /* 0x000fea000b800000 */
[----:B------:R-:W-:Y:S01]  /*52d0*/  NOP ;  /* 0x0000000000007918 */ /* 0x000fe20000000000 */
.L_x_1641:
        /* <DEDUP_REMOVED lines=10> */
[----:B------:R-:W-:Y:S01]  /*5380*/  PLOP3.LUT P0, PT, PT, PT, PT, 0x80, 0x0 ;  /* 0x000000000000781c */ /* 0x000fe20003f0f070 */
[----:B------:R-:W-:Y:S01]  /*5390*/  UMOV UR6, 0x1000 ;  /* 0x0000100000067882 */ /* 0x000fe20000000000 */
[----:B------:R-:W-:Y:S01]  /*53a0*/  UMOV UR8, 0x0 ;  /* 0x0000000000087882 */ /* 0x000fe20000000000 */
[----:B------:R-:W-:Y:S01]  /*53b0*/  UMOV UR9, 0x14f00000 ;  /* 0x14f0000000097882 */ /* 0x000fe20000000000 */
[----:B------:R-:W-:-:S09]  /*53c0*/  UMOV UR4, UR22 ;  /* 0x0000001600047c82 */ /* 0x000fd20008000000 */
.L_x_1546:
[----:B------:R-:W-:Y:S01]  /*53d0*/  @P0 ELECT P2, URZ, PT ;  /* 0x00000000003f082f */ /* 0x000fe20003840000 */
[----:B------:R2:W-:-:S12]  /*53e0*/  UBLKRED.G.S.ADD.F32.RN [UR4], [UR10], UR6, desc[UR8] ;  /* 0x000008040a0073bb */ /* 0x0005d800080a1406 */
[----:B------:R-:W-:Y:S02]  /*53f0*/  @P2 PLOP3.LUT P0, PT, P2, PT, PT, 0x8, 0x0 ;  /* 0x000000000000281c */ /* 0x000fe4000170e170 */
[----:B------:R-:W-:-:S11]  /*5400*/  PLOP3.LUT P2, PT, PT, PT, PT, 0x8, 0x0 ;  /* 0x000000000000781c */ /* 0x000fd60003f4e170 */
[----:B--2---:R-:W-:Y:S05]  /*5410*/  @P0 BRA.U.ANY `(.L_x_1546) ;  /* 0xfffffffd00ec0947 */ /* 0x004fea000393ffff */
[----:B------:R0:W-:Y:S01]  /*5420*/  UTMACMDFLUSH ;  /* 0x00000000000079b7 */ /* 0x0001e20000000000 */
[----:B------:R-:W-:-:S04]  /*5430*/  DEPBAR.LE SB0, 0x0 ;  /* 0x000080000000791a */ /* 0x000fc80000000000 */
.L_x_1545:
[----:B------:R-:W-:Y:S05]  /*5440*/  BSYNC B0 ;  /* 0x0000000000007941 */ /* 0x000fea0003800000 */
.L_x_1544:
        /* <DEDUP_REMOVED lines=12> */
[----:B------:R-:W-:-:S05]  /*5510*/  IMAD.MOV.U32 R5, RZ, RZ, 0x1 ;  /* 0x00000001ff057424 */ /* 0x000fca00078e00ff */
[----:B------:R2:W-:Y:S02]  /*5520*/  REDG.E.ADD.S32.STRONG.GPU desc[UR46][R2.64], R5 ;  /* 0x000000050200798e */ /* 0x0005e4000c10e3ae */
.L_x_1548:
[----:B------:R-:W-:Y:S05]  /*5530*/  BSYNC B0 ;  /* 0x0000000000007941 */ /* 0x000fea0003800000 */
.L_x_1547:
[----:B------:R-:W-:Y:S06]  /*5540*/  BAR.SYNC.DEFER_BLOCKING 0x1, 0x100 ;  /* 0x0044000000007b1d */ /* 0x000fec0000010000 */
[----:B------:R-:W-:Y:S01]  /*5550*/  ULDC.64 UR4, c[0x0][0x860] ;  /* 0x0002180000047ab9 */ /* 0x000fe20000000a00 */
[----:B------:R-:W-:Y:S01]  /*5560*/  BSSY B0, `(.L_x_1549) ;  /* 0x000001b000007945 */ /* 0x000fe20003800000 */
[----:B------:R-:W-:-:S04]  /*5570*/  UIADD3 UR15, UP0, UR15, UR4, URZ ;  /* 0x000000040f0f7290 */ /* 0x000fc8000ff1e03f */
[----:B------:R-:W-:Y:S02]  /*5580*/  UIADD3.X UR16, UR16, UR5, URZ, UP0, !UPT ;  /* 0x0000000510107290 */ /* 0x000fe400087fe43f */
[----:B--2---:R-:W-:-:S04]  /*5590*/  IMAD.U32 R2, RZ, RZ, UR15 ;  /* 0x0000000fff027e24 */ /* 0x004fc8000f8e00ff */
[----:B------:R-:W-:Y:S01]  /*55a0*/  IMAD.U32 R3, RZ, RZ, UR16 ;  /* 0x00000010ff037e24 */ /* 0x000fe2000f8e00ff */
        /* <DEDUP_REMOVED lines=17> */
.L_x_1551:
[----:B-12---:R-:W2:Y:S04]  /*56c0*/  LDG.E.STRONG.GPU R0, desc[UR46][R2.64] ;  /* 0x0000002e02007981 */ /* 0x006ea8000c1ef900 */
[----:B--2---:R-:W-:Y:S01]  /*56d0*/  CCTL.IVALL ;  /* 0x00000000ff00798f */ /* 0x004fe20002000000 */
[----:B------:R-:W-:Y:S05]  /*56e0*/  YIELD ;  /* 0x0000000000007946 */ /* 0x000fea0003800000 */
[----:B------:R-:W-:-:S13]  /*56f0*/  ISETP.NE.AND P0, PT, R0, UR14, PT ;  /* 0x0000000e00007c0c */ /* 0x000fda000bf05270 */
[----:B------:R-:W-:Y:S05]  /*5700*/  @P0 BRA `(.L_x_1551) ;  /* 0xfffffffc00ec0947 */ /* 0x000fea000383ffff */
.L_x_1550:
[----:B------:R-:W-:Y:S05]  /*5710*/  BSYNC B0 ;  /* 0x0000000000007941 */ /* 0x000fea0003800000 */
.L_x_1549:
[----:B------:R-:W-:-:S03]  /*5720*/  UMOV UR4, 0xffffffff ;  /* 0xffffffff00047882 */ /* 0x000fc60000000000 */
[----:B------:R-:W-:Y:S05]  /*5730*/  BRA.DIV UR4, `(.L_x_1552) ;  /* 0x0000004204787947 */ /* 0x000fea000b800000 */
[----:B------:R-:W-:Y:S01]  /*5740*/  NOP ;  /* 0x0000000000007918 */ /* 0x000fe20000000000 */
.L_x_1644:
[----:B------:R-:W-:Y:S01]  /*5750*/  @!PT LDS RZ, [RZ] ;  /* 0x00000000fffff984 */ /* 0x000fe20000000800 */
[----:B------:R-:W-:Y:S01]  /*5760*/  @!PT LDS RZ, [RZ] ;  /* 0x00000000fffff984 */ /* 0x000fe20000000800 */
[----:B------:R-:W-:Y:S01]  /*5770*/  @!PT LDS RZ, [RZ] ;  /* 0x00000000fffff984 */ /* 0x000fe20000000800 */
[----:B------:R-:W-:Y:S01]  /*5780*/  @!PT LDS RZ, [RZ] ;  /* 0x00000000fffff984 */ /* 0x000fe20000000800 */
[----:B------:R3:W-:Y:S06]  /*5790*/  MEMBAR.ALL.CTA ;  /* 0x0000000000007992 */ /* 0x0007ec0000008000 */
[----:B---3--:R-:W3:Y:S01]  /*57a0*/  FENCE.VIEW.ASYNC.S ;  /* 0x00000000000073c6 */ /* 0x008ee20000000000 */
[----:B------:R-:W-:Y:S05]  /*57b0*/  WARPSYNC.ALL ;  /* 0x0000000000007948 */ /* 0x000fea0003800000 */
[----:B------:R-:W-:Y:S01]  /*57c0*/  BSSY B0, `(.L_x_1553) ;  /* 0x0000010000007945 */ /* 0x000fe20003800000 */
        /* <DEDUP_REMOVED lines=8> */
.L_x_1555:
[----:B------:R-:W-:Y:S01]  /*5850*/  @P0 ELECT P2, URZ, PT ;  /* 0x00000000003f082f */ /* 0x000fe20003840000 */
[----:B------:R3:W-:-:S12]  /*5860*/  UBLKRED.G.S.ADD.F32.RN [UR4], [UR10], UR6, desc[UR8] ;  /* 0x000008040a0073bb */ /* 0x0007d800080a1406 */
[----:B------:R-:W-:Y:S02]  /*5870*/  @P2 PLOP3.LUT P0, PT, P2, PT, PT, 0x8, 0x0 ;  /* 0x000000000000281c */ /* 0x000fe4000170e170 */
[----:B------:R-:W-:-:S11]  /*5880*/  PLOP3.LUT P2, PT, PT, PT, PT, 0x8, 0x0 ;  /* 0x000000000000781c */ /* 0x000fd60003f4e170 */
[----:B---3--:R-:W-:Y:S05]  /*5890*/  @P0 BRA.U.ANY `(.L_x_1555) ;  /* 0xfffffffd00ec0947 */ /* 0x008fea000393ffff */
[----:B------:R0:W-:Y:S01]  /*58a0*/  UTMACMDFLUSH ;  /* 0x00000000000079b7 */ /* 0x0001e20000000000 */
[----:B------:R-:W-:-:S04]  /*58b0*/  DEPBAR.LE SB0, 0x0 ;  /* 0x000080000000791a */ /* 0x000fc80000000000 */
.L_x_1554:
[----:B------:R-:W-:Y:S05]  /*58c0*/  BSYNC B0 ;  /* 0x0000000000007941 */ /* 0x000fea0003800000 */
.L_x_1553:
        /* <DEDUP_REMOVED lines=11> */
[----:B012345:R-:W-:Y:S04]  /*5980*/  CCTL.IVALL ;  /* 0x00000000ff00798f */ /* 0x03ffe80002000000 */
[----:B------:R3:W-:Y:S01]  /*5990*/  REDG.E.ADD.S32.STRONG.GPU desc[UR46][R2.64], R5 ;  /* 0x000000050200798e */ /* 0x0007e2000c10e3ae */
[----:B------:R-:W-:Y:S05]  /*59a0*/  BRA `(.L_x_1519) ;  /* 0x0000003c00547947 */ /* 0x000fea0003800000 */
.L_x_1517:
        /* <DEDUP_REMOVED lines=33> */
.L_x_1557:
[----:B------:R-:W-:-:S05]  /*5bc0*/  UMOV UR11, UR5 ;  /* 0x00000005000b7c82 */ /* 0x000fca0008000000 */
.L_x_1558:
[----:B------:R-:W-:Y:S01]  /*5bd0*/  ULEA UR6, UR23, UR6, 0x7 ;  /* 0x0000000617067291 */ /* 0x000fe2000f8e383f */
[----:B------:R-:W-:Y:S01]  /*5be0*/  ULDC UR7, c[0x0][0x290] ;  /* 0x0000a40000077ab9 */ /* 0x000fe20000000800 */
[----:B------:R-:W-:Y:S01]  /*5bf0*/  ULDC UR8, c[0x0][0x74c] ;  /* 0x0001d30000087ab9 */ /* 0x000fe20000000800 */
[----:B------:R-:W-:Y:S01]  /*5c00*/  ULDC.64 UR12, c[0x0][0x2d8] ;  /* 0x0000b600000c7ab9 */ /* 0x000fe20000000a00 */
[----:B------:R-:W-:Y:S02]  /*5c10*/  UIADD3 UR7, -UR8, UR6, -UR7 ;  /* 0x0000000608077290 */ /* 0x000fe4000fffe907 */
[----:B------:R-:W-:Y:S02]  /*5c20*/  UIMAD UR6, UR4, UR12, URZ ;  /* 0x0000000c040672a4 */ /* 0x000fe4000f8e023f */
[----:B------:R-:W-:Y:S02]  /*5c30*/  USHF.R.S32.HI UR8, URZ, 0x1f, UR7 ;  /* 0x0000001f3f087899 */ /* 0x000fe40008011407 */
[----:B------:R-:W-:-:S02]  /*5c40*/  UIMAD UR6, UR17, UR13, UR6 ;  /* 0x0000000d110672a4 */ /* 0x000fc4000f8e0206 */
[----:B------:R-:W-:Y:S02]  /*5c50*/  ULEA.HI UR7, UR8, UR7, URZ, 0x6 ;  /* 0x0000000708077291 */ /* 0x000fe4000f8f303f */
[----:B------:R-:W-:Y:S02]  /*5c60*/  UIMAD.WIDE.U32 UR8, UR17, UR12, URZ ;  /* 0x0000000c110872a5 */ /* 0x000fe4000f8e003f */
[----:B------:R-:W-:Y:S02]  /*5c70*/  USHF.R.S32.HI UR10, URZ, 0x6, UR7 ;  /* 0x000000063f0a7899 */ /* 0x000fe40008011407 */
[----:B------:R-:W-:Y:S02]  /*5c80*/  UIADD3 UR9, UR9, UR6, URZ ;  /* 0x0000000609097290 */ /* 0x000fe4000fffe03f */
[----:B------:R-:W-:Y:S02]  /*5c90*/  UISETP.LT.AND UP0, UPT, URZ, UR10, UPT ;  /* 0x0000000a3f00728c */ /* 0x000fe4000bf01270 */
[----:B------:R-:W-:-:S02]  /*5ca0*/  USHF.R.S32.HI UR7, URZ, 0x1f, UR16 ;  /* 0x0000001f3f077899 */ /* 0x000fc40008011410 */
[----:B------:R-:W-:Y:S01]  /*5cb0*/  USEL UR6, URZ, UR10, !UP0 ;  /* 0x0000000a3f067287 */ /* 0x000fe2000c000000 */
[----:B------:R-:W-:Y:S01]  /*5cc0*/  ULDC.64 UR12, c[0x0][0x2e0] ;  /* 0x0000b800000c7ab9 */ /* 0x000fe20000000a00 */
[----:B------:R-:W-:Y:S02]  /*5cd0*/  ULDC UR15, c[0x0][0x288] ;  /* 0x0000a200000f7ab9 */ /* 0x000fe40000000800 */
[----:B------:R-:W-:Y:S02]  /*5ce0*/  UISETP.GT.AND UP0, UPT, UR11, UR6, UPT ;  /* 0x000000060b00728c */ /* 0x000fe4000bf04270 */
[----:B------:R-:W-:Y:S02]  /*5cf0*/  UIMAD UR7, UR7, UR12, URZ ;  /* 0x0000000c070772a4 */ /* 0x000fe4000f8e023f */
[----:B------:R-:W-:Y:S02]  /*5d00*/  UIMAD UR10, UR16, UR15, URZ ;  /* 0x0000000f100a72a4 */ /* 0x000fe4000f8e023f */
[----:B------:R-:W-:Y:S01]  /*5d10*/  PLOP3.LUT P1, PT, PT, PT, UP0, 0x80, 0x0 ;  /* 0x000000000000781c */ /* 0x000fe20003f2f008 */
[----:B------:R-:W-:-:S02]  /*5d20*/  UIMAD UR14, UR16, UR13, UR7 ;  /* 0x0000000d100e72a4 */ /* 0x000fc4000f8e0207 */
        /* <DEDUP_REMOVED lines=26> */
.L_x_1563:
[----:B------:R-:W2:Y:S04]  /*5ed0*/  LDG.E.STRONG.GPU R0, desc[UR46][R2.64] ;  /* 0x0000002e02007981 */ /* 0x000ea8000c1ef900 */
[----:B--2---:R-:W-:Y:S01]  /*5ee0*/  CCTL.IVALL ;  /* 0x00000000ff00798f */ /* 0x004fe20002000000 */
[----:B------:R-:W-:Y:S05]  /*5ef0*/  YIELD ;  /* 0x0000000000007946 */ /* 0x000fea0003800000 */
[----:B------:R-:W-:-:S13]  /*5f00*/  ISETP.NE.AND P1, PT, R0, UR23, PT ;  /* 0x0000001700007c0c */ /* 0x000fda000bf25270 */
[----:B------:R-:W-:Y:S05]  /*5f10*/  @P1 BRA `(.L_x_1563) ;  /* 0xfffffffc00ec1947 */ /* 0x000fea000383ffff */
.L_x_1562:
[----:B------:R-:W-:Y:S05]  /*5f20*/  BSYNC B0 ;  /* 0x0000000000007941 */ /* 0x000fea0003800000 */
.L_x_1561:
[----:B------:R-:W-:-:S03]  /*5f30*/  UMOV UR4, 0xffffffff ;  /* 0xffffffff00047882 */ /* 0x000fc60000000000 */
[----:B------:R-:W-:Y:S05]  /*5f40*/  BRA.DIV UR4, `(.L_x_1564) ;  /* 0x0000003a04907947 */ /* 0x000fea000b800000 */
[----:B------:R-:W-:Y:S01]  /*5f50*/  NOP ;  /* 0x0000000000007918 */ /* 0x000fe20000000000 */
.L_x_1647:
        /* <DEDUP_REMOVED lines=22> */
.L_x_1566:
[----:B------:R-:W-:Y:S05]  /*60c0*/  BSYNC B0 ;  /* 0x0000000000007941 */ /* 0x000fea0003800000 */
.L_x_1565:
        /* <DEDUP_REMOVED lines=20> */
.L_x_1568:
[----:B------:R-:W-:Y:S05]  /*6210*/  BSYNC B0 ;  /* 0x0000000000007941 */ /* 0x000fea0003800000 */
.L_x_1567:
[----:B------:R-:W-:Y:S06]  /*6220*/  BAR.ARV 0xa, 0xa0 ;  /* 0x0282800000007b1d */ /* 0x000fec0000002000 */
[----:B------:R-:W-:Y:S04]  /*6230*/  BSSY B0, `(.L_x_1569) ;  /* 0x0000003000007945 */ /* 0x000fe80003800000 */
[----:B------:R-:W-:Y:S05]  /*6240*/  @!P0 BRA `(.L_x_1570) ;  /* 0x0000000000048947 */ /* 0x000fea0003800000 */
[----:B------:R-:W-:-:S04]  /*6250*/  DEPBAR.LE SB0, 0x0 ;  /* 0x000080000000791a */ /* 0x000fc80000000000 */
.L_x_1570:
[----:B------:R-:W-:Y:S05]  /*6260*/  BSYNC B0 ;  /* 0x0000000000007941 */ /* 0x000fea0003800000 */
.L_x_1569:
        /* <DEDUP_REMOVED lines=19> */
.L_x_1572:
[----:B------:R-:W-:Y:S05]  /*63a0*/  BSYNC B0 ;  /* 0x0000000000007941 */ /* 0x000fea0003800000 */
.L_x_1571:
[----:B------:R-:W-:Y:S01]  /*63b0*/  UIADD3 UR18, UR6, 0x1, URZ ;  /* 0x0000000106127890 */ /* 0x000fe2000fffe03f */
[----:B------:R-:W-:Y:S11]  /*63c0*/  BRA `(.L_x_1573) ;  /* 0x0000000000047947 */ /* 0x000ff60003800000 */
.L_x_1560:
[----:B------:R-:W-:-:S05]  /*63d0*/  UMOV UR18, UR6 ;  /* 0x0000000600127c82 */ /* 0x000fca0008000000 */
.L_x_1573:
        /* <DEDUP_REMOVED lines=12> */
.L_x_1598:
        /* <DEDUP_REMOVED lines=11> */
.L_x_1576:
[----:B------:R-:W2:Y:S04]  /*6550*/  LDG.E.STRONG.GPU R0, desc[UR46][R2.64] ;  /* 0x0000002e02007981 */ /* 0x000ea8000c1ef900 */
[----:B--2---:R-:W-:Y:S01]  /*6560*/  CCTL.IVALL ;  /* 0x00000000ff00798f */ /* 0x004fe20002000000 */
[----:B------:R-:W-:Y:S05]  /*6570*/  YIELD ;  /* 0x0000000000007946 */ /* 0x000fea0003800000 */
[----:B------:R-:W-:-:S13]  /*6580*/  ISETP.NE.AND P1, PT, R0, UR23, PT ;  /* 0x0000001700007c0c */ /* 0x000fda000bf25270 */
[----:B------:R-:W-:Y:S05]  /*6590*/  @P1 BRA `(.L_x_1576) ;  /* 0xfffffffc00ec1947 */ /* 0x000fea000383ffff */
.L_x_1575:
[----:B------:R-:W-:Y:S05]  /*65a0*/  BSYNC B0 ;  /* 0x0000000000007941 */ /* 0x000fea0003800000 */
.L_x_1574:
[----:B------:R-:W-:-:S03]  /*65b0*/  UMOV UR16, 0xffffffff ;  /* 0xffffffff00107882 */ /* 0x000fc60000000000 */
[----:B------:R-:W-:Y:S05]  /*65c0*/  BRA.DIV UR16, `(.L_x_1577) ;  /* 0x00000036100c7947 */ /* 0x000fea000b800000 */
[----:B------:R-:W-:Y:S01]  /*65d0*/  NOP ;  /* 0x0000000000007918 */ /* 0x000fe20000000000 */
.L_x_1650:
        /* <DEDUP_REMOVED lines=19> */
.L_x_1579:
[----:B------:R-:W-:Y:S05]  /*6710*/  BSYNC B0 ;  /* 0x0000000000007941 */ /* 0x000fea0003800000 */
.L_x_1578:
        /* <DEDUP_REMOVED lines=15> */
.L_x_1581:
[----:B------:R-:W-:Y:S05]  /*6810*/  BSYNC B0 ;  /* 0x0000000000007941 */ /* 0x000fea0003800000 */
.L_x_1580:
[----:B------:R-:W-:Y:S06]  /*6820*/  BAR.ARV 0xa, 0xa0 ;  /* 0x0282800000007b1d */ /* 0x000fec0000002000 */
[----:B------:R-:W-:Y:S04]  /*6830*/  BSSY B0, `(.L_x_1582) ;  /* 0x0000003000007945 */ /* 0x000fe80003800000 */
[----:B------:R-:W-:Y:S05]  /*6840*/  @!P0 BRA `(.L_x_1583) ;  /* 0x0000000000048947 */ /* 0x000fea0003800000 */
[----:B------:R-:W-:-:S04]  /*6850*/  DEPBAR.LE SB0, 0x0 ;  /* 0x000080000000791a */ /* 0x000fc80000000000 */
.L_x_1583:
[----:B------:R-:W-:Y:S05]  /*6860*/  BSYNC B0 ;  /* 0x0000000000007941 */ /* 0x000fea0003800000 */
.L_x_1582:
        /* <DEDUP_REMOVED lines=19> */
.L_x_1585:
[----:B------:R-:W-:Y:S05]  /*69a0*/  BSYNC B0 ;  /* 0x0000000000007941 */ /* 0x000fea0003800000 */
.L_x_1584:
        /* <DEDUP_REMOVED lines=9> */
.L_x_1588:
[----:B------:R-:W2:Y:S04]  /*6a40*/  LDG.E.STRONG.GPU R0, desc[UR46][R2.64] ;  /* 0x0000002e02007981 */ /* 0x000ea8000c1ef900 */
[----:B--2---:R-:W-:Y:S01]  /*6a50*/  CCTL.IVALL ;  /* 0x00000000ff00798f */ /* 0x004fe20002000000 */
[----:B------:R-:W-:Y:S05]  /*6a60*/  YIELD ;  /* 0x0000000000007946 */ /* 0x000fea0003800000 */
[----:B------:R-:W-:-:S13]  /*6a70*/  ISETP.NE.AND P1, PT, R0, UR23, PT ;  /* 0x0000001700007c0c */ /* 0x000fda000bf25270 */
[----:B------:R-:W-:Y:S05]  /*6a80*/  @P1 BRA `(.L_x_1588) ;  /* 0xfffffffc00ec1947 */ /* 0x000fea000383ffff */
.L_x_1587:
[----:B------:R-:W-:Y:S05]  /*6a90*/  BSYNC B0 ;  /* 0x0000000000007941 */ /* 0x000fea0003800000 */
.L_x_1586:
[----:B------:R-:W-:-:S03]  /*6aa0*/  UMOV UR12, 0xffffffff ;  /* 0xffffffff000c7882 */ /* 0x000fc60000000000 */
[----:B------:R-:W-:Y:S05]  /*6ab0*/  BRA.DIV UR12, `(.L_x_1589) ;  /* 0x0000002e0cec7947 */ /* 0x000fea000b800000 */
[----:B------:R-:W-:Y:S01]  /*6ac0*/  NOP ;  /* 0x0000000000007918 */ /* 0x000fe20000000000 */
.L_x_1653:
        /* <DEDUP_REMOVED lines=15> */
.L_x_1591:
[----:B------:R-:W-:Y:S05]  /*6bc0*/  BSYNC B0 ;  /* 0x0000000000007941 */ /* 0x000fea0003800000 */
.L_x_1590:
        /* <DEDUP_REMOVED lines=15> */
.L_x_1593:
[----:B------:R-:W-:Y:S05]  /*6cc0*/  BSYNC B0 ;  /* 0x0000000000007941 */ /* 0x000fea0003800000 */
.L_x_1592:
[----:B------:R-:W-:Y:S06]  /*6cd0*/  BAR.ARV 0xa, 0xa0 ;  /* 0x0282800000007b1d */ /* 0x000fec0000002000 */
[----:B------:R-:W-:Y:S04]  /*6ce0*/  BSSY B0, `(.L_x_1594) ;  /* 0x0000003000007945 */ /* 0x000fe80003800000 */
[----:B------:R-:W-:Y:S05]  /*6cf0*/  @!P0 BRA `(.L_x_1595) ;  /* 0x0000000000048947 */ /* 0x000fea0003800000 */
[----:B------:R-:W-:-:S04]  /*6d00*/  DEPBAR.LE SB0, 0x0 ;  /* 0x000080000000791a */ /* 0x000fc80000000000 */
.L_x_1595:
[----:B------:R-:W-:Y:S05]  /*6d10*/  BSYNC B0 ;  /* 0x0000000000007941 */ /* 0x000fea0003800000 */
.L_x_1594:
        /* <DEDUP_REMOVED lines=19> */
.L_x_1597:
[----:B------:R-:W-:Y:S05]  /*6e50*/  BSYNC B0 ;  /* 0x0000000000007941 */ /* 0x000fea0003800000 */
.L_x_1596:
[----:B------:R-:W-:Y:S02]  /*6e60*/  UIADD3 UR6, UR6, 0x2, URZ ;  /* 0x0000000206067890 */ /* 0x000fe4000fffe03f */
[----:B------:R-:W-:Y:S02]  /*6e70*/  UIADD3 UR4, UR4, 0x4000, URZ ;  /* 0x0000400004047890 */ /* 0x000fe4000fffe03f */
[----:B------:R-:W-:-:S06]  /*6e80*/  UISETP.GE.AND UP0, UPT, UR6, UR11, UPT ;  /* 0x0000000b0600728c */ /* 0x000fcc000bf06270 */
[----:B------:R-:W-:-:S13]  /*6e90*/  PLOP3.LUT P1, PT, PT, PT, UP0, 0x80, 0x0 ;  /* 0x000000000000781c */ /* 0x000fda0003f2f008 */
[----:B------:R-:W-:Y:S05]  /*6ea0*/  @!P1 BRA `(.L_x_1598) ;  /* 0xfffffff4007c9947 */ /* 0x000fea000383ffff */
.L_x_1559:
        /* <DEDUP_REMOVED lines=41> */
.L_x_1601:
[----:B------:R-:W-:Y:S05]  /*7140*/  BSYNC B0 ;  /* 0x0000000000007941 */ /* 0x000fea0003800000 */
.L_x_1600:
[----:B------:R-:W-:Y:S05]  /*7150*/  BRA `(.L_x_1602) ;  /* 0x0000000000047947 */ /* 0x000fea0003800000 */
.L_x_1599:
[----:B------:R-:W-:-:S05]  /*7160*/  UMOV UR4, UR6 ;  /* 0x0000000600047c82 */ /* 0x000fca0008000000 */
.L_x_1602:
        /* <DEDUP_REMOVED lines=11> */
.L_x_1607:
        /* <DEDUP_REMOVED lines=24> */
.L_x_1604:
[----:B------:R-:W-:Y:S05]  /*73a0*/  BSYNC B0 ;  /* 0x0000000000007941 */ /* 0x000fea0003800000 */
.L_x_1603:
        /* <DEDUP_REMOVED lines=24> */
.L_x_1606:
[----:B------:R-:W-:Y:S05]  /*7530*/  BSYNC B0 ;  /* 0x0000000000007941 */ /* 0x000fea0003800000 */
.L_x_1605:
[----:B------:R-:W-:Y:S02]  /*7540*/  UIADD3 UR11, UR11, 0x2, URZ ;  /* 0x000000020b0b7890 */ /* 0x000fe4000fffe03f */
[----:B------:R-:W-:Y:S02]  /*7550*/  ULEA UR8, UR18, UR8, 0x1 ;  /* 0x0000000812087291 */ /* 0x000fe4000f8e083f */
[----:B------:R-:W-:Y:S02]  /*7560*/  ULEA UR9, UR18, UR9, 0x1 ;  /* 0x0000000912097291 */ /* 0x000fe4000f8e083f */
[----:B------:R-:W-:-:S13]  /*7570*/  ISETP.NE.AND P0, PT, RZ, UR11, PT ;  /* 0x0000000bff007c0c */ /* 0x000fda000bf05270 */
[----:B------:R-:W-:Y:S05]  /*7580*/  @!P0 BRA `(.L_x_1519) ;  /* 0x00000020005c8947 */ /* 0x000fea0003800000 */
[----:B------:R-:W-:Y:S05]  /*7590*/  BRA `(.L_x_1607) ;  /* 0xfffffffc00207947 */ /* 0x000fea000383ffff */
.L_x_1556:
        /* <DEDUP_REMOVED lines=33> */
.L_x_1609:
        /* <DEDUP_REMOVED lines=43> */
.L_x_1654:
        /* <DEDUP_REMOVED lines=15> */
.L_x_1612:
        /* <DEDUP_REMOVED lines=98> */
.L_x_1623:
[----:B--234-:R-:W-:-:S04]  /*8170*/  SHF.L.U32 R21, R11, 0x1f, RZ ;  /* 0x0000001f0b157819 */ /* 0x01cfc800000006ff */
[----:B------:R-:W1:Y:S02]  /*8180*/  SYNCS.PHASECHK.TRANS64.TRYWAIT P1, [R16+URZ+0x30840], R21 ;  /* 0x03084015100075a7 */ /* 0x000e64000802017f */
[----:B-1----:R-:W-:Y:S05]  /*8190*/  @!P1 BRA `(.L_x_1615) ;  /* 0x0000001800649947 */ /* 0x002fea0003800000 */
.L_x_1655:
[----:B------:R-:W-:Y:S05]  /*81a0*/  @P0 BRA `(.L_x_1616) ;  /* 0x0000000000140947 */ /* 0x000fea0003800000 */
[----:B------:R-:W-:Y:S01]  /*81b0*/  ISETP.NE.AND P1, PT, R6, RZ, PT ;  /* 0x000000ff0600720c */ /* 0x000fe20003f25270 */
[----:B------:R-:W-:-:S04]  /*81c0*/  IMAD.MOV.U32 R3, RZ, RZ, 0x4100 ;  /* 0x00004100ff037424 */ /* 0x000fc800078e00ff */
[----:B------:R3:W-:Y:S08]  /*81d0*/  SYNCS.ARRIVE.TRANS64 RZ, [R16+URZ+0x30830], R3 ;  /* 0x0308300310ff79a7 */ /* 0x0007f0000800003f */
[----:B------:R-:W-:Y:S05]  /*81e0*/  @!P1 BRA `(.L_x_1616) ;  /* 0x0000000000049947 */ /* 0x000fea0003800000 */
[----:B------:R-:W-:Y:S01]  /*81f0*/  BPT.TRAP 0x1 ;  /* 0x000000040000795c */ /* 0x000fe20000300000 */
.L_x_1616:
        /* <DEDUP_REMOVED lines=36> */
.L_x_1656:
[----:B------:R-:W-:Y:S05]  /*8440*/  @P0 BRA `(.L_x_1618) ;  /* 0x0000000000140947 */ /* 0x000fea0003800000 */
[----:B------:R-:W-:Y:S01]  /*8450*/  ISETP.NE.AND P1, PT, R6, RZ, PT ;  /* 0x000000ff0600720c */ /* 0x000fe20003f25270 */
[----:B------:R-:W-:-:S04]  /*8460*/  IMAD.MOV.U32 R2, RZ, RZ, 0x4100 ;  /* 0x00004100ff027424 */ /* 0x000fc800078e00ff */
[----:B------:R3:W-:Y:S08]  /*8470*/  SYNCS.ARRIVE.TRANS64 RZ, [R16+URZ+0x30818], R2 ;  /* 0x0308180210ff79a7 */ /* 0x0007f0000800003f */
[----:B------:R-:W-:Y:S05]  /*8480*/  @!P1 BRA `(.L_x_1618) ;  /* 0x0000000000049947 */ /* 0x000fea0003800000 */
[----:B------:R-:W-:Y:S01]  /*8490*/  BPT.TRAP 0x1 ;  /* 0x000000040000795c */ /* 0x000fe20000300000 */
.L_x_1618:
        /* <DEDUP_REMOVED lines=36> */
.L_x_1657:
[----:B------:R-:W-:Y:S05]  /*86e0*/  @P0 BRA `(.L_x_1620) ;  /* 0x0000000000140947 */ /* 0x000fea0003800000 */
[----:B------:R-:W-:Y:S01]  /*86f0*/  ISETP.NE.AND P1, PT, R6, RZ, PT ;  /* 0x000000ff0600720c */ /* 0x000fe20003f25270 */
[----:B-123--:R-:W-:-:S04]  /*8700*/  IMAD.MOV.U32 R21, RZ, RZ, 0x4100 ;  /* 0x00004100ff157424 */ /* 0x00efc800078e00ff */
[----:B------:R4:W-:Y:S08]  /*8710*/  SYNCS.ARRIVE.TRANS64 RZ, [R16+URZ+0x30838], R21 ;  /* 0x0308381510ff79a7 */ /* 0x0009f0000800003f */
[----:B------:R-:W-:Y:S05]  /*8720*/  @!P1 BRA `(.L_x_1620) ;  /* 0x0000000000049947 */ /* 0x000fea0003800000 */
[----:B------:R-:W-:Y:S01]  /*8730*/  BPT.TRAP 0x1 ;  /* 0x000000040000795c */ /* 0x000fe20000300000 */
.L_x_1620:
        /* <DEDUP_REMOVED lines=31> */
.L_x_1659:
[----:B------:R-:W-:Y:S05]  /*8930*/  @P0 BRA `(.L_x_1622) ;  /* 0x0000000000140947 */ /* 0x000fea0003800000 */
[----:B------:R-:W-:Y:S01]  /*8940*/  ISETP.NE.AND P1, PT, R6, RZ, PT ;  /* 0x000000ff0600720c */ /* 0x000fe20003f25270 */
[----:B------:R-:W-:-:S04]  /*8950*/  IMAD.MOV.U32 R5, RZ, RZ, 0x4100 ;  /* 0x00004100ff057424 */ /* 0x000fc800078e00ff */
[----:B------:R1:W-:Y:S08]  /*8960*/  SYNCS.ARRIVE.TRANS64 RZ, [R16+URZ+0x30810], R5 ;  /* 0x0308100510ff79a7 */ /* 0x0003f0000800003f */
[----:B------:R-:W-:Y:S05]  /*8970*/  @!P1 BRA `(.L_x_1622) ;  /* 0x0000000000049947 */ /* 0x000fea0003800000 */
[----:B------:R-:W-:Y:S01]  /*8980*/  BPT.TRAP 0x1 ;  /* 0x000000040000795c */ /* 0x000fe20000300000 */
.L_x_1622:
        /* <DEDUP_REMOVED lines=37> */
.L_x_1614:
[----:B------:R-:W3:Y:S02]  /*8be0*/  LDL.LU R4, [R1+0x4] ;  /* 0x0000040001047983 */ /* 0x000ee40000300800 */
[----:B---3--:R-:W-:Y:S02]  /*8bf0*/  ISETP.NE.AND P1, PT, R4, RZ, PT ;  /* 0x000000ff0400720c */ /* 0x008fe40003f25270 */
[----:B------:R1:W5:Y:S11]  /*8c00*/  LDL R4, [R1] ;  /* 0x0000000001047983 */ /* 0x0003760000100800 */
[----:B-1----:R-:W-:Y:S05]  /*8c10*/  @!P1 BRA `(.L_x_1613) ;  /* 0x0000000400489947 */ /* 0x002fea0003800000 */
[----:B------:R-:W-:-:S04]  /*8c20*/  SHF.L.U32 R13, R11, 0x1f, RZ ;  /* 0x0000001f0b0d7819 */ /* 0x000fc800000006ff */
[----:B------:R-:W1:Y:S02]  /*8c30*/  SYNCS.PHASECHK.TRANS64.TRYWAIT P1, [R16+URZ+0x30840], R13 ;  /* 0x0308400d100075a7 */ /* 0x000e64000802017f */
[----:B-1----:R-:W-:Y:S05]  /*8c40*/  @!P1 BRA `(.L_x_1624) ;  /* 0x00000010000c9947 */ /* 0x002fea0003800000 */
.L_x_1660:
[----:B------:R-:W-:Y:S05]  /*8c50*/  @P0 BRA `(.L_x_1625) ;  /* 0x0000000000140947 */ /* 0x000fea0003800000 */
[----:B------:R-:W-:Y:S01]  /*8c60*/  ISETP.NE.AND P1, PT, R6, RZ, PT ;  /* 0x000000ff0600720c */ /* 0x000fe20003f25270 */
[----:B--2---:R-:W-:-:S04]  /*8c70*/  IMAD.MOV.U32 R5, RZ, RZ, 0x4100 ;  /* 0x00004100ff057424 */ /* 0x004fc800078e00ff */
[----:B------:R3:W-:Y:S08]  /*8c80*/  SYNCS.ARRIVE.TRANS64 RZ, [R16+URZ+0x30830], R5 ;  /* 0x0308300510ff79a7 */ /* 0x0007f0000800003f */
[----:B------:R-:W-:Y:S05]  /*8c90*/  @!P1 BRA `(.L_x_1625) ;  /* 0x0000000000049947 */ /* 0x000fea0003800000 */
[----:B------:R-:W-:Y:S01]  /*8ca0*/  BPT.TRAP 0x1 ;  /* 0x000000040000795c */ /* 0x000fe20000300000 */
.L_x_1625:
        /* <DEDUP_REMOVED lines=33> */
.L_x_1661:
[----:B------:R-:W-:Y:S05]  /*8ec0*/  @P0 BRA `(.L_x_1627) ;  /* 0x0000000000140947 */ /* 0x000fea0003800000 */
[----:B------:R-:W-:Y:S01]  /*8ed0*/  ISETP.NE.AND P0, PT, R6, RZ, PT ;  /* 0x000000ff0600720c */ /* 0x000fe20003f05270 */
[----:B------:R-:W-:-:S04]  /*8ee0*/  IMAD.MOV.U32 R5, RZ, RZ, 0x4100 ;  /* 0x00004100ff057424 */ /* 0x000fc800078e00ff */
[----:B------:R3:W-:Y:S08]  /*8ef0*/  SYNCS.ARRIVE.TRANS64 RZ, [R16+URZ+0x30818], R5 ;  /* 0x0308180510ff79a7 */ /* 0x0007f0000800003f */
[----:B------:R-:W-:Y:S05]  /*8f00*/  @!P0 BRA `(.L_x_1627) ;  /* 0x0000000000048947 */ /* 0x000fea0003800000 */
[----:B------:R-:W-:Y:S01]  /*8f10*/  BPT.TRAP 0x1 ;  /* 0x000000040000795c */ /* 0x000fe20000300000 */
.L_x_1627:
        /* <DEDUP_REMOVED lines=34> */
.L_x_1613:
[----:B------:R-:W3:Y:S01]  /*9140*/  S2R R0, SR_TID.X ;  /* 0x0000000000007919 */ /* 0x000ee20000002100 */
[----:B------:R-:W-:Y:S01]  /*9150*/  IMAD R3, R19, 0x8, R16 ;  /* 0x0000000813037824 */ /* 0x000fe200078e0210 */
[----:B---3--:R-:W-:Y:S02]  /*9160*/  LOP3.LUT R2, R0, 0x7f, RZ, 0xc0, !PT ;  /* 0x0000007f00027812 */ /* 0x008fe400078ec0ff */
[----:B------:R-:W-:Y:S02]  /*9170*/  SHF.L.U32 R0, R11, 0x1f, RZ ;  /* 0x0000001f0b007819 */ /* 0x000fe400000006ff */
[----:B------:R-:W-:Y:S02]  /*9180*/  ISETP.NE.AND P1, PT, R2, RZ, PT ;  /* 0x000000ff0200720c */ /* 0x000fe40003f25270 */
[----:B------:R-:W3:Y:S02]  /*9190*/  SYNCS.PHASECHK.TRANS64.TRYWAIT P0, [R3+URZ+0x30840], R0 ;  /* 0x03084000030075a7 */ /* 0x000ee4000800017f */
[----:B---3--:R-:W-:Y:S09]  /*91a0*/  @!P0 BRA `(.L_x_1628) ;  /* 0x0000000800dc8947 */ /* 0x008ff20003800000 */
.L_x_1662:
[----:B------:R-:W-:Y:S05]  /*91b0*/  @P1 BRA `(.L_x_1629) ;  /* 0x0000000000181947 */ /* 0x000fea0003800000 */
[----:B------:R-:W1:Y:S01]  /*91c0*/  S2R R2, SR_TID.X ;  /* 0x0000000000027919 */ /* 0x000e620000002100 */
[----:B---3--:R-:W-:-:S04]  /*91d0*/  IMAD.MOV.U32 R0, RZ, RZ, 0x4100 ;  /* 0x00004100ff007424 */ /* 0x008fc800078e00ff */
[----:B------:R3:W-:Y:S01]  /*91e0*/  SYNCS.ARRIVE.TRANS64 RZ, [R3+URZ+0x30830], R0 ;  /* 0x0308300003ff79a7 */ /* 0x0007e2000800003f */
[----:B-1----:R-:W-:-:S13]  /*91f0*/  LOP3.LUT P0, RZ, R2, 0x1f, RZ, 0xc0, !PT ;  /* 0x0000001f02ff7812 */ /* 0x002fda000780c0ff */
[----:B---3--:R-:W-:Y:S05]  /*9200*/  @!P0 BRA `(.L_x_1629) ;  /* 0x0000000000048947 */ /* 0x008fea0003800000 */
[----:B------:R-:W-:Y:S01]  /*9210*/  BPT.TRAP 0x1 ;  /* 0x000000040000795c */ /* 0x000fe20000300000 */
.L_x_1629:
        /* <DEDUP_REMOVED lines=40> */
.L_x_1610:
[----:B------:R-:W-:Y:S05]  /*94a0*/  BSYNC B0 ;  /* 0x0000000000007941 */ /* 0x000fea0003800000 */
.L_x_1608:
[----:B------:R-:W-:-:S03]  /*94b0*/  UMOV UR7, 0xffffffff ;  /* 0xffffffff00077882 */ /* 0x000fc60000000000 */
[----:B------:R-:W-:Y:S05]  /*94c0*/  BRA.DIV UR7, `(.L_x_1630) ;  /* 0x0000000a07287947 */ /* 0x000fea000b800000 */
[----:B------:R-:W-:-:S13]  /*94d0*/  ELECT P6, URZ, PT ;  /* 0x00000000003f782f */ /* 0x000fda00038c0000 */
.L_x_1665:
[----:B------:R-:W-:Y:S05]  /*94e0*/  @!P6 BRA `(.L_x_1519) ;  /* 0x000000000084e947 */ /* 0x000fea0003800000 */
[----:B------:R-:W-:-:S06]  /*94f0*/  ULOP3.LUT UR7, UR38, 0x2, URZ, 0xfc, !UPT ;  /* 0x0000000226077892 */ /* 0x000fcc000f8efc3f */
[----:B------:R-:W-:-:S05]  /*9500*/  IMAD.U32 R2, RZ, RZ, UR7 ;  /* 0x00000007ff027e24 */ /* 0x000fca000f8e00ff */
[----:B------:R-:W-:-:S13]  /*9510*/  ISETP.NE.AND P2, PT, R2, 0x3, PT ;  /* 0x000000030200780c */ /* 0x000fda0003f45270 */
[----:B------:R-:W-:Y:S05]  /*9520*/  @!P2 BRA `(.L_x_1631) ;  /* 0x000000000004a947 */ /* 0x000fea0003800000 */
[----:B------:R-:W-:Y:S01]  /*9530*/  BPT.TRAP 0x1 ;  /* 0x000000040000795c */ /* 0x000fe20000300000 */
.L_x_1631:
        /* <DEDUP_REMOVED lines=15> */
.L_x_1666:
[----:B------:R-:W2:Y:S02]  /*9630*/  SYNCS.PHASECHK.TRANS64.TRYWAIT P0, [R3+URZ], R2 ;  /* 0x00000002030075a7 */ /* 0x000ea4000800017f */
[----:B--2---:R-:W-:Y:S05]  /*9640*/  @!P0 BRA `(.L_x_1633) ;  /* 0x0000000400fc8947 */ /* 0x004fea0003800000 */
.L_x_1667:
[----:B------:R-:W-:Y:S05]  /*9650*/  @!P2 BRA `(.L_x_1634) ;  /* 0x000000000004a947 */ /* 0x000fea0003800000 */
[----:B------:R-:W-:Y:S01]  /*9660*/  BPT.TRAP 0x1 ;  /* 0x000000040000795c */ /* 0x000fe20000300000 */
.L_x_1634:
[----:B--2---:R-:W-:-:S04]  /*9670*/  VIADD R3, R7, 0x30840 ;  /* 0x0003084007037836 */ /* 0x004fc80000000000 */
[----:B------:R-:W-:-:S04]  /*9680*/  IMAD R0, R0, 0x8, R3 ;  /* 0x0000000800007824 */ /* 0x000fc800078e0203 */
[----:B------:R-:W2:Y:S02]  /*9690*/  SYNCS.PHASECHK.TRANS64.TRYWAIT P0, [R0+URZ], R5 ;  /* 0x00000005000075a7 */ /* 0x000ea4000800017f */
[----:B--2---:R-:W-:Y:S05]  /*96a0*/  @!P0 BRA `(.L_x_1635) ;  /* 0x0000000400f88947 */ /* 0x004fea0003800000 */
.L_x_1668:
[----:B------:R-:W-:-:S07]  /*96b0*/  IMAD R3, R4, 0x8, R3 ;  /* 0x0000000804037824 */ /* 0x000fce00078e0203 */
.L_x_1636:
[----:B---3--:R3:W4:Y:S02]  /*96c0*/  SYNCS.PHASECHK.TRANS64.TRYWAIT P0, [R3+URZ], R2 ;  /* 0x00000002030075a7 */ /* 0x008724000800017f */
[----:B----4-:R-:W-:Y:S05]  /*96d0*/  @!P0 NANOSLEEP.SYNCS 0x989680 ;  /* 0x009896800000895d */ /* 0x010fea0003900000 */
[----:B------:R-:W4:Y:S02]  /*96e0*/  @!P0 SYNCS.PHASECHK.TRANS64 P0, [R3+URZ], R2 ;  /* 0x00000002030085a7 */ /* 0x000f24000800007f */
[----:B----4-:R-:W-:Y:S05]  /*96f0*/  @!P0 BRA `(.L_x_1636) ;  /* 0xfffffffc00f08947 */ /* 0x010fea000383ffff */
.L_x_1519:
[----:B------:R-:W-:Y:S05]  /*9700*/  BSYNC B6 ;  /* 0x0000000000067941 */ /* 0x000fea0003800000 */
.L_x_1516:
[----:B------:R-:W-:Y:S05]  /*9710*/  EXIT ;  /* 0x000000000000794d */ /* 0x000fea0003800000 */
.L_x_1526:
[----:B------:R-:W-:Y:S02]  /*9720*/  IMAD.MOV.U32 R12, RZ, RZ, RZ ;  /* 0x000000ffff0c7224 */ /* 0x000fe400078e00ff */
[----:B------:R-:W-:Y:S02]  /*9730*/  IMAD.MOV.U32 R11, RZ, RZ, 0x1f ;  /* 0x0000001fff0b7424 */ /* 0x000fe400078e00ff */
[----:B------:R-:W-:-:S07]  /*9740*/  IMAD.MOV.U32 R15, RZ, RZ, -0x1 ;  /* 0xffffffffff0f7424 */ /* 0x000fce00078e00ff */
[----:B------:R-:W-:Y:S05]  /*9750*/  WARPSYNC.COLLECTIVE R15, `(.L_x_1637) ;  /* 0x000000000f087348 */ /* 0x000fea0003c00000 */
[----:B------:R1:W2:Y:S02]  /*9760*/  SHFL.IDX P6, R14, R13, R12, R11 ;  /* 0x0000000c0d0e7389 */ /* 0x0002a400000c000b */
[----:B-12---:R-:W-:Y:S01]  /*9770*/  ENDCOLLECTIVE ;  /* 0x000000000000791b */ /* 0x006fe20003800000 */
.L_x_1637:
[----:B------:R-:W-:Y:S05]  /*9780*/  BRA `(.L_x_1638) ;  /* 0xffffff7800847947 */ /* 0x000fea000383ffff */
.L_x_1528:
        /* <DEDUP_REMOVED lines=8> */
.L_x_1532:
[----:B---3--:R3:W4:Y:S02]  /*9810*/  SYNCS.PHASECHK.TRANS64.TRYWAIT P0, [R0+URZ+0x30810], R191 ;  /* 0x030810bf000075a7 */ /* 0x008724000800017f */
[----:B----4-:R-:W-:Y:S05]  /*9820*/  @!P0 NANOSLEEP.SYNCS 0x989680 ;  /* 0x009896800000895d */ /* 0x010fea0003900000 */
[----:B------:R-:W4:Y:S02]  /*9830*/  @!P0 SYNCS.PHASECHK.TRANS64 P0, [R0+URZ+0x30810], R191 ;  /* 0x030810bf000085a7 */ /* 0x000f24000800007f */
[----:B----4-:R-:W-:Y:S05]  /*9840*/  @!P0 BRA `(.L_x_1532) ;  /* 0xfffffffc00f08947 */ /* 0x010fea000383ffff */
[----:B------:R-:W-:Y:S05]  /*9850*/  BRA `(.L_x_1531) ;  /* 0xffffff8000747947 */ /* 0x000fea000383ffff */
.L_x_1536:
[----:B--2---:R2:W1:Y:S02]  /*9860*/  SYNCS.PHASECHK.TRANS64.TRYWAIT P0, [R0+URZ+0x30830], R191 ;  /* 0x030830bf000075a7 */ /* 0x004464000800017f */
[----:B-1----:R-:W-:Y:S05]  /*9870*/  @!P0 NANOSLEEP.SYNCS 0x989680 ;  /* 0x009896800000895d */ /* 0x002fea0003900000 */
[----:B------:R-:W1:Y:S02]  /*9880*/  @!P0 SYNCS.PHASECHK.TRANS64 P0, [R0+URZ+0x30830], R191 ;  /* 0x030830bf000085a7 */ /* 0x000e64000800007f */
[----:B-1----:R-:W-:Y:S05]  /*9890*/  @!P0 BRA `(.L_x_1536) ;  /* 0xfffffffc00f08947 */ /* 0x002fea000383ffff */
[----:B------:R-:W-:Y:S05]  /*98a0*/  BRA `(.L_x_1535) ;  /* 0xffffff88008c7947 */ /* 0x000fea000383ffff */
.L_x_1543:
[----:B------:R-:W-:Y:S01]  /*98b0*/  BSSY B0, `(.L_x_1639) ;  /* 0x0000005000007945 */ /* 0x000fe20003800000 */
[----:B------:R-:W-:-:S07]  /*98c0*/  IMAD.MOV.U32 R15, RZ, RZ, -0x1 ;  /* 0xffffffffff0f7424 */ /* 0x000fce00078e00ff */
[----:B-1----:R-:W-:Y:S05]  /*98d0*/  WARPSYNC.COLLECTIVE R15, `(.L_x_1640) ;  /* 0x000000000f087348 */ /* 0x002fea0003c00000 */
[----:B------:R-:W-:Y:S01]  /*98e0*/  NOP ;  /* 0x0000000000007918 */ /* 0x000fe20000000000 */
[----:B-1----:R-:W-:Y:S01]  /*98f0*/  ENDCOLLECTIVE ;  /* 0x000000000000791b */ /* 0x002fe20003800000 */
.L_x_1640:
[----:B------:R-:W-:Y:S05]  /*9900*/  BSYNC B0 ;  /* 0x0000000000007941 */ /* 0x000fea0003800000 */
.L_x_1639:
[----:B------:R-:W-:Y:S05]  /*9910*/  BRA `(.L_x_1641) ;  /* 0xffffffb800707947 */ /* 0x000fea000383ffff */
.L_x_1552:
[----:B------:R-:W-:Y:S01]  /*9920*/  BSSY B0, `(.L_x_1642) ;  /* 0x0000005000007945 */ /* 0x000fe20003800000 */
[----:B------:R-:W-:-:S07]  /*9930*/  IMAD.MOV.U32 R15, RZ, RZ, -0x1 ;  /* 0xffffffffff0f7424 */ /* 0x000fce00078e00ff */
[----:B-12---:R-:W-:Y:S05]  /*9940*/  WARPSYNC.COLLECTIVE R15, `(.L_x_1643) ;  /* 0x000000000f087348 */ /* 0x006fea0003c00000 */
[----:B------:R-:W-:Y:S01]  /*9950*/  NOP ;  /* 0x0000000000007918 */ /* 0x000fe20000000000 */
[----:B-12---:R-:W-:Y:S01]  /*9960*/  ENDCOLLECTIVE ;  /* 0x000000000000791b */ /* 0x006fe20003800000 */
.L_x_1643:
[----:B------:R-:W-:Y:S05]  /*9970*/  BSYNC B0 ;  /* 0x0000000000007941 */ /* 0x000fea0003800000 */
.L_x_1642:
[----:B------:R-:W-:Y:S05]  /*9980*/  BRA `(.L_x_1644) ;  /* 0xffffffbc00707947 */ /* 0x000fea000383ffff */
.L_x_1564:
[----:B------:R-:W-:Y:S01]  /*9990*/  BSSY B0, `(.L_x_1645) ;  /* 0x0000005000007945 */ /* 0x000fe20003800000 */
[----:B------:R-:W-:-:S07]  /*99a0*/  IMAD.MOV.U32 R15, RZ, RZ, -0x1 ;  /* 0xffffffffff0f7424 */ /* 0x000fce00078e00ff */
[----:B------:R-:W-:Y:S05]  /*99b0*/  WARPSYNC.COLLECTIVE R15, `(.L_x_1646) ;  /* 0x000000000f087348 */ /* 0x000fea0003c00000 */
[----:B------:R-:W-:Y:S01]  /*99c0*/  NOP ;  /* 0x0000000000007918 */ /* 0x000fe20000000000 */
[----:B------:R-:W-:Y:S01]  /*99d0*/  ENDCOLLECTIVE ;  /* 0x000000000000791b */ /* 0x000fe20003800000 */
.L_x_1646:
[----:B------:R-:W-:Y:S05]  /*99e0*/  BSYNC B0 ;  /* 0x0000000000007941 */ /* 0x000fea0003800000 */
.L_x_1645:
[----:B------:R-:W-:Y:S05]  /*99f0*/  BRA `(.L_x_1647) ;  /* 0xffffffc400587947 */ /* 0x000fea000383ffff */
.L_x_1577:
[----:B------:R-:W-:Y:S01]  /*9a00*/  BSSY B0, `(.L_x_1648) ;  /* 0x0000005000007945 */ /* 0x000fe20003800000 */
[----:B------:R-:W-:-:S07]  /*9a10*/  IMAD.MOV.U32 R15, RZ, RZ, -0x1 ;  /* 0xffffffffff0f7424 */ /* 0x000fce00078e00ff */
[----:B------:R-:W-:Y:S05]  /*9a20*/  WARPSYNC.COLLECTIVE R15, `(.L_x_1649) ;  /* 0x000000000f087348 */ /* 0x000fea0003c00000 */
[----:B------:R-:W-:Y:S01]  /*9a30*/  NOP ;  /* 0x0000000000007918 */ /* 0x000fe20000000000 */
[----:B------:R-:W-:Y:S01]  /*9a40*/  ENDCOLLECTIVE ;  /* 0x000000000000791b */ /* 0x000fe20003800000 */
.L_x_1649:
[----:B------:R-:W-:Y:S05]  /*9a50*/  BSYNC B0 ;  /* 0x0000000000007941 */ /* 0x000fea0003800000 */
.L_x_1648:
[----:B------:R-:W-:Y:S05]  /*9a60*/  BRA `(.L_x_1650) ;  /* 0xffffffc800dc7947 */ /* 0x000fea000383ffff */
.L_x_1589:
[----:B------:R-:W-:Y:S01]  /*9a70*/  BSSY B0, `(.L_x_1651) ;  /* 0x0000005000007945 */ /* 0x000fe20003800000 */
[----:B------:R-:W-:-:S07]  /*9a80*/  IMAD.MOV.U32 R15, RZ, RZ, -0x1 ;  /* 0xffffffffff0f7424 */ /* 0x000fce00078e00ff */
[----:B------:R-:W-:Y:S05]  /*9a90*/  WARPSYNC.COLLECTIVE R15, `(.L_x_1652) ;  /* 0x000000000f087348 */ /* 0x000fea0003c00000 */
[----:B------:R-:W-:Y:S01]  /*9aa0*/  NOP ;  /* 0x0000000000007918 */ /* 0x000fe20000000000 */
[----:B------:R-:W-:Y:S01]  /*9ab0*/  ENDCOLLECTIVE ;  /* 0x000000000000791b */ /* 0x000fe20003800000 */
.L_x_1652:
[----:B------:R-:W-:Y:S05]  /*9ac0*/  BSYNC B0 ;  /* 0x0000000000007941 */ /* 0x000fea0003800000 */
.L_x_1651:
[----:B------:R-:W-:Y:S05]  /*9ad0*/  BRA `(.L_x_1653) ;  /* 0xffffffcc00fc7947 */ /* 0x000fea000383ffff */
.L_x_1611:
[----:B-1----:R1:W2:Y:S02]  /*9ae0*/  SYNCS.PHASECHK.TRANS64.TRYWAIT P0, [R16+URZ+0x30820], R3 ;  /* 0x03082003100075a7 */ /* 0x0022a4000800017f */
[----:B--2---:R-:W-:Y:S05]  /*9af0*/  @!P0 NANOSLEEP.SYNCS 0x989680 ;  /* 0x009896800000895d */ /* 0x004fea0003900000 */
[----:B------:R-:W2:Y:S02]  /*9b00*/  @!P0 SYNCS.PHASECHK.TRANS64 P0, [R16+URZ+0x30820], R3 ;  /* 0x03082003100085a7 */ /* 0x000ea4000800007f */
[----:B--2---:R-:W-:Y:S05]  /*9b10*/  @!P0 BRA `(.L_x_1611) ;  /* 0xfffffffc00f08947 */ /* 0x004fea000383ffff */
[----:B------:R-:W-:Y:S05]  /*9b20*/  BRA `(.L_x_1654) ;  /* 0xffffffdc00cc7947 */ /* 0x000fea000383ffff */
.L_x_1615:
[----:B-1----:R1:W3:Y:S02]  /*9b30*/  SYNCS.PHASECHK.TRANS64.TRYWAIT P1, [R16+URZ+0x30840], R21 ;  /* 0x03084015100075a7 */ /* 0x0022e4000802017f */
[----:B---3--:R-:W-:Y:S05]  /*9b40*/  @!P1 NANOSLEEP.SYNCS 0x989680 ;  /* 0x009896800000995d */ /* 0x008fea0003900000 */
[----:B------:R-:W3:Y:S02]  /*9b50*/  @!P1 SYNCS.PHASECHK.TRANS64 P1, [R16+URZ+0x30840], R21 ;  /* 0x03084015100095a7 */ /* 0x000ee4000802007f */
[----:B---3--:R-:W-:Y:S05]  /*9b60*/  @!P1 BRA `(.L_x_1615) ;  /* 0xfffffffc00f09947 */ /* 0x008fea000383ffff */
[----:B------:R-:W-:Y:S05]  /*9b70*/  BRA `(.L_x_1655) ;  /* 0xffffffe400887947 */ /* 0x000fea000383ffff */
.L_x_1617:
[----:B--2---:R2:W3:Y:S02]  /*9b80*/  SYNCS.PHASECHK.TRANS64.TRYWAIT P1, [R16+URZ+0x30828], R21 ;  /* 0x03082815100075a7 */ /* 0x0044e4000802017f */
[----:B---3--:R-:W-:Y:S05]  /*9b90*/  @!P1 NANOSLEEP.SYNCS 0x989680 ;  /* 0x009896800000995d */ /* 0x008fea0003900000 */
[----:B------:R-:W3:Y:S02]  /*9ba0*/  @!P1 SYNCS.PHASECHK.TRANS64 P1, [R16+URZ+0x30828], R21 ;  /* 0x03082815100095a7 */ /* 0x000ee4000802007f */
[----:B---3--:R-:W-:Y:S05]  /*9bb0*/  @!P1 BRA `(.L_x_1617) ;  /* 0xfffffffc00f09947 */ /* 0x008fea000383ffff */
[----:B------:R-:W-:Y:S05]  /*9bc0*/  BRA `(.L_x_1656) ;  /* 0xffffffe8001c7947 */ /* 0x000fea000383ffff */
.L_x_1619:
[----:B---3--:R3:W4:Y:S02]  /*9bd0*/  SYNCS.PHASECHK.TRANS64.TRYWAIT P1, [R16+URZ+0x30848], R21 ;  /* 0x03084815100075a7 */ /* 0x008724000802017f */
[----:B----4-:R-:W-:Y:S05]  /*9be0*/  @!P1 NANOSLEEP.SYNCS 0x989680 ;  /* 0x009896800000995d */ /* 0x010fea0003900000 */
[----:B------:R-:W4:Y:S02]  /*9bf0*/  @!P1 SYNCS.PHASECHK.TRANS64 P1, [R16+URZ+0x30848], R21 ;  /* 0x03084815100095a7 */ /* 0x000f24000802007f */
[----:B----4-:R-:W-:Y:S05]  /*9c00*/  @!P1 BRA `(.L_x_1619) ;  /* 0xfffffffc00f09947 */ /* 0x010fea000383ffff */
[----:B------:R-:W-:Y:S05]  /*9c10*/  BRA `(.L_x_1657) ;  /* 0xffffffe800b07947 */ /* 0x000fea000383ffff */
.L_x_1621:
[----:B------:R-:W-:-:S07]  /*9c20*/  SHF.L.U32 R5, R11, 0x1f, RZ ;  /* 0x0000001f0b057819 */ /* 0x000fce00000006ff */
.L_x_1658:
[----:B------:R1:W1:Y:S02]  /*9c30*/  SYNCS.PHASECHK.TRANS64.TRYWAIT P1, [R16+URZ+0x30820], R5 ;  /* 0x03082005100075a7 */ /* 0x000264000802017f */
[----:B-1----:R-:W-:Y:S05]  /*9c40*/  @!P1 NANOSLEEP.SYNCS 0x989680 ;  /* 0x009896800000995d */ /* 0x002fea0003900000 */
[----:B------:R-:W1:Y:S02]  /*9c50*/  @!P1 SYNCS.PHASECHK.TRANS64 P1, [R16+URZ+0x30820], R5 ;  /* 0x03082005100095a7 */ /* 0x000e64000802007f */
[----:B-1----:R-:W-:Y:S05]  /*9c60*/  @!P1 BRA `(.L_x_1658) ;  /* 0xfffffffc00f09947 */ /* 0x002fea000383ffff */
[----:B------:R-:W-:Y:S05]  /*9c70*/  BRA `(.L_x_1659) ;  /* 0xffffffec002c7947 */ /* 0x000fea000383ffff */
.L_x_1624:
[----:B-1----:R1:W3:Y:S02]  /*9c80*/  SYNCS.PHASECHK.TRANS64.TRYWAIT P1, [R16+URZ+0x30840], R13 ;  /* 0x0308400d100075a7 */ /* 0x0022e4000802017f */
[----:B---3--:R-:W-:Y:S05]  /*9c90*/  @!P1 NANOSLEEP.SYNCS 0x989680 ;  /* 0x009896800000995d */ /* 0x008fea0003900000 */
[----:B------:R-:W3:Y:S02]  /*9ca0*/  @!P1 SYNCS.PHASECHK.TRANS64 P1, [R16+URZ+0x30840], R13 ;  /* 0x0308400d100095a7 */ /* 0x000ee4000802007f */
[----:B---3--:R-:W-:Y:S05]  /*9cb0*/  @!P1 BRA `(.L_x_1624) ;  /* 0xfffffffc00f09947 */ /* 0x008fea000383ffff */
[----:B------:R-:W-:Y:S05]  /*9cc0*/  BRA `(.L_x_1660) ;  /* 0xffffffec00e07947 */ /* 0x000fea000383ffff */
.L_x_1626:
[----:B--2---:R2:W3:Y:S02]  /*9cd0*/  SYNCS.PHASECHK.TRANS64.TRYWAIT P1, [R16+URZ+0x30828], R13 ;  /* 0x0308280d100075a7 */ /* 0x0044e4000802017f */
[----:B---3--:R-:W-:Y:S05]  /*9ce0*/  @!P1 NANOSLEEP.SYNCS 0x989680 ;  /* 0x009896800000995d */ /* 0x008fea0003900000 */
[----:B------:R-:W3:Y:S02]  /*9cf0*/  @!P1 SYNCS.PHASECHK.TRANS64 P1, [R16+URZ+0x30828], R13 ;  /* 0x0308280d100095a7 */ /* 0x000ee4000802007f */
[----:B---3--:R-:W-:Y:S05]  /*9d00*/  @!P1 BRA `(.L_x_1626) ;  /* 0xfffffffc00f09947 */ /* 0x008fea000383ffff */
[----:B------:R-:W-:Y:S05]  /*9d10*/  BRA `(.L_x_1661) ;  /* 0xfffffff000687947 */ /* 0x000fea000383ffff */
.L_x_1628:
[----:B---3--:R3:W1:Y:S02]  /*9d20*/  SYNCS.PHASECHK.TRANS64.TRYWAIT P0, [R3+URZ+0x30840], R0 ;  /* 0x03084000030075a7 */ /* 0x008664000800017f */
[----:B-1----:R-:W-:Y:S05]  /*9d30*/  @!P0 NANOSLEEP.SYNCS 0x989680 ;  /* 0x009896800000895d */ /* 0x002fea0003900000 */
[----:B------:R-:W1:Y:S02]  /*9d40*/  @!P0 SYNCS.PHASECHK.TRANS64 P0, [R3+URZ+0x30840], R0 ;  /* 0x03084000030085a7 */ /* 0x000e64000800007f */
[----:B-1----:R-:W-:Y:S05]  /*9d50*/  @!P0 BRA `(.L_x_1628) ;  /* 0xfffffffc00f08947 */ /* 0x002fea000383ffff */
[----:B------:R-:W-:Y:S05]  /*9d60*/  BRA `(.L_x_1662) ;  /* 0xfffffff400107947 */ /* 0x000fea000383ffff */
.L_x_1630:
[----:B------:R-:W-:Y:S01]  /*9d70*/  BSSY B0, `(.L_x_1663) ;  /* 0x0000006000007945 */ /* 0x000fe20003800000 */
[----:B------:R-:W-:-:S07]  /*9d80*/  IMAD.MOV.U32 R15, RZ, RZ, -0x1 ;  /* 0xffffffffff0f7424 */ /* 0x000fce00078e00ff */
[----:B------:R-:W-:Y:S05]  /*9d90*/  WARPSYNC.COLLECTIVE R15, `(.L_x_1664) ;  /* 0x000000000f0c7348 */ /* 0x000fea0003c00000 */
[----:B------:R-:W-:Y:S02]  /*9da0*/  ELECT P6, UR62, PT ;  /* 0x00000000003e782f */ /* 0x000fe400038c0000 */
[----:B------:R-:W-:Y:S01]  /*9db0*/  MOV R14, UR62 ;  /* 0x0000003e000e7c02 */ /* 0x000fe20008000f00 */
[----:B------:R-:W-:Y:S10]  /*9dc0*/  ENDCOLLECTIVE ;  /* 0x000000000000791b */ /* 0x000ff40003800000 */
.L_x_1664:
[----:B------:R-:W-:Y:S05]  /*9dd0*/  BSYNC B0 ;  /* 0x0000000000007941 */ /* 0x000fea0003800000 */
.L_x_1663:
[----:B------:R-:W-:Y:S05]  /*9de0*/  BRA `(.L_x_1665) ;  /* 0xfffffff400bc7947 */ /* 0x000fea000383ffff */
.L_x_1632:
[----:B-1----:R1:W2:Y:S02]  /*9df0*/  SYNCS.PHASECHK.TRANS64.TRYWAIT P0, [R6+URZ], R5 ;  /* 0x00000005060075a7 */ /* 0x0022a4000800017f */
[----:B--2---:R-:W-:Y:S05]  /*9e00*/  @!P0 NANOSLEEP.SYNCS 0x989680 ;  /* 0x009896800000895d */ /* 0x004fea0003900000 */
[----:B------:R-:W2:Y:S02]  /*9e10*/  @!P0 SYNCS.PHASECHK.TRANS64 P0, [R6+URZ], R5 ;  /* 0x00000005060085a7 */ /* 0x000ea4000800007f */
[----:B--2---:R-:W-:Y:S05]  /*9e20*/  @!P0 BRA `(.L_x_1632) ;  /* 0xfffffffc00f08947 */ /* 0x004fea000383ffff */
[----:B------:R-:W-:Y:S05]  /*9e30*/  BRA `(.L_x_1666) ;  /* 0xfffffff400fc7947 */ /* 0x000fea000383ffff */
.L_x_1633:
[----:B--2---:R2:W3:Y:S02]  /*9e40*/  SYNCS.PHASECHK.TRANS64.TRYWAIT P0, [R3+URZ], R2 ;  /* 0x00000002030075a7 */ /* 0x0044e4000800017f */
[----:B---3--:R-:W-:Y:S05]  /*9e50*/  @!P0 NANOSLEEP.SYNCS 0x989680 ;  /* 0x009896800000895d */ /* 0x008fea0003900000 */
[----:B------:R-:W3:Y:S02]  /*9e60*/  @!P0 SYNCS.PHASECHK.TRANS64 P0, [R3+URZ], R2 ;  /* 0x00000002030085a7 */ /* 0x000ee4000800007f */
[----:B---3--:R-:W-:Y:S05]  /*9e70*/  @!P0 BRA `(.L_x_1633) ;  /* 0xfffffffc00f08947 */ /* 0x008fea000383ffff */
[----:B------:R-:W-:Y:S05]  /*9e80*/  BRA `(.L_x_1667) ;  /* 0xfffffff400f07947 */ /* 0x000fea000383ffff */
.L_x_1635:
[----:B--2---:R2:W3:Y:S02]  /*9e90*/  SYNCS.PHASECHK.TRANS64.TRYWAIT P0, [R0+URZ], R5 ;  /* 0x00000005000075a7 */ /* 0x0044e4000800017f */
[----:B---3--:R-:W-:Y:S05]  /*9ea0*/  @!P0 NANOSLEEP.SYNCS 0x989680 ;  /* 0x009896800000895d */ /* 0x008fea0003900000 */
[----:B------:R-:W3:Y:S02]  /*9eb0*/  @!P0 SYNCS.PHASECHK.TRANS64 P0, [R0+URZ], R5 ;  /* 0x00000005000085a7 */ /* 0x000ee4000800007f */
[----:B---3--:R-:W-:Y:S05]  /*9ec0*/  @!P0 BRA `(.L_x_1635) ;  /* 0xfffffffc00f08947 */ /* 0x008fea000383ffff */
[----:B------:R-:W-:Y:S05]  /*9ed0*/  BRA `(.L_x_1668) ;  /* 0xfffffff400f47947 */ /* 0x000fea000383ffff */
.L_x_1669:
        /* <DEDUP_REMOVED lines=10> */
.L_x_3664:


//--------------------- .text._ZN7cutlass13device_kernelIN5flash11enable_sm90INS1_16FlashAttnBwdSm90INS1_25CollectiveMainloopBwdSm90ILi2ELi2ELi2EN4cute5tupleIJNS5_1CILi1EEES8_S8_EEENS6_IJNS7_ILi64EEENS7_ILi128EEESB_EEENS_10bfloat16_tEfNS_4arch4Sm90ELb0ELb1ELb1ELb1ELb0ELb1ELb0ELb0ELi2ELi1ELi2ELi1ELb0EEENS1_21CollectiveEpilogueBwdISC_SD_SF_Li256ELb1ELb0ELi1EEENS1_19SingleTileSchedulerILb1ELb0ELb0ELi128EEEEEEEEEvNT_6ParamsE --------------------------
	.section	.text._ZN7cutlass13device_kernelIN5flash11enable_sm90INS1_16FlashAttnBwdSm90INS1_25CollectiveMainloopBwdSm90ILi2ELi2ELi2EN4cute5tupleIJNS5_1CILi1EEES8_S8_EEENS6_IJNS7_ILi64EEENS7_ILi128EEESB_EEENS_10bfloat16_tEfNS_4arch4Sm90ELb0ELb1ELb1ELb1ELb0ELb1ELb0ELb0ELi2ELi1ELi2ELi1ELb0EEENS1_21CollectiveEpilogueBwdISC_SD_SF_Li256ELb1ELb0ELi1EEENS1_19SingleTileSchedulerILb1ELb0ELb0ELi128EEEEEEEEEvNT_6ParamsE,"ax",@progbits
	.align	128
.text._ZN7cutlass13device_kernelIN5flash11enable_sm90INS1_16FlashAttnBwdSm90INS1_25CollectiveMainloopBwdSm90ILi2ELi2ELi2EN4cute5tupleIJNS5_1CILi1EEES8_S8_EEENS6_IJNS7_ILi64EEENS7_ILi128EEESB_EEENS_10bfloat16_tEfNS_4arch4Sm90ELb0ELb1ELb1ELb1ELb0ELb1ELb0ELb0ELi2ELi1ELi2ELi1ELb0EEENS1_21CollectiveEpilogueBwdISC_SD_SF_Li256ELb1ELb0ELi1EEENS1_19SingleTileSchedulerILb1ELb0ELb0ELi128EEEEEEEEEvNT_6ParamsE:
        .type           _ZN7cutlass13device_kernelIN5flash11enable_sm90INS1_16FlashAttnBwdSm90INS1_25CollectiveMainloopBwdSm90ILi2ELi2ELi2EN4cute5tupleIJNS5_1CILi1EEES8_S8_EEENS6_IJNS7_ILi64EEENS7_ILi128EEESB_EEENS_10bfloat16_tEfNS_4arch4Sm90ELb0ELb1ELb1ELb1ELb0ELb1ELb0ELb0ELi2ELi1ELi2ELi1ELb0EEENS1_21CollectiveEpilogueBwdISC_SD_SF_Li256ELb1ELb0ELi1EEENS1_19SingleTileSchedulerILb1ELb0ELb0ELi128EEEEEEEEEvNT_6ParamsE,@function
        .size           _ZN7cutlass13device_kernelIN5flash11enable_sm90INS1_16FlashAttnBwdSm90INS1_25CollectiveMainloopBwdSm90ILi2ELi2ELi2EN4cute5tupleIJNS5_1CILi1EEES8_S8_EEENS6_IJNS7_ILi64EEENS7_ILi128EEESB_EEENS_10bfloat16_tEfNS_4arch4Sm90ELb0ELb1ELb1ELb1ELb0ELb1ELb0ELb0ELi2ELi1ELi2ELi1ELb0EEENS1_21CollectiveEpilogueBwdISC_SD_SF_Li256ELb1ELb0ELi1EEENS1_19SingleTileSchedulerILb1ELb0ELb0ELi128EEEEEEEEEvNT_6ParamsE,(.L_x_3665 - _ZN7cutlass13device_kernelIN5flash11enable_sm90INS1_16FlashAttnBwdSm90INS1_25CollectiveMainloopBwdSm90ILi2ELi2ELi2EN4cute5tupleIJNS5_1CILi1EEES8_S8_EEENS6_IJNS7_ILi64EEENS7_ILi128EEESB_EEENS_10bfloat16_tEfNS_4arch4Sm90ELb0ELb1ELb1ELb1ELb0ELb1ELb0ELb0ELi2ELi1ELi2ELi1ELb0EEENS1_21CollectiveEpilogueBwdISC_SD_SF_Li256ELb1ELb0ELi1EEENS1_19SingleTileSchedulerILb1ELb0ELb0ELi128EEEEEEEEEvNT_6ParamsE)
        .other          _ZN7cutlass13device_kernelIN5flash11enable_sm90INS1_16FlashAttnBwdSm90INS1_25CollectiveMainloopBwdSm90ILi2ELi2ELi2EN4cute5tupleIJNS5_1CILi1EEES8_S8_EEENS6_IJNS7_ILi64EEENS7_ILi128EEESB_EEENS_10bfloat16_tEfNS_4arch4Sm90ELb0ELb1ELb1ELb1ELb0ELb1ELb0ELb0ELi2ELi1ELi2ELi1ELb0EEENS1_21CollectiveEpilogueBwdISC_SD_SF_Li256ELb1ELb0ELi1EEENS1_19SingleTileSchedulerILb1ELb0ELb0ELi128EEEEEEEEEvNT_6ParamsE,@"STO_CUDA_ENTRY STV_DEFAULT"
_ZN7cutlass13device_kernelIN5flash11enable_sm90INS1_16FlashAttnBwdSm90INS1_25CollectiveMainloopBwdSm90ILi2ELi2ELi2EN4cute5tupleIJNS5_1CILi1EEES8_S8_EEENS6_IJNS7_ILi64EEENS7_ILi128EEESB_EEENS_10bfloat16_tEfNS_4arch4Sm90ELb0ELb1ELb1ELb1ELb0ELb1ELb0ELb0ELi2ELi1ELi2ELi1ELb0EEENS1_21CollectiveEpilogueBwdISC_SD_SF_Li256ELb1ELb0ELi1EEENS1_19SingleTileSchedulerILb1ELb0ELb0ELi128EEEEEEEEEvNT_6ParamsE:
        /* <DEDUP_REMOVED lines=24> */
.L_x_1671:
[----:B------:R-:W-:Y:S05]  /*0180*/  BSYNC B0 ;  /* 0x0000000000007941 */ /* 0x000fea0003800000 */
.L_x_1670:
        /* <DEDUP_REMOVED lines=37> */
.L_x_1672:
        /* <DEDUP_REMOVED lines=22> */
.L_x_1673:
[----:B------:R-:W-:Y:S01]  /*0540*/  PLOP3.LUT P0, PT, PT, PT, UP0, 0x80, 0x0 ;  /* 0x000000000000781c */ /* 0x000fe20003f0f008 */
[----:B------:R-:W-:Y:S01]  /*0550*/  NOP ;  /* 0x0000000000007918 */ /* 0x000fe20000000000 */
[----:B------:R-:W-:Y:S01]  /*0560*/  ULDC.64 UR46, c[0x0][0x208] ;  /* 0x00008200002e7ab9 */ /* 0x000fe20000000a00 */
[----:B------:R-:W-:Y:S01]  /*0570*/  BSSY B6, `(.L_x_1674) ;  /* 0x0000bd4000067945 */ /* 0x000fe20003800000 */
[----:B-12-4-:R-:W-:Y:S09]  /*0580*/  BAR.SYNC.DEFER_BLOCKING 0x0 ;  /* 0x0000000000007b1d */ /* 0x016ff20000010000 */
[----:B------:R-:W-:Y:S05]  /*0590*/  @!P0 BRA `(.L_x_1675) ;  /* 0x00000080006c8947 */ /* 0x000fea0003800000 */
.L_x_1676:
[----:B------:R-:W-:-:S08]  /*05a0*/  NOP ;  /* 0x0000000000007918 */ /* 0x000fd00000000000 */
[----:B------:R-:W1:Y:S02]  /*05b0*/  USETMAXREG.TRY_ALLOC.CTAPOOL UP0, 0xf0 ;  /* 0x000000f0000079c8 */ /* 0x000e640008000600 */
[----:B-1----:R-:W-:-:S13]  /*05c0*/  PLOP3.LUT P0, PT, PT, PT, UP0, 0x80, 0x0 ;  /* 0x000000000000781c */ /* 0x002fda0003f0f008 */
[----:B------:R-:W-:Y:S05]  /*05d0*/  @!P0 BRA `(.L_x_1676) ;  /* 0xfffffffc00f08947 */ /* 0x000fea000383ffff */
[----:B------:R-:W-:Y:S01]  /*05e0*/  LOP3.LUT R0, R0, 0x3, RZ, 0xc0, !PT ;  /* 0x0000000300007812 */ /* 0x000fe200078ec0ff */
[----:B------:R-:W1:Y:S01]  /*05f0*/  S2R R2, SR_TID.X ;  /* 0x0000000000027919 */ /* 0x000e620000002100 */
[----:B------:R-:W-:Y:S01]  /*0600*/  ULDC.64 UR4, c[0x0][0x8d8] ;  /* 0x0002360000047ab9 */ /* 0x000fe20000000a00 */
[----:B------:R-:W2:Y:S03]  /*0610*/  S2UR UR6, SR_CTAID.X ;  /* 0x00000000000679c3 */ /* 0x000ea60000002500 */
[----:B------:R-:W3:Y:S05]  /*0620*/  SHFL.IDX PT, R0, R0, RZ, 0x1f ;  /* 0x00001fff00007589 */ /* 0x000eea00000e0000 */
[----:B------:R-:W4:Y:S01]  /*0630*/  S2UR UR36, SR_CTAID.Z ;  /* 0x00000000002479c3 */ /* 0x000f220000002700 */
[----:B---3--:R-:W-:-:S02]  /*0640*/  ISETP.NE.AND P0, PT, R0, RZ, PT ;  /* 0x000000ff0000720c */ /* 0x008fc40003f05270 */
[----:B-1----:R-:W-:-:S11]  /*0650*/  SHF.R.U32.HI R2, RZ, 0x7, R2 ;  /* 0x00000007ff027819 */ /* 0x002fd60000011602 */
[----:B------:R-:W-:-:S05]  /*0660*/  @!P0 VIADD R2, R2, 0x9 ;  /* 0x0000000902028836 */ /* 0x000fca0000000000 */
[----:B------:R1:W-:Y:S06]  /*0670*/  @!P0 BAR.ARV R2, 0xa0 ;  /* 0x000280020000851d */ /* 0x0003ec0000002000 */
[----:B------:R-:W-:-:S04]  /*0680*/  ISETP.NE.U32.AND P0, PT, RZ, UR4, PT ;  /* 0x00000004ff007c0c */ /* 0x000fc8000bf05070 */
[----:B------:R-:W-:-:S13]  /*0690*/  ISETP.NE.AND.EX P0, PT, RZ, UR5, PT, P0 ;  /* 0x00000005ff007c0c */ /* 0x000fda000bf05300 */
[----:B-12-4-:R-:W-:Y:S05]  /*06a0*/  @!P0 BRA `(.L_x_1677) ;  /* 0x00000000001c8947 */ /* 0x016fea0003800000 */
[----:B------:R-:W-:Y:S02]  /*06b0*/  ULDC.64 UR4, c[0x0][0x8d8] ;  /* 0x0002360000047ab9 */ /* 0x000fe40000000a00 */
[----:B------:R-:W-:-:S06]  /*06c0*/  UIMAD.WIDE UR4, UR36, 0x4, UR4 ;  /* 0x00000004240478a5 */ /* 0x000fcc000f8e0204 */
[----:B------:R-:W-:Y:S02]  /*06d0*/  IMAD.U32 R2, RZ, RZ, UR4 ;  /* 0x00000004ff027e24 */ /* 0x000fe4000f8e00ff */
[----:B------:R-:W-:-:S05]  /*06e0*/  IMAD.U32 R3, RZ, RZ, UR5 ;  /* 0x00000005ff037e24 */ /* 0x000fca000f8e00ff */
[----:B------:R-:W2:Y:S02]  /*06f0*/  LDG.E R2, desc[UR46][R2.64] ;  /* 0x0000002e02027981 */ /* 0x000ea4000c1e1900 */
[----:B--2---:R-:W-:Y:S01]  /*0700*/  R2UR UR4, R2 ;  /* 0x00000000020472ca */ /* 0x004fe200000e0000 */
[----:B------:R-:W-:-:S14]  /*0710*/  BRA `(.L_x_1678) ;  /* 0x00000000003c7947 */ /* 0x000fdc0003800000 */
.L_x_1677:
[----:B------:R-:W-:Y:S02]  /*0720*/  ULDC.64 UR4, c[0x0][0x8d0] ;  /* 0x0002340000047ab9 */ /* 0x000fe40000000a00 */
[----:B------:R-:W-:-:S04]  /*0730*/  ISETP.NE.U32.AND P0, PT, RZ, UR4, PT ;  /* 0x00000004ff007c0c */ /* 0x000fc8000bf05070 */
[----:B------:R-:W-:-:S13]  /*0740*/  ISETP.NE.AND.EX P0, PT, RZ, UR5, PT, P0 ;  /* 0x00000005ff007c0c */ /* 0x000fda000bf05300 */
[----:B------:R-:W-:Y:S05]  /*0750*/  @!P0 BRA `(.L_x_1679) ;  /* 0x0000000000288947 */ /* 0x000fea0003800000 */
[----:B------:R-:W-:Y:S02]  /*0760*/  ULDC.64 UR4, c[0x0][0x8d0] ;  /* 0x0002340000047ab9 */ /* 0x000fe40000000a00 */
[----:B------:R-:W-:-:S06]  /*0770*/  UIMAD.WIDE UR4, UR36, 0x4, UR4 ;  /* 0x00000004240478a5 */ /* 0x000fcc000f8e0204 */
[----:B------:R-:W-:Y:S02]  /*0780*/  IMAD.U32 R2, RZ, RZ, UR4 ;  /* 0x00000004ff027e24 */ /* 0x000fe4000f8e00ff */
[----:B------:R-:W-:-:S05]  /*0790*/  IMAD.U32 R3, RZ, RZ, UR5 ;  /* 0x00000005ff037e24 */ /* 0x000fca000f8e00ff */
[----:B------:R-:W2:Y:S04]  /*07a0*/  LDG.E R4, desc[UR46][R2.64] ;  /* 0x0000002e02047981 */ /* 0x000ea8000c1e1900 */
[----:B------:R-:W3:Y:S01]  /*07b0*/  LDG.E R0, desc[UR46][R2.64+0x4] ;  /* 0x0000042e02007981 */ /* 0x000ee2000c1e1900 */
[----:B--2---:R-:W-:Y:S02]  /*07c0*/  R2UR UR4, R4 ;  /* 0x00000000040472ca */ /* 0x004fe400000e0000 */
[----:B---3--:R-:W-:-:S13]  /*07d0*/  R2UR UR5, R0 ;  /* 0x00000000000572ca */ /* 0x008fda00000e0000 */
[----:B------:R-:W-:Y:S01]  /*07e0*/  UIADD3 UR4, -UR4, UR5, URZ ;  /* 0x0000000504047290 */ /* 0x000fe2000fffe13f */
[----:B------:R-:W-:Y:S11]  /*07f0*/  BRA `(.L_x_1678) ;  /* 0x0000000000047947 */ /* 0x000ff60003800000 */
.L_x_1679:
[----:B------:R-:W-:-:S05]  /*0800*/  ULDC UR4, c[0x0][0x8bc] ;  /* 0x00022f0000047ab9 */ /* 0x000fca0000000800 */
.L_x_1678:
[----:B------:R-:W-:-:S04]  /*0810*/  USHF.L.U32 UR42, UR6, 0x7, URZ ;  /* 0x00000007062a7899 */ /* 0x000fc8000800063f */
[----:B------:R-:W-:-:S04]  /*0820*/  UISETP.GE.AND UP0, UPT, UR42, UR4, UPT ;  /* 0x000000042a00728c */ /* 0x000fc8000bf06270 */
[----:B------:R-:W-:-:S06]  /*0830*/  USEL UR36, UR36, 0xffffffff, !UP0 ;  /* 0xffffffff24247887 */ /* 0x000fcc000c000000 */
[----:B------:R-:W-:-:S13]  /*0840*/  ISETP.LE.AND P0, PT, RZ, UR36, PT ;  /* 0x00000024ff007c0c */ /* 0x000fda000bf03270 */
[----:B------:R-:W-:Y:S05]  /*0850*/  @!P0 BRA `(.L_x_1680) ;  /* 0x000000b800948947 */ /* 0x000fea0003800000 */
[----:B------:R-:W-:Y:S01]  /*0860*/  ULDC.64 UR4, c[0x0][0x780] ;  /* 0x0001e00000047ab9 */ /* 0x000fe20000000a00 */
[----:B------:R-:W-:Y:S01]  /*0870*/  ULDC UR37, c[0x0][0x290] ;  /* 0x0000a40000257ab9 */ /* 0x000fe20000000800 */
[----:B------:R-:W-:-:S04]  /*0880*/  ISETP.NE.U32.AND P0, PT, RZ, UR4, PT ;  /* 0x00000004ff007c0c */ /* 0x000fc8000bf05070 */
[----:B------:R-:W-:-:S13]  /*0890*/  ISETP.NE.AND.EX P0, PT, RZ, UR5, PT, P0 ;  /* 0x00000005ff007c0c */ /* 0x000fda000bf05300 */
[----:B------:R-:W-:Y:S05]  /*08a0*/  @!P0 BRA `(.L_x_1681) ;  /* 0x00000000001c8947 */ /* 0x000fea0003800000 */
[----:B------:R-:W-:Y:S02]  /*08b0*/  ULDC.64 UR4, c[0x0][0x780] ;  /* 0x0001e00000047ab9 */ /* 0x000fe40000000a00 */
[----:B------:R-:W-:-:S06]  /*08c0*/  UIMAD.WIDE UR4, UR36, 0x4, UR4 ;  /* 0x00000004240478a5 */ /* 0x000fcc000f8e0204 */
[----:B------:R-:W-:Y:S02]  /*08d0*/  IMAD.U32 R2, RZ, RZ, UR4 ;  /* 0x00000004ff027e24 */ /* 0x000fe4000f8e00ff */
[----:B------:R-:W-:-:S05]  /*08e0*/  IMAD.U32 R3, RZ, RZ, UR5 ;  /* 0x00000005ff037e24 */ /* 0x000fca000f8e00ff */
[----:B------:R-:W2:Y:S02]  /*08f0*/  LDG.E R2, desc[UR46][R2.64] ;  /* 0x0000002e02027981 */ /* 0x000ea4000c1e1900 */
[----:B--2---:R-:W-:Y:S01]  /*0900*/  R2UR UR39, R2 ;  /* 0x00000000022772ca */ /* 0x004fe200000e0000 */
[----:B------:R-:W-:-:S14]  /*0910*/  BRA `(.L_x_1682) ;  /* 0x0000000000387947 */ /* 0x000fdc0003800000 */
.L_x_1681:
        /* <DEDUP_REMOVED lines=13> */
[----:B------:R-:W-:-:S12]  /*09f0*/  UIADD3 UR39, -UR39, UR4, URZ ;  /* 0x0000000427277290 */ /* 0x000fd8000fffe13f */
.L_x_1682:
        /* <DEDUP_REMOVED lines=11> */
.L_x_1683:
        /* <DEDUP_REMOVED lines=13> */
.L_x_1684:
[----:B------:R-:W-:Y:S01]  /*0b80*/  UIADD3 UR5, UR42, UR39, -UR37 ;  /* 0x000000272a057290 */ /* 0x000fe2000fffe825 */
[----:B------:R-:W-:Y:S01]  /*0b90*/  ISETP.LE.AND P1, PT, RZ, UR6, PT ;  /* 0x00000006ff007c0c */ /* 0x000fe2000bf23270 */
[----:B------:R-:W-:Y:S01]  /*0ba0*/  ULDC UR6, c[0x0][0x74c] ;  /* 0x0001d30000067ab9 */ /* 0x000fe20000000800 */
[----:B------:R-:W-:Y:S01]  /*0bb0*/  UIADD3 UR4, UR39, 0x3f, URZ ;  /* 0x0000003f27047890 */ /* 0x000fe2000fffe03f */
[----:B------:R-:W-:Y:S01]  /*0bc0*/  PLOP3.LUT P0, PT, PT, PT, PT, 0x80, 0x0 ;  /* 0x000000000000781c */ /* 0x000fe20003f0f070 */
[----:B------:R-:W-:Y:S01]  /*0bd0*/  UIADD3 UR5, UR5, -UR6, URZ ;  /* 0x8000000605057290 */ /* 0x000fe2000fffe03f */
[----:B------:R-:W-:Y:S02]  /*0be0*/  CS2R R86, SRZ ;  /* 0x0000000000567805 */ /* 0x000fe4000001ff00 */
[----:B------:R-:W-:Y:S02]  /*0bf0*/  CS2R R84, SRZ ;  /* 0x0000000000547805 */ /* 0x000fe4000001ff00 */
[----:B------:R-:W-:Y:S01]  /*0c00*/  CS2R R82, SRZ ;  /* 0x0000000000527805 */ /* 0x000fe2000001ff00 */
[----:B------:R-:W-:Y:S01]  /*0c10*/  USHF.R.S32.HI UR6, URZ, 0x1f, UR5 ;  /* 0x0000001f3f067899 */ /* 0x000fe20008011405 */
[----:B------:R-:W-:-:S02]  /*0c20*/  CS2R R80, SRZ ;  /* 0x0000000000507805 */ /* 0x000fc4000001ff00 */
[----:B------:R-:W-:Y:S02]  /*0c30*/  CS2R R78, SRZ ;  /* 0x00000000004e7805 */ /* 0x000fe4000001ff00 */
[----:B------:R-:W-:Y:S01]  /*0c40*/  CS2R R76, SRZ ;  /* 0x00000000004c7805 */ /* 0x000fe2000001ff00 */
[----:B------:R-:W-:Y:S01]  /*0c50*/  ULEA.HI UR6, UR6, UR5, URZ, 0x6 ;  /* 0x0000000506067291 */ /* 0x000fe2000f8f303f */
[----:B------:R-:W-:Y:S01]  /*0c60*/  CS2R R74, SRZ ;  /* 0x00000000004a7805 */ /* 0x000fe2000001ff00 */
[----:B------:R-:W-:Y:S01]  /*0c70*/  USHF.R.S32.HI UR5, URZ, 0x1f, UR4 ;  /* 0x0000001f3f057899 */ /* 0x000fe20008011404 */
[----:B------:R-:W-:Y:S01]  /*0c80*/  CS2R R72, SRZ ;  /* 0x0000000000487805 */ /* 0x000fe2000001ff00 */
[----:B------:R-:W-:Y:S01]  /*0c90*/  USHF.R.S32.HI UR6, URZ, 0x6, UR6 ;  /* 0x000000063f067899 */ /* 0x000fe20008011406 */
[----:B------:R-:W-:Y:S01]  /*0ca0*/  CS2R R70, SRZ ;  /* 0x0000000000467805 */ /* 0x000fe2000001ff00 */
[----:B------:R-:W-:Y:S01]  /*0cb0*/  ULEA.HI UR5, UR5, UR4, URZ, 0x6 ;  /* 0x0000000405057291 */ /* 0x000fe2000f8f303f */
[----:B------:R-:W-:Y:S01]  /*0cc0*/  CS2R R68, SRZ ;  /* 0x0000000000447805 */ /* 0x000fe2000001ff00 */
[----:B------:R-:W-:Y:S01]  /*0cd0*/  UISETP.LT.AND UP0, UPT, URZ, UR6, UPT ;  /* 0x000000063f00728c */ /* 0x000fe2000bf01270 */
[----:B------:R-:W-:Y:S01]  /*0ce0*/  CS2R R66, SRZ ;  /* 0x0000000000427805 */ /* 0x000fe2000001ff00 */
[----:B------:R-:W-:Y:S01]  /*0cf0*/  USHF.R.S32.HI UR40, URZ, 0x6, UR5 ;  /* 0x000000063f287899 */ /* 0x000fe20008011405 */
[----:B------:R-:W-:Y:S01]  /*0d00*/  CS2R R64, SRZ ;  /* 0x0000000000407805 */ /* 0x000fe2000001ff00 */
[----:B------:R-:W-:Y:S01]  /*0d10*/  USEL UR41, URZ, UR6, !UP0 ;  /* 0x000000063f297287 */ /* 0x000fe2000c000000 */
        /* <DEDUP_REMOVED lines=13> */
[----:B------:R-:W-:-:S02]  /*0df0*/  CS2R R10, SRZ ;  /* 0x00000000000a7805 */ /* 0x000fc4000001ff00 */
[----:B------:R-:W-:Y:S02]  /*0e00*/  CS2R R36, SRZ ;  /* 0x0000000000247805 */ /* 0x000fe4000001ff00 */
[----:B------:R-:W-:Y:S02]  /*0e10*/  CS2R R8, SRZ ;  /* 0x0000000000087805 */ /* 0x000fe4000001ff00 */
[----:B------:R-:W-:Y:S02]  /*0e20*/  CS2R R32, SRZ ;  /* 0x0000000000207805 */ /* 0x000fe4000001ff00 */
[----:B------:R-:W-:Y:S01]  /*0e30*/  CS2R R6, SRZ ;  /* 0x0000000000067805 */ /* 0x000fe2000001ff00 */
[----:B------:R-:W-:Y:S01]  /*0e40*/  IMAD.MOV.U32 R29, RZ, RZ, RZ ;  /* 0x000000ffff1d7224 */ /* 0x000fe200078e00ff */
[----:B------:R-:W-:Y:S01]  /*0e50*/  CS2R R4, SRZ ;  /* 0x0000000000047805 */ /* 0x000fe2000001ff00 */
[----:B------:R-:W-:Y:S01]  /*0e60*/  IMAD.MOV.U32 R2, RZ, RZ, RZ ;  /* 0x000000ffff027224 */ /* 0x000fe200078e00ff */
        /* <DEDUP_REMOVED lines=27> */
[----:B------:R-:W-:Y:S01]  /*1020*/  IMAD.MOV.U32 R99, RZ, RZ, RZ ;  /* 0x000000ffff637224 */ /* 0x000fe200078e00ff */
[----:B------:R-:W-:Y:S06]  /*1030*/  @!P1 BRA `(.L_x_1685) ;  /* 0x0000000000209947 */ /* 0x000fec0003800000 */
[----:B------:R-:W-:Y:S01]  /*1040*/  UIADD3 UR4, -UR37, 0xbf, UR39 ;  /* 0x000000bf25047890 */ /* 0x000fe2000fffe127 */
[----:B------:R-:W-:-:S03]  /*1050*/  ULDC UR5, c[0x0][0x748] ;  /* 0x0001d20000057ab9 */ /* 0x000fc60000000800 */
[----:B------:R-:W-:-:S04]  /*1060*/  UIADD3 UR4, UR4, UR5, UR42 ;  /* 0x0000000504047290 */ /* 0x000fc8000fffe02a */
[----:B------:R-:W-:-:S04]  /*1070*/  USHF.R.S32.HI UR5, URZ, 0x1f, UR4 ;  /* 0x0000001f3f057899 */ /* 0x000fc80008011404 */
[----:B------:R-:W-:-:S04]  /*1080*/  ULEA.HI UR5, UR5, UR4, URZ, 0x6 ;  /* 0x0000000405057291 */ /* 0x000fc8000f8f303f */
[----:B------:R-:W-:-:S04]  /*1090*/  USHF.R.S32.HI UR5, URZ, 0x6, UR5 ;  /* 0x000000063f057899 */ /* 0x000fc80008011405 */
[----:B------:R-:W-:-:S04]  /*10a0*/  UISETP.LT.AND UP0, UPT, UR40, UR5, UPT ;  /* 0x000000052800728c */ /* 0x000fc8000bf01270 */
[----:B------:R-:W-:-:S12]  /*10b0*/  USEL UR40, UR40, UR5, UP0 ;  /* 0x0000000528287287 */ /* 0x000fd80008000000 */
.L_x_1685:
        /* <DEDUP_REMOVED lines=11> */
[----:B------:R-:W-:Y:S02]  /*1170*/  ULDC UR44, c[0x0][0x744] ;  /* 0x0001d100002c7ab9 */ /* 0x000fe40000000800 */
        /* <DEDUP_REMOVED lines=18> */
.L_x_1688:
        /* <DEDUP_REMOVED lines=15> */
.L_x_1687:
        /* <DEDUP_REMOVED lines=22> */
.L_x_1690:
        /* <DEDUP_REMOVED lines=15> */
.L_x_1689:
        /* <DEDUP_REMOVED lines=8> */
.L_x_1833:
        /* <DEDUP_REMOVED lines=23> */
.L_x_1692:
[----:B------:R-:W3:Y:S01]  /*17d0*/  S2R R14, SR_CgaCtaId ;  /* 0x00000000000e7919 */ /* 0x000ee20000008800 */
[----:B------:R-:W-:Y:S02]  /*17e0*/  LEA.HI R5, R5, R4, RZ, 0x3 ;  /* 0x0000000405057211 */ /* 0x000fe400078f18ff */
[----:B------:R-:W-:Y:S02]  /*17f0*/  CS2R R86, SRZ ;  /* 0x0000000000567805 */ /* 0x000fe4000001ff00 */
[----:B--2---:R-:W-:Y:S02]  /*1800*/  LOP3.LUT R8, R3, 0x30, R6, 0xf8, !PT ;  /* 0x0000003003087812 */ /* 0x004fe400078ef806 */
[----:B------:R-:W-:Y:S02]  /*1810*/  CS2R R84, SRZ ;  /* 0x0000000000547805 */ /* 0x000fe4000001ff00 */
[----:B------:R-:W-:Y:S02]  /*1820*/  LOP3.LUT R5, R5, 0xfffffff8, RZ, 0xc0, !PT ;  /* 0xfffffff805057812 */ /* 0x000fe400078ec0ff */
[----:B------:R-:W-:-:S02]  /*1830*/  CS2R R82, SRZ ;  /* 0x0000000000527805 */ /* 0x000fc4000001ff00 */
[----:B------:R-:W-:Y:S02]  /*1840*/  LOP3.LUT R11, R11, 0x7ffffe, RZ, 0xc0, !PT ;  /* 0x007ffffe0b0b7812 */ /* 0x000fe400078ec0ff */
[----:B------:R-:W-:Y:S02]  /*1850*/  CS2R R80, SRZ ;  /* 0x0000000000507805 */ /* 0x000fe4000001ff00 */
        /* <DEDUP_REMOVED lines=9> */
[--C-:B------:R-:W-:Y:S01]  /*18f0*/  IMAD R11, R11, 0x200, R2.reuse ;  /* 0x000002000b0b7824 */ /* 0x100fe200078e0202 */
[----:B------:R-:W-:Y:S01]  /*1900*/  LOP3.LUT R8, R9, R8, RZ, 0x3c, !PT ;  /* 0x0000000809087212 */ /* 0x000fe200078e3cff */
[----:B------:R-:W-:Y:S01]  /*1910*/  IMAD R2, R7, 0x4, R2 ;  /* 0x0000000407027824 */ /* 0x000fe200078e0202 */
[----:B------:R-:W-:Y:S01]  /*1920*/  SHF.R.S32.HI R4, RZ, 0x5, R4 ;  /* 0x00000005ff047819 */ /* 0x000fe20000011404 */
[----:B------:R-:W-:Y:S01]  /*1930*/  IMAD.IADD R3, R13, 0x1, -R6 ;  /* 0x000000010d037824 */ /* 0x000fe200078e0a06 */
[----:B------:R-:W-:Y:S01]  /*1940*/  MOV R12, 0x400 ;  /* 0x00000400000c7802 */ /* 0x000fe20000000f00 */
[----:B------:R-:W-:Y:S01]  /*1950*/  IMAD.IADD R6, R8, 0x1, R11 ;  /* 0x0000000108067824 */ /* 0x000fe200078e020b */
[----:B------:R-:W-:Y:S01]  /*1960*/  LOP3.LUT R0, R0, 0x7ffffffc, RZ, 0xc0, !PT ;  /* 0x7ffffffc00007812 */ /* 0x000fe200078ec0ff */
[----:B------:R-:W-:Y:S01]  /*1970*/  IMAD R4, R4, 0x10, R5 ;  /* 0x0000001004047824 */ /* 0x000fe200078e0205 */
[----:B------:R-:W-:-:S02]  /*1980*/  CS2R R76, SRZ ;  /* 0x00000000004c7805 */ /* 0x000fc4000001ff00 */
[----:B------:R-:W-:Y:S01]  /*1990*/  CS2R R74, SRZ ;  /* 0x00000000004a7805 */ /* 0x000fe2000001ff00 */
[----:B------:R2:W-:Y:S01]  /*19a0*/  STL [R1+0x4], R6 ;  /* 0x0000040601007387 */ /* 0x0005e20000100800 */
[----:B------:R-:W-:Y:S01]  /*19b0*/  IMAD R229, R3, 0x40, R4 ;  /* 0x0000004003e57824 */ /* 0x000fe200078e0204 */
[----:B------:R-:W-:Y:S02]  /*19c0*/  CS2R R4, SRZ ;  /* 0x0000000000047805 */ /* 0x000fe4000001ff00 */
[----:B---3--:R-:W-:Y:S01]  /*19d0*/  LEA R12, R14, R12, 0x18 ;  /* 0x0000000c0e0c7211 */ /* 0x008fe200078ec0ff */
[----:B------:R-:W-:Y:S01]  /*19e0*/  IMAD.IADD R0, R7, 0x1, -R0 ;  /* 0x0000000107007824 */ /* 0x000fe200078e0a00 */
[----:B------:R-:W-:Y:S02]  /*19f0*/  CS2R R72, SRZ ;  /* 0x0000000000487805 */ /* 0x000fe4000001ff00 */
[----:B------:R-:W-:Y:S02]  /*1a00*/  CS2R R70, SRZ ;  /* 0x0000000000467805 */ /* 0x000fe4000001ff00 */
[----:B------:R-:W-:Y:S01]  /*1a10*/  CS2R R68, SRZ ;  /* 0x0000000000447805 */ /* 0x000fe2000001ff00 */
[----:B------:R-:W-:Y:S01]  /*1a20*/  IMAD R3, R2, 0x4, R12 ;  /* 0x0000000402037824 */ /* 0x000fe200078e020c */
[----:B------:R-:W-:Y:S01]  /*1a30*/  CS2R R66, SRZ ;  /* 0x0000000000427805 */ /* 0x000fe2000001ff00 */
[----:B--2---:R-:W-:Y:S01]  /*1a40*/  IMAD.U32 R6, RZ, RZ, UR42 ;  /* 0x0000002aff067e24 */ /* 0x004fe2000f8e00ff */
[----:B------:R-:W-:-:S02]  /*1a50*/  CS2R R64, SRZ ;  /* 0x0000000000407805 */ /* 0x000fc4000001ff00 */
[----:B------:R-:W-:Y:S02]  /*1a60*/  CS2R R62, SRZ ;  /* 0x00000000003e7805 */ /* 0x000fe4000001ff00 */
[----:B------:R-:W-:Y:S02]  /*1a70*/  CS2R R60, SRZ ;  /* 0x00000000003c7805 */ /* 0x000fe4000001ff00 */
[----:B------:R-:W-:Y:S02]  /*1a80*/  CS2R R58, SRZ ;  /* 0x00000000003a7805 */ /* 0x000fe4000001ff00 */
[----:B------:R-:W-:Y:S02]  /*1a90*/  IADD3 R2, -R229, UR37, -R6 ;  /* 0x00000025e5027c10 */ /* 0x000fe4000fffe906 */
        /* <DEDUP_REMOVED lines=49> */
[----:B------:R-:W-:Y:S01]  /*1db0*/  IMAD.SHL.U32 R230, R0, 0x2, RZ ;  /* 0x0000000200e67824 */ /* 0x000fe200078e00ff */
[----:B------:R-:W-:-:S07]  /*1dc0*/  IADD3 R229, RZ, -UR42, -R229 ;  /* 0x8000002affe57c10 */ /* 0x000fce000fffe8e5 */
.L_x_1704:
[----:B------:R-:W-:-:S05]  /*1dd0*/  IMAD.U32 R0, RZ, RZ, UR38 ;  /* 0x00000026ff007e24 */ /* 0x000fca000f8e00ff */
[----:B------:R-:W-:-:S04]  /*1de0*/  LOP3.LUT R0, R0, 0x1, RZ, 0xfc, !PT ;  /* 0x0000000100007812 */ /* 0x000fc800078efcff */
[----:B------:R-:W-:-:S13]  /*1df0*/  ISETP.NE.AND P6, PT, R0, 0x3, PT ;  /* 0x000000030000780c */ /* 0x000fda0003fc5270 */
[----:B-1----:R-:W-:Y:S05]  /*1e00*/  @!P6 BRA `(.L_x_1694) ;  /* 0x000000000004e947 */ /* 0x002fea0003800000 */
[----:B------:R-:W-:Y:S01]  /*1e10*/  BPT.TRAP 0x1 ;  /* 0x000000040000795c */ /* 0x000fe20000300000 */
.L_x_1694:
        /* <DEDUP_REMOVED lines=8> */
.L_x_1695:
[----:B---3--:R-:W-:Y:S05]  /*1ea0*/  @P0 BRA `(.L_x_1696) ;  /* 0x0000000000080947 */ /* 0x008fea0003800000 */
[----:B------:R-:W3:Y:S02]  /*1eb0*/  SYNCS.PHASECHK.TRANS64.TRYWAIT P0, [R0+URZ+0x30810], R191 ;  /* 0x030810bf000075a7 */ /* 0x000ee4000800017f */
[----:B---3--:R-:W-:Y:S05]  /*1ec0*/  @!P0 BRA `(.L_x_1697) ;  /* 0x000000a4003c8947 */ /* 0x008fea0003800000 */
.L_x_1696:
        /* <DEDUP_REMOVED lines=84> */
.L_x_1698:
[----:B------:R1:W1:Y:S01]  /*2410*/  SYNCS.PHASECHK.TRANS64.TRYWAIT P0, [R0+URZ+0x30830], R191 ;  /* 0x030830bf000075a7 */ /* 0x000262000800017f */
[----:B------:R-:W-:Y:S05]  /*2420*/  @!P6 BRA `(.L_x_1699) ;  /* 0x000000000004e947 */ /* 0x000fea0003800000 */
[----:B------:R-:W-:Y:S01]  /*2430*/  BPT.TRAP 0x1 ;  /* 0x000000040000795c */ /* 0x000fe20000300000 */
.L_x_1699:
        /* <DEDUP_REMOVED lines=52> */
.L_x_1700:
        /* <DEDUP_REMOVED lines=539> */
.L_x_1702:
        /* <DEDUP_REMOVED lines=49> */
.L_x_1703:
        /* <DEDUP_REMOVED lines=78> */
.L_x_1686:
[----:B------:R-:W-:Y:S05]  /*5120*/  @P0 BRA `(.L_x_1705) ;  /* 0x0000001c00d80947 */ /* 0x000fea0003800000 */
[----:B------:R-:W1:Y:S01]  /*5130*/  S2R R0, SR_TID.X ;  /* 0x0000000000007919 */ /* 0x000e620000002100 */
[----:B------:R-:W2:Y:S01]  /*5140*/  S2UR UR5, SR_CgaCtaId ;  /* 0x00000000000579c3 */ /* 0x000ea20000008800 */
[----:B------:R-:W-:Y:S01]  /*5150*/  UMOV UR4, 0x400 ;  /* 0x0000040000047882 */ /* 0x000fe20000000000 */
[----:B------:R-:W-:-:S06]  /*5160*/  F2FP.BF16.F32.PACK_AB R88, R89, R88 ;  /* 0x000000585958723e */ /* 0x000fcc00000010ff */
[----:B------:R-:W-:Y:S01]  /*5170*/  BAR.SYNC.DEFER_BLOCKING 0x1, 0x100 ;  /* 0x0044000000007b1d */ /* 0x000fe20000010000 */
        /* <DEDUP_REMOVED lines=10> */
[----:B--2---:R-:W-:Y:S01]  /*5220*/  ULEA UR6, UR5, UR4, 0x18 ;  /* 0x0000000405067291 */ /* 0x004fe2000f8ec03f */
[----:B------:R-:W-:Y:S02]  /*5230*/  F2FP.BF16.F32.PACK_AB R106, R109, R108 ;  /* 0x0000006c6d6a723e */ /* 0x000fe400000010ff */
[----:B------:R-:W-:Y:S01]  /*5240*/  F2FP.BF16.F32.PACK_AB R107, R111, R110 ;  /* 0x0000006e6f6b723e */ /* 0x000fe200000010ff */
[----:B------:R-:W-:Y:S01]  /*5250*/  ULDC.64 UR4, c[0x0][0x870] ;  /* 0x00021c0000047ab9 */ /* 0x000fe20000000a00 */
[----:B------:R-:W-:Y:S01]  /*5260*/  F2FP.BF16.F32.PACK_AB R113, R115, R114 ;  /* 0x000000727371723e */ /* 0x000fe200000010ff */
[----:B------:R-:W-:Y:S01]  /*5270*/  UISETP.NE.U32.AND UP0, UPT, UR4, URZ, UPT ;  /* 0x0000003f0400728c */ /* 0x000fe2000bf05070 */
[----:B-1----:R-:W-:Y:S01]  /*5280*/  VIADD R20, R0, 0xffffff80 ;  /* 0xffffff8000147836 */ /* 0x002fe20000000000 */
[----:B------:R-:W-:-:S02]  /*5290*/  F2FP.BF16.F32.PACK_AB R120, R121, R120 ;  /* 0x000000787978723e */ /* 0x000fc400000010ff */
[----:B------:R-:W-:Y:S01]  /*52a0*/  F2FP.BF16.F32.PACK_AB R114, R117, R116 ;  /* 0x000000747572723e */ /* 0x000fe200000010ff */
[----:B------:R-:W-:Y:S01]  /*52b0*/  UISETP.NE.AND.EX UP0, UPT, UR5, URZ, UPT, UP0 ;  /* 0x0000003f0500728c */ /* 0x000fe2000bf05300 */
[----:B------:R-:W-:Y:S02]  /*52c0*/  SHF.R.S32.HI R19, RZ, 0x1f, R20 ;  /* 0x0000001fff137819 */ /* 0x000fe40000011414 */
[----:B------:R-:W-:Y:S01]  /*52d0*/  F2FP.BF16.F32.PACK_AB R115, R119, R118 ;  /* 0x000000767773723e */ /* 0x000fe200000010ff */
[----:B------:R-:W-:Y:S01]  /*52e0*/  ULDC.64 UR4, c[0x0][0x870] ;  /* 0x00021c0000047ab9 */ /* 0x000fe20000000a00 */
[CC--:B------:R-:W-:Y:S01]  /*52f0*/  LEA.HI R15, R19.reuse, R20.reuse, RZ, 0x4 ;  /* 0x00000014130f7211 */ /* 0x0c0fe200078f20ff */
[----:B------:R-:W-:Y:S01]  /*5300*/  UIMAD.WIDE UR4, UR36, 0x4, UR4 ;  /* 0x00000004240478a5 */ /* 0x000fe2000f8e0204 */
[----:B------:R-:W-:Y:S02]  /*5310*/  LEA.HI R17, R19, R20, RZ, 0x5 ;  /* 0x0000001413117211 */ /* 0x000fe400078f28ff */
[----:B------:R-:W-:-:S02]  /*5320*/  LOP3.LUT R3, R15, 0xfffffff0, RZ, 0xc0, !PT ;  /* 0xfffffff00f037812 */ /* 0x000fc400078ec0ff */
[----:B------:R-:W-:Y:S01]  /*5330*/  F2FP.BF16.F32.PACK_AB R121, R123, R122 ;  /* 0x0000007a7b79723e */ /* 0x000fe200000010ff */
[----:B------:R-:W-:Y:S01]  /*5340*/  IMAD.SHL.U32 R17, R17, 0x20, RZ ;  /* 0x0000002011117824 */ /* 0x000fe200078e00ff */
[----:B------:R-:W-:Y:S01]  /*5350*/  F2FP.BF16.F32.PACK_AB R128, R129, R128 ;  /* 0x000000808180723e */ /* 0x000fe200000010ff */
[----:B------:R-:W-:Y:S01]  /*5360*/  IMAD.IADD R3, R20, 0x1, -R3 ;  /* 0x0000000114037824 */ /* 0x000fe200078e0a03 */
[----:B------:R-:W-:Y:S02]  /*5370*/  F2FP.BF16.F32.PACK_AB R122, R125, R124 ;  /* 0x0000007c7d7a723e */ /* 0x000fe400000010ff */
[----:B------:R-:W-:Y:S01]  /*5380*/  LOP3.LUT R18, R17, 0x7ffffc00, RZ, 0xc0, !PT ;  /* 0x7ffffc0011127812 */ /* 0x000fe200078ec0ff */
[----:B------:R-:W-:Y:S01]  /*5390*/  IMAD.MOV.U32 R17, RZ, RZ, 0x40 ;  /* 0x00000040ff117424 */ /* 0x000fe200078e00ff */
[----:B------:R-:W-:Y:S02]  /*53a0*/  SHF.R.S32.HI R0, RZ, 0x1f, R3 ;  /* 0x0000001fff007819 */ /* 0x000fe40000011403 */
[----:B------:R-:W-:-:S02]  /*53b0*/  F2FP.BF16.F32.PACK_AB R123, R127, R126 ;  /* 0x0000007e7f7b723e */ /* 0x000fc400000010ff */
[----:B------:R-:W-:Y:S02]  /*53c0*/  LEA.HI R13, R0, R3, RZ, 0x3 ;  /* 0x00000003000d7211 */ /* 0x000fe400078f18ff */
[----:B------:R-:W-:Y:S02]  /*53d0*/  F2FP.BF16.F32.PACK_AB R129, R131, R130 ;  /* 0x000000828381723e */ /* 0x000fe400000010ff */
[----:B------:R-:W-:Y:S02]  /*53e0*/  LOP3.LUT R0, R13, 0xfffffff8, RZ, 0xc0, !PT ;  /* 0xfffffff80d007812 */ /* 0x000fe400078ec0ff */
[----:B------:R-:W-:Y:S02]  /*53f0*/  SHF.R.S32.HI R13, RZ, 0x3, R13 ;  /* 0x00000003ff0d7819 */ /* 0x000fe4000001140d */
[----:B------:R-:W-:Y:S01]  /*5400*/  F2FP.BF16.F32.PACK_AB R136, R137, R136 ;  /* 0x000000888988723e */ /* 0x000fe200000010ff */
[----:B------:R-:W-:Y:S01]  /*5410*/  IMAD.IADD R14, R3, 0x1, -R0 ;  /* 0x00000001030e7824 */ /* 0x000fe200078e0a00 */
[----:B------:R-:W-:Y:S01]  /*5420*/  SHF.R.S32.HI R0, RZ, 0x4, R15 ;  /* 0x00000004ff007819 */ /* 0x000fe2000001140f */
[----:B------:R-:W-:Y:S01]  /*5430*/  IMAD R18, R13, 0x200, R18 ;  /* 0x000002000d127824 */ /* 0x000fe200078e0212 */
[----:B------:R-:W-:Y:S01]  /*5440*/  F2FP.BF16.F32.PACK_AB R130, R133, R132 ;  /* 0x000000848582723e */ /* 0x000fe200000010ff */
[C---:B------:R-:W-:Y:S01]  /*5450*/  IMAD.SHL.U32 R15, R14.reuse, 0x40, RZ ;  /* 0x000000400e0f7824 */ /* 0x040fe200078e00ff */
[----:B------:R-:W-:Y:S01]  /*5460*/  R2P PR, R14, 0x6 ;  /* 0x000000060e007804 */ /* 0x000fe20000000000 */
[----:B------:R-:W-:Y:S01]  /*5470*/  IMAD.SHL.U32 R16, R0, 0x8, RZ ;  /* 0x0000000800107824 */ /* 0x000fe200078e00ff */
[----:B------:R-:W-:-:S02]  /*5480*/  F2FP.BF16.F32.PACK_AB R131, R135, R134 ;  /* 0x000000868783723e */ /* 0x000fc400000010ff */
[----:B------:R-:W-:Y:S02]  /*5490*/  LOP3.LUT R15, R15, 0x1c0, RZ, 0xc0, !PT ;  /* 0x000001c00f0f7812 */ /* 0x000fe400078ec0ff */
[----:B------:R-:W-:Y:S02]  /*54a0*/  SEL R17, R17, 0xffffffc0, !P2 ;  /* 0xffffffc011117807 */ /* 0x000fe40005000000 */
[----:B------:R-:W-:Y:S02]  /*54b0*/  LOP3.LUT R16, R15, 0x8, R16, 0xf8, !PT ;  /* 0x000000080f107812 */ /* 0x000fe400078ef810 */
[----:B------:R-:W-:Y:S02]  /*54c0*/  SHF.R.U32.HI R15, RZ, 0x3, R15 ;  /* 0x00000003ff0f7819 */ /* 0x000fe4000001160f */
[----:B------:R-:W-:Y:S02]  /*54d0*/  F2FP.BF16.F32.PACK_AB R137, R139, R138 ;  /* 0x0000008a8b89723e */ /* 0x000fe400000010ff */
[----:B------:R-:W-:Y:S01]  /*54e0*/  LOP3.LUT R15, R16, R15, RZ, 0x3c, !PT ;  /* 0x0000000f100f7212 */ /* 0x000fe200078e3cff */
[----:B------:R-:W-:Y:S01]  /*54f0*/  IMAD.MOV.U32 R16, RZ, RZ, 0x20 ;  /* 0x00000020ff107424 */ /* 0x000fe200078e00ff */
[----:B------:R-:W-:-:S02]  /*5500*/  F2FP.BF16.F32.PACK_AB R144, R145, R144 ;  /* 0x000000909190723e */ /* 0x000fc400000010ff */
[----:B------:R-:W-:Y:S01]  /*5510*/  F2FP.BF16.F32.PACK_AB R138, R141, R140 ;  /* 0x0000008c8d8a723e */ /* 0x000fe200000010ff */
[----:B------:R-:W-:Y:S01]  /*5520*/  IMAD.IADD R15, R15, 0x1, R18 ;  /* 0x000000010f0f7824 */ /* 0x000fe200078e0212 */
[----:B------:R-:W-:Y:S02]  /*5530*/  SEL R16, R16, 0xffffffe0, !P1 ;  /* 0xffffffe010107807 */ /* 0x000fe40004800000 */
[----:B------:R-:W-:Y:S02]  /*5540*/  F2FP.BF16.F32.PACK_AB R139, R143, R142 ;  /* 0x0000008e8f8b723e */ /* 0x000fe400000010ff */
[----:B------:R-:W-:Y:S02]  /*5550*/  LEA R15, R15, UR6, 0x1 ;  /* 0x000000060f0f7c11 */ /* 0x000fe4000f8e08ff */
[----:B------:R-:W-:Y:S02]  /*5560*/  F2FP.BF16.F32.PACK_AB R145, R147, R146 ;  /* 0x000000929391723e */ /* 0x000fe400000010ff */
[--C-:B------:R-:W-:Y:S01]  /*5570*/  IADD3 R16, R16, 0x8000, R15.reuse ;  /* 0x0000800010107810 */ /* 0x100fe20007ffe00f */
[----:B------:R-:W-:Y:S01]  /*5580*/  STSM.16.M88.4 [R15+0x8000], R88 ;  /* 0x008000580f007844 */ /* 0x000fe20000000200 */
[----:B------:R-:W-:-:S02]  /*5590*/  IADD3 R18, R17, 0x8000, R15 ;  /* 0x0000800011127810 */ /* 0x000fc40007ffe00f */
[----:B------:R-:W-:Y:S01]  /*55a0*/  F2FP.BF16.F32.PACK_AB R146, R149, R148 ;  /* 0x000000949592723e */ /* 0x000fe200000010ff */
[----:B------:R-:W-:Y:S01]  /*55b0*/  IMAD.IADD R17, R16, 0x1, R17 ;  /* 0x0000000110117824 */ /* 0x000fe200078e0211 */
[----:B------:R-:W-:Y:S01]  /*55c0*/  STSM.16.M88.4 [R16], R96 ;  /* 0x0000006010007844 */ /* 0x000fe20000000200 */
[----:B------:R-:W-:Y:S02]  /*55d0*/  F2FP.BF16.F32.PACK_AB R147, R151, R150 ;  /* 0x000000969793723e */ /* 0x000fe400000010ff */
[----:B------:R-:W-:Y:S01]  /*55e0*/  F2FP.BF16.F32.PACK_AB R4, R25, R4 ;  /* 0x000000041904723e */ /* 0x000fe200000010ff */
[----:B------:R-:W-:Y:S01]  /*55f0*/  STSM.16.M88.4 [R18], R104 ;  /* 0x0000006812007844 */ /* 0x000fe20000000200 */
[----:B------:R-:W-:Y:S02]  /*5600*/  F2FP.BF16.F32.PACK_AB R5, R2, R5 ;  /* 0x000000050205723e */ /* 0x000fe400000010ff */
[----:B------:R-:W-:Y:S01]  /*5610*/  F2FP.BF16.F32.PACK_AB R6, R29, R6 ;  /* 0x000000061d06723e */ /* 0x000fe200000010ff */
[----:B------:R-:W-:Y:S01]  /*5620*/  STSM.16.M88.4 [R17], R112 ;  /* 0x0000007011007844 */ /* 0x000fe20000000200 */
[----:B------:R-:W-:-:S02]  /*5630*/  F2FP.BF16.F32.PACK_AB R7, R8, R7 ;  /* 0x000000070807723e */ /* 0x000fc400000010ff */
[----:B------:R-:W-:Y:S01]  /*5640*/  F2FP.BF16.F32.PACK_AB R9, R10, R9 ;  /* 0x000000090a09723e */ /* 0x000fe200000010ff */
[----:B------:R-:W-:Y:S01]  /*5650*/  STSM.16.M88.4 [R15+0xc000], R120 ;  /* 0x00c000780f007844 */ /* 0x000fe20000000200 */
        /* <DEDUP_REMOVED lines=20> */
[----:B------:R-:W-:Y:S01]  /*57a0*/  ULDC UR7, c[0x0][0x808] ;  /* 0x0002020000077ab9 */ /* 0x000fe20000000800 */
[----:B------:R-:W-:Y:S01]  /*57b0*/  F2FP.BF16.F32.PACK_AB R51, R55, R54 ;  /* 0x000000363733723e */ /* 0x000fe200000010ff */
[----:B------:R-:W4:Y:S01]  /*57c0*/  S2UR UR9, SR_CTAID.Y ;  /* 0x00000000000979c3 */ /* 0x000f220000002600 */
[----:B------:R-:W-:Y:S01]  /*57d0*/  F2FP.BF16.F32.PACK_AB R57, R59, R58 ;  /* 0x0000003a3b39723e */ /* 0x000fe200000010ff */
[----:B-1----:R-:W-:Y:S01]  /*57e0*/  IMAD.U32 R4, RZ, RZ, UR4 ;  /* 0x00000004ff047e24 */ /* 0x002fe2000f8e00ff */
[----:B------:R-:W-:Y:S01]  /*57f0*/  F2FP.BF16.F32.PACK_AB R58, R61, R60 ;  /* 0x0000003c3d3a723e */ /* 0x000fe200000010ff */
[----:B------:R3:W-:Y:S01]  /*5800*/  STSM.16.M88.4 [R17+-0x8000], R48 ;  /* 0xff80003011007844 */ /* 0x0007e20000000200 */
[----:B------:R-:W-:Y:S01]  /*5810*/  F2FP.BF16.F32.PACK_AB R59, R63, R62 ;  /* 0x0000003e3f3b723e */ /* 0x000fe200000010ff */
[----:B------:R-:W-:Y:S01]  /*5820*/  IMAD.U32 R5, RZ, RZ, UR5 ;  /* 0x00000005ff057e24 */ /* 0x000fe2000f8e00ff */
[----:B------:R-:W-:Y:S01]  /*5830*/  F2FP.BF16.F32.PACK_AB R65, R67, R66 ;  /* 0x000000424341723e */ /* 0x000fe200000010ff */
[----:B------:R-:W-:Y:S01]  /*5840*/  ULDC.64 UR4, c[0x0][0x878] ;  /* 0x00021e0000047ab9 */ /* 0x000fe20000000a00 */
[----:B------:R-:W-:Y:S01]  /*5850*/  F2FP.BF16.F32.PACK_AB R66, R69, R68 ;  /* 0x000000444542723e */ /* 0x000fe200000010ff */
[----:B------:R3:W-:Y:S01]  /*5860*/  STSM.16.M88.4 [R15+0x4000], R56 ;  /* 0x004000380f007844 */ /* 0x0007e20000000200 */
[----:B------:R-:W-:Y:S01]  /*5870*/  F2FP.BF16.F32.PACK_AB R67, R71, R70 ;  /* 0x000000464743723e */ /* 0x000fe200000010ff */
[----:B------:R-:W1:Y:S01]  /*5880*/  LDC.64 R36, c[0x0][0x850] ;  /* 0x00021400ff247b82 */ /* 0x000e620000000a00 */
[----:B------:R-:W-:-:S02]  /*5890*/  F2FP.BF16.F32.PACK_AB R73, R75, R74 ;  /* 0x0000004a4b49723e */ /* 0x000fc400000010ff */
[----:B------:R-:W-:Y:S01]  /*58a0*/  F2FP.BF16.F32.PACK_AB R74, R77, R76 ;  /* 0x0000004c4d4a723e */ /* 0x000fe200000010ff */
[----:B------:R3:W-:Y:S01]  /*58b0*/  STSM.16.M88.4 [R16+-0x4000], R64 ;  /* 0xffc0004010007844 */ /* 0x0007e20000000200 */
[----:B------:R-:W-:Y:S02]  /*58c0*/  F2FP.BF16.F32.PACK_AB R75, R79, R78 ;  /* 0x0000004e4f4b723e */ /* 0x000fe400000010ff */
[----:B------:R-:W-:Y:S02]  /*58d0*/  F2FP.BF16.F32.PACK_AB R81, R83, R82 ;  /* 0x000000525351723e */ /* 0x000fe400000010ff */
[----:B------:R-:W-:Y:S01]  /*58e0*/  F2FP.BF16.F32.PACK_AB R82, R85, R84 ;  /* 0x000000545552723e */ /* 0x000fe200000010ff */
[----:B------:R3:W-:Y:S01]  /*58f0*/  STSM.16.M88.4 [R18+-0x4000], R72 ;  /* 0xffc0004812007844 */ /* 0x0007e20000000200 */
[----:B------:R-:W-:Y:S02]  /*5900*/  F2FP.BF16.F32.PACK_AB R83, R87, R86 ;  /* 0x000000565753723e */ /* 0x000fe400000010ff */
[----:B------:R-:W-:-:S03]  /*5910*/  PLOP3.LUT P0, PT, PT, PT, UP0, 0x80, 0x0 ;  /* 0x000000000000781c */ /* 0x000fc60003f0f008 */
[----:B------:R3:W-:Y:S01]  /*5920*/  STSM.16.M88.4 [R17+-0x4000], R80 ;  /* 0xffc0005011007844 */ /* 0x0007e20000000200 */
[----:B------:R-:W-:Y:S01]  /*5930*/  BAR.SYNC.DEFER_BLOCKING 0x1, 0x100 ;  /* 0x0044000000007b1d */ /* 0x000fe20000010000 */
[----:B------:R-:W-:-:S04]  /*5940*/  UISETP.NE.U32.AND UP1, UPT, UR4, URZ, UPT ;  /* 0x0000003f0400728c */ /* 0x000fc8000bf25070 */
[----:B------:R-:W-:-:S04]  /*5950*/  UISETP.NE.AND.EX UP1, UPT, UR5, URZ, UPT, UP1 ;  /* 0x0000003f0500728c */ /* 0x000fc8000bf25310 */
[----:B--2---:R-:W2:Y:S07]  /*5960*/  @P0 LDG.E R8, desc[UR46][R4.64] ;  /* 0x0000002e04080981 */ /* 0x004eae000c1e1900 */
[----:B------:R-:W-:Y:S01]  /*5970*/  @UP1 ULDC.64 UR4, c[0x0][0x878] ;  /* 0x00021e0000041ab9 */ /* 0x000fe20000000a00 */
[----:B------:R-:W-:Y:S01]  /*5980*/  PLOP3.LUT P1, PT, PT, PT, UP1, 0x80, 0x0 ;  /* 0x000000000000781c */ /* 0x000fe20003f2f018 */
[----:B------:R-:W-:Y:S01]  /*5990*/  @UP1 UIMAD.WIDE UR4, UR36, 0x4, UR4 ;  /* 0x00000004240418a5 */ /* 0x000fe2000f8e0204 */
[----:B------:R-:W-:-:S05]  /*59a0*/  IMAD.U32 R2, RZ, RZ, UR7 ;  /* 0x00000007ff027e24 */ /* 0x000fca000f8e00ff */
[----:B------:R-:W-:Y:S02]  /*59b0*/  IMAD.U32 R6, RZ, RZ, UR4 ;  /* 0x00000004ff067e24 */ /* 0x000fe4000f8e00ff */
[----:B------:R-:W-:-:S05]  /*59c0*/  IMAD.U32 R7, RZ, RZ, UR5 ;  /* 0x00000005ff077e24 */ /* 0x000fca000f8e00ff */
[----:B------:R3:W5:Y:S01]  /*59d0*/  @P1 LDG.E R2, desc[UR46][R6.64] ;  /* 0x0000002e06021981 */ /* 0x000762000c1e1900 */
[----:B------:R-:W-:Y:S01]  /*59e0*/  LEA.HI R10, R19, R20, RZ, 0x7 ;  /* 0x00000014130a7211 */ /* 0x000fe200078f38ff */
[----:B------:R-:W-:Y:S01]  /*59f0*/  IMAD.SHL.U32 R14, R14, 0x8, RZ ;  /* 0x000000080e0e7824 */ /* 0x000fe200078e00ff */
[----:B------:R-:W-:Y:S01]  /*5a00*/  UMOV UR4, URZ ;  /* 0x0000003f00047c82 */ /* 0x000fe20008000000 */
[----:B------:R-:W1:Y:S01]  /*5a10*/  S2R R39, SR_CTAID.X ;  /* 0x0000000000277919 */ /* 0x000e620000002500 */
[----:B------:R-:W-:Y:S01]  /*5a20*/  UMOV UR5, URZ ;  /* 0x0000003f00057c82 */ /* 0x000fe20008000000 */
[----:B------:R-:W-:Y:S01]  /*5a30*/  IMAD.SHL.U32 R10, R10, 0x4, RZ ;  /* 0x000000040a0a7824 */ /* 0x000fe200078e00ff */
[----:B----4-:R-:W-:-:S04]  /*5a40*/  USHF.R.S32.HI UR10, URZ, 0x1f, UR9 ;  /* 0x0000001f3f0a7899 */ /* 0x010fc80008011409 */
[----:B------:R-:W-:-:S05]  /*5a50*/  LOP3.LUT R10, R10, 0x7ffffe00, RZ, 0xc0, !PT ;  /* 0x7ffffe000a0a7812 */ /* 0x000fca00078ec0ff */
[----:B------:R-:W-:Y:S01]  /*5a60*/  IMAD R10, R13, 0x2000, R10 ;  /* 0x000020000d0a7824 */ /* 0x000fe200078e020a */
[----:B--2---:R-:W-:Y:S01]  /*5a70*/  @P0 R2UR UR7, R8 ;  /* 0x00000000080702ca */ /* 0x004fe200000e0000 */
[----:B------:R-:W-:-:S05]  /*5a80*/  IMAD.SHL.U32 R8, R0, 0x40, RZ ;  /* 0x0000004000087824 */ /* 0x000fca00078e00ff */
[----:B------:R-:W-:-:S04]  /*5a90*/  LOP3.LUT R9, R8, 0x1c0, RZ, 0xc0, !PT ;  /* 0x000001c008097812 */ /* 0x000fc800078ec0ff */
[----:B------:R-:W-:Y:S02]  /*5aa0*/  LOP3.LUT R14, R9, 0x38, R14, 0xf8, !PT ;  /* 0x00000038090e7812 */ /* 0x000fe400078ef80e */
[----:B------:R-:W-:Y:S01]  /*5ab0*/  SHF.R.U32.HI R9, RZ, 0x3, R9 ;  /* 0x00000003ff097819 */ /* 0x000fe20000011609 */
[----:B------:R-:W-:Y:S02]  /*5ac0*/  @UP0 USHF.R.S32.HI UR8, URZ, 0x1f, UR7 ;  /* 0x0000001f3f080899 */ /* 0x000fe40008011407 */
[----:B------:R-:W-:Y:S01]  /*5ad0*/  @UP0 UMOV UR4, UR7 ;  /* 0x0000000700040c82 */ /* 0x000fe20008000000 */
[----:B------:R-:W-:-:S04]  /*5ae0*/  LOP3.LUT R9, R14, R9, RZ, 0x3c, !PT ;  /* 0x000000090e097212 */ /* 0x000fc800078e3cff */
[----:B------:R-:W-:Y:S01]  /*5af0*/  @UP0 UMOV UR5, UR8 ;  /* 0x0000000800050c82 */ /* 0x000fe20008000000 */
[----:B------:R-:W-:Y:S01]  /*5b00*/  IMAD.IADD R9, R10, 0x1, R9 ;  /* 0x000000010a097824 */ /* 0x000fe200078e0209 */
[----:B-1-3--:R-:W-:Y:S06]  /*5b10*/  @P1 BRA `(.L_x_1706) ;  /* 0x0000000000101947 */ /* 0x00afec0003800000 */
[----:B------:R-:W-:Y:S05]  /*5b20*/  @!P0 BRA `(.L_x_1706) ;  /* 0x00000000000c8947 */ /* 0x000fea0003800000 */
[----:B------:R-:W2:Y:S04]  /*5b30*/  LDG.E R7, desc[UR46][R4.64] ;  /* 0x0000002e04077981 */ /* 0x000ea8000c1e1900 */
[----:B-----5:R-:W2:Y:S02]  /*5b40*/  LDG.E R2, desc[UR46][R4.64+0x4] ;  /* 0x0000042e04027981 */ /* 0x020ea4000c1e1900 */
[----:B--2---:R-:W-:-:S07]  /*5b50*/  IMAD.IADD R2, R2, 0x1, -R7 ;  /* 0x0000000102027824 */ /* 0x004fce00078e0a07 */
.L_x_1706:
[----:B------:R-:W-:Y:S01]  /*5b60*/  LEA R46, R9, UR6, 0x1 ;  /* 0x00000006092e7c11 */ /* 0x000fe2000f8e08ff */
[----:B------:R-:W-:Y:S01]  /*5b70*/  IMAD R30, R36, UR10, RZ ;  /* 0x0000000a241e7c24 */ /* 0x000fe2000f8e02ff */
[----:B------:R-:W-:Y:S01]  /*5b80*/  USHF.R.S32.HI UR6, URZ, 0x1f, UR36 ;  /* 0x0000001f3f067899 */ /* 0x000fe20008011424 */
[----:B-----5:R-:W-:Y:S01]  /*5b90*/  IMAD R2, R39, -0x80, R2 ;  /* 0xffffff8027027824 */ /* 0x020fe200078e0202 */
[----:B------:R-:W1:Y:S01]  /*5ba0*/  LDC.64 R48, c[0x0][0x820] ;  /* 0x00020800ff307b82 */ /* 0x000e620000000a00 */
[----:B------:R2:W3:Y:S01]  /*5bb0*/  LDS.128 R32, [R46+0x8800] ;  /* 0x008800002e207984 */ /* 0x0004e20000000c00 */
[----:B------:R-:W-:Y:S01]  /*5bc0*/  IMAD.SHL.U32 R28, R3, 0x8, RZ ;  /* 0x00000008031c7824 */ /* 0x000fe200078e00ff */
[----:B------:R-:W-:Y:S01]  /*5bd0*/  ULDC UR11, c[0x0][0x83c] ;  /* 0x00020f00000b7ab9 */ /* 0x000fe20000000800 */
[----:B------:R-:W-:Y:S01]  /*5be0*/  IMAD R37, R37, UR9, R30 ;  /* 0x0000000925257c24 */ /* 0x000fe2000f8e021e */
[----:B------:R2:W4:Y:S01]  /*5bf0*/  LDS.128 R24, [R46+0x1000] ;  /* 0x001000002e187984 */ /* 0x0005220000000c00 */
[----:B------:R-:W-:Y:S01]  /*5c00*/  VIADD R30, R0, 0x10 ;  /* 0x00000010001e7836 */ /* 0x000fe20000000000 */
[----:B------:R-:W-:Y:S01]  /*5c10*/  VIMNMX R47, R2, 0x80, PT ;  /* 0x00000080022f7848 */ /* 0x000fe20003fe0100 */
[----:B------:R-:W-:Y:S01]  /*5c20*/  VIADD R31, R0, 0x20 ;  /* 0x00000020001f7836 */ /* 0x000fe20000000000 */
[----:B------:R2:W1:Y:S01]  /*5c30*/  LDS.128 R20, [R46+0x1800] ;  /* 0x001800002e147984 */ /* 0x0004620000000c00 */
[--C-:B------:R-:W-:Y:S01]  /*5c40*/  SHF.R.S32.HI R29, RZ, 0x1f, R28.reuse ;  /* 0x0000001fff1d7819 */ /* 0x100fe2000001141c */
[----:B------:R-:W-:Y:S01]  /*5c50*/  USEL UR8, UR6, URZ, !UP0 ;  /* 0x0000003f06087287 */ /* 0x000fe2000c000000 */
[-C--:B------:R-:W-:Y:S01]  /*5c60*/  ISETP.GE.AND P6, PT, R30, R47.reuse, PT ;  /* 0x0000002f1e00720c */ /* 0x080fe20003fc6270 */
[----:B------:R2:W1:Y:S01]  /*5c70*/  LDS.128 R16, [R46+0x2000] ;  /* 0x002000002e107984 */ /* 0x0004620000000c00 */
[C---:B------:R-:W-:Y:S01]  /*5c80*/  VIADD R30, R0.reuse, 0x40 ;  /* 0x00000040001e7836 */ /* 0x040fe20000000000 */
[-C--:B------:R-:W-:Y:S01]  /*5c90*/  ISETP.GE.AND P2, PT, R0, R47.reuse, PT ;  /* 0x0000002f0000720c */ /* 0x080fe20003f46270 */
[----:B------:R-:W-:Y:S01]  /*5ca0*/  IMAD.WIDE.U32 R2, R36, UR9, R28 ;  /* 0x0000000924027c25 */ /* 0x000fe2000f8e001c */
[----:B------:R2:W1:Y:S01]  /*5cb0*/  LDS.128 R12, [R46+0x2800] ;  /* 0x002800002e0c7984 */ /* 0x0004620000000c00 */
[----:B------:R-:W-:Y:S01]  /*5cc0*/  ULDC.64 UR6, c[0x0][0x858] ;  /* 0x0002160000067ab9 */ /* 0x000fe20000000a00 */
[-C--:B------:R-:W-:Y:S01]  /*5cd0*/  ISETP.GE.AND P1, PT, R30, R47.reuse, PT ;  /* 0x0000002f1e00720c */ /* 0x080fe20003f26270 */
[----:B------:R-:W-:Y:S01]  /*5ce0*/  IMAD.MOV.U32 R30, RZ, RZ, R2 ;  /* 0x000000ffff1e7224 */ /* 0x000fe200078e0002 */
[----:B------:R2:W1:Y:S01]  /*5cf0*/  LDS.128 R8, [R46+0x3000] ;  /* 0x003000002e087984 */ /* 0x0004620000000c00 */
[----:B------:R-:W-:Y:S01]  /*5d00*/  ISETP.GE.OR P4, PT, R28, UR11, P2 ;  /* 0x0000000b1c007c0c */ /* 0x000fe20009786670 */
[----:B------:R-:W-:Y:S01]  /*5d10*/  USEL UR36, UR36, URZ, !UP0 ;  /* 0x0000003f24247287 */ /* 0x000fe2000c000000 */
[C---:B------:R-:W-:Y:S01]  /*5d20*/  IADD3 R2, P3, R0.reuse, UR4, RZ ;  /* 0x0000000400027c10 */ /* 0x040fe2000ff7e0ff */
[----:B------:R2:W1:Y:S01]  /*5d30*/  LDS.128 R4, [R46+0x3800] ;  /* 0x003800002e047984 */ /* 0x0004620000000c00 */
[----:B------:R-:W-:Y:S01]  /*5d40*/  UIMAD UR4, UR8, UR6, URZ ;  /* 0x00000006080472a4 */ /* 0x000fe2000f8e023f */
[----:B------:R-:W-:Y:S01]  /*5d50*/  ISETP.GE.AND P0, PT, R31, R47, PT ;  /* 0x0000002f1f00720c */ /* 0x000fe20003f06270 */
[----:B------:R-:W-:Y:S01]  /*5d60*/  IMAD.IADD R31, R3, 0x1, R37 ;  /* 0x00000001031f7824 */ /* 0x000fe200078e0225 */
[C---:B------:R-:W-:Y:S01]  /*5d70*/  LEA.HI.X.SX32 R3, R0.reuse, UR5, 0x1, P3 ;  /* 0x0000000500037c11 */ /* 0x040fe200098f0eff */
[----:B------:R-:W-:Y:S01]  /*5d80*/  IMAD.U32 R45, RZ, RZ, UR6 ;  /* 0x00000006ff2d7e24 */ /* 0x000fe2000f8e00ff */
[----:B------:R-:W-:Y:S01]  /*5d90*/  UIMAD UR4, UR36, UR7, UR4 ;  /* 0x00000007240472a4 */ /* 0x000fe2000f8e0204 */
[----:B------:R-:W-:Y:S01]  /*5da0*/  VIADD R36, R0, 0x30 ;  /* 0x0000003000247836 */ /* 0x000fe20000000000 */
[----:B------:R-:W-:Y:S01]  /*5db0*/  BSSY B0, `(.L_x_1707) ;  /* 0x0000014000007945 */ /* 0x000fe20003800000 */
[----:B------:R-:W-:Y:S01]  /*5dc0*/  IMAD.WIDE.U32 R44, R45, UR36, R30 ;  /* 0x000000242d2c7c25 */ /* 0x000fe2000f8e001e */
[----:B------:R-:W-:-:S02]  /*5dd0*/  P2R R50, PR, RZ, 0x40 ;  /* 0x00000040ff327803 */ /* 0x000fc40000000000 */
[----:B------:R-:W-:Y:S01]  /*5de0*/  ISETP.GE.AND P5, PT, R36, R47, PT ;  /* 0x0000002f2400720c */ /* 0x000fe20003fa6270 */
[----:B------:R-:W-:Y:S01]  /*5df0*/  VIADD R41, R45, UR4 ;  /* 0x000000042d297c36 */ /* 0x000fe20008000000 */
[----:B------:R-:W-:Y:S01]  /*5e00*/  ISETP.GE.OR P3, PT, R28, UR11, P6 ;  /* 0x0000000b1c007c0c */ /* 0x000fe2000b766670 */
[----:B------:R-:W-:Y:S01]  /*5e10*/  IMAD.WIDE R2, R39, 0x80, R2 ;  /* 0x0000008027027825 */ /* 0x000fe200078e0202 */
[----:B------:R-:W-:Y:S01]  /*5e20*/  P2R R51, PR, RZ, 0x20 ;  /* 0x00000020ff337803 */ /* 0x000fe20000000000 */
[----:B--23--:R-:W-:Y:S10]  /*5e30*/  @P4 BRA `(.L_x_1708) ;  /* 0x00000000002c4947 */ /* 0x00cff40003800000 */
        /* <DEDUP_REMOVED lines=11> */
.L_x_1708:
[----:B------:R-:W-:Y:S05]  /*5ef0*/  BSYNC B0 ;  /* 0x0000000000007941 */ /* 0x000fea0003800000 */
.L_x_1707:
        /* <DEDUP_REMOVED lines=15> */
.L_x_1710:
[----:B------:R-:W-:Y:S05]  /*5ff0*/  BSYNC B0 ;  /* 0x0000000000007941 */ /* 0x000fea0003800000 */
.L_x_1709:
        /* <DEDUP_REMOVED lines=18> */
.L_x_1712:
[----:B------:R-:W-:Y:S05]  /*6120*/  BSYNC B0 ;  /* 0x0000000000007941 */ /* 0x000fea0003800000 */
.L_x_1711:
        /* <DEDUP_REMOVED lines=17> */
.L_x_1714:
[----:B------:R-:W-:Y:S05]  /*6240*/  BSYNC B0 ;  /* 0x0000000000007941 */ /* 0x000fea0003800000 */
.L_x_1713:
        /* <DEDUP_REMOVED lines=18> */
.L_x_1716:
[----:B------:R-:W-:Y:S05]  /*6370*/  BSYNC B0 ;  /* 0x0000000000007941 */ /* 0x000fea0003800000 */
.L_x_1715:
        /* <DEDUP_REMOVED lines=18> */
.L_x_1718:
[----:B------:R-:W-:Y:S05]  /*64a0*/  BSYNC B0 ;  /* 0x0000000000007941 */ /* 0x000fea0003800000 */
.L_x_1717:
[----:B--23--:R2:W3:Y:S01]  /*64b0*/  LDS.128 R32, [R46+0xb000] ;  /* 0x00b000002e207984 */ /* 0x00c4e20000000c00 */
[----:B------:R-:W-:Y:S01]  /*64c0*/  ISETP.GE.AND P4, PT, R38, R47, PT ;  /* 0x0000002f2600720c */ /* 0x000fe20003f86270 */
[----:B------:R-:W-:Y:S01]  /*64d0*/  BSSY B0, `(.L_x_1719) ;  /* 0x0000011000007945 */ /* 0x000fe20003800000 */
[----:B------:R-:W-:Y:S02]  /*64e0*/  IMAD R38, R48, UR10, RZ ;  /* 0x0000000a30267c24 */ /* 0x000fe4000f8e02ff */
        /* <DEDUP_REMOVED lines=15> */
.L_x_1720:
[----:B------:R-:W-:Y:S05]  /*65e0*/  BSYNC B0 ;  /* 0x0000000000007941 */ /* 0x000fea0003800000 */
.L_x_1719:
        /* <DEDUP_REMOVED lines=21> */
.L_x_1722:
[----:B------:R-:W-:Y:S05]  /*6740*/  BSYNC B0 ;  /* 0x0000000000007941 */ /* 0x000fea0003800000 */
.L_x_1721:
[----:B------:R-:W-:Y:S01]  /*6750*/  P2R R0, PR, RZ, 0x20 ;  /* 0x00000020ff007803 */ /* 0x000fe20000000000 */
[----:B------:R-:W-:Y:S01]  /*6760*/  ULDC UR5, c[0x0][0x80c] ;  /* 0x0002030000057ab9 */ /* 0x000fe20000000800 */
[----:B------:R-:W-:Y:S01]  /*6770*/  ISETP.NE.AND P5, PT, R50, RZ, PT ;  /* 0x000000ff3200720c */ /* 0x000fe20003fa5270 */
[----:B------:R-:W-:Y:S01]  /*6780*/  ULDC.64 UR6, c[0x0][0x828] ;  /* 0x00020a0000067ab9 */ /* 0x000fe20000000a00 */
[----:B------:R-:W-:Y:S01]  /*6790*/  ISETP.NE.AND P6, PT, R51, RZ, PT ;  /* 0x000000ff3300720c */ /* 0x000fe20003fc5270 */
[----:B------:R-:W-:Y:S01]  /*67a0*/  IMAD.U32 R29, RZ, RZ, UR6 ;  /* 0x00000006ff1d7e24 */ /* 0x000fe2000f8e00ff */
[C---:B------:R-:W-:Y:S01]  /*67b0*/  ISETP.GE.OR P5, PT, R28.reuse, UR5, P5 ;  /* 0x000000051c007c0c */ /* 0x040fe2000afa6670 */
[----:B------:R-:W-:Y:S01]  /*67c0*/  IMAD.IADD R39, R39, 0x1, R43 ;  /* 0x0000000127277824 */ /* 0x000fe200078e022b */
[----:B------:R-:W-:Y:S01]  /*67d0*/  ISETP.GE.OR P2, PT, R28, UR5, P2 ;  /* 0x000000051c007c0c */ /* 0x000fe20009746670 */
[----:B------:R-:W-:Y:S01]  /*67e0*/  UIMAD UR4, UR8, UR6, URZ ;  /* 0x00000006080472a4 */ /* 0x000fe2000f8e023f */
[----:B------:R-:W-:Y:S01]  /*67f0*/  P2R R40, PR, RZ, 0x20 ;  /* 0x00000020ff287803 */ /* 0x000fe20000000000 */
[----:B------:R-:W-:Y:S01]  /*6800*/  IMAD.WIDE.U32 R38, R29, UR36, R38 ;  /* 0x000000241d267c25 */ /* 0x000fe2000f8e0026 */
[----:B------:R-:W-:Y:S01]  /*6810*/  ISETP.NE.AND P5, PT, R0, RZ, PT ;  /* 0x000000ff0000720c */ /* 0x000fe20003fa5270 */
[----:B------:R-:W-:Y:S01]  /*6820*/  UIMAD UR4, UR36, UR7, UR4 ;  /* 0x00000007240472a4 */ /* 0x000fe2000f8e0204 */
[C---:B------:R-:W-:Y:S01]  /*6830*/  ISETP.GE.OR P0, PT, R28.reuse, UR5, P0 ;  /* 0x000000051c007c0c */ /* 0x040fe20008706670 */
[----:B------:R-:W-:Y:S01]  /*6840*/  BSSY B0, `(.L_x_1723) ;  /* 0x0000013000007945 */ /* 0x000fe20003800000 */
[----:B------:R-:W-:-:S02]  /*6850*/  ISETP.GE.OR P6, PT, R28, UR5, P6 ;  /* 0x000000051c007c0c */ /* 0x000fc4000b7c6670 */
[C---:B------:R-:W-:Y:S01]  /*6860*/  ISETP.GE.OR P1, PT, R28.reuse, UR5, P1 ;  /* 0x000000051c007c0c */ /* 0x040fe20008f26670 */
[----:B--23--:R-:W-:Y:S01]  /*6870*/  VIADD R35, R39, UR4 ;  /* 0x0000000427237c36 */ /* 0x00cfe20008000000 */
[C---:B------:R-:W-:Y:S02]  /*6880*/  ISETP.GE.OR P3, PT, R28.reuse, UR5, P3 ;  /* 0x000000051c007c0c */ /* 0x040fe40009f66670 */
[C---:B------:R-:W-:Y:S02]  /*6890*/  ISETP.GE.OR P4, PT, R28.reuse, UR5, P4 ;  /* 0x000000051c007c0c */ /* 0x040fe4000a786670 */
        /* <DEDUP_REMOVED lines=13> */
.L_x_1724:
[----:B------:R-:W-:Y:S05]  /*6970*/  BSYNC B0 ;  /* 0x0000000000007941 */ /* 0x000fea0003800000 */
.L_x_1723:
[----:B---3--:R3:W1:Y:S01]  /*6980*/  LDS.128 R28, [R46+0x800] ;  /* 0x000800002e1c7984 */ /* 0x0086620000000c00 */
        /* <DEDUP_REMOVED lines=15> */
[----:B-1----:R1:W-:Y:S02]  /*6a80*/  STG.E.128 desc[UR46][R36.64], R28 ;  /* 0x0000001c24007986 */ /* 0x0023e4000c101d2e */
.L_x_1726:
[----:B------:R-:W-:Y:S05]  /*6a90*/  BSYNC B0 ;  /* 0x0000000000007941 */ /* 0x000fea0003800000 */
.L_x_1725:
        /* <DEDUP_REMOVED lines=15> */
.L_x_1728:
[----:B------:R-:W-:Y:S05]  /*6b90*/  BSYNC B0 ;  /* 0x0000000000007941 */ /* 0x000fea0003800000 */
.L_x_1727:
[----:B------:R-:W-:Y:S04]  /*6ba0*/  BSSY B0, `(.L_x_1729) ;  /* 0x000000f000007945 */ /* 0x000fe80003800000 */
[----:B------:R-:W-:Y:S05]  /*6bb0*/  @P6 BRA `(.L_x_1730) ;  /* 0x0000000000346947 */ /* 0x000fea0003800000 */
        /* <DEDUP_REMOVED lines=13> */
.L_x_1730:
[----:B------:R-:W-:Y:S05]  /*6c90*/  BSYNC B0 ;  /* 0x0000000000007941 */ /* 0x000fea0003800000 */
.L_x_1729:
        /* <DEDUP_REMOVED lines=15> */
.L_x_1732:
[----:B------:R-:W-:Y:S05]  /*6d90*/  BSYNC B0 ;  /* 0x0000000000007941 */ /* 0x000fea0003800000 */
.L_x_1731:
        /* <DEDUP_REMOVED lines=15> */
.L_x_1734:
[----:B------:R-:W-:Y:S05]  /*6e90*/  BSYNC B0 ;  /* 0x0000000000007941 */ /* 0x000fea0003800000 */
.L_x_1733:
        /* <DEDUP_REMOVED lines=15> */
.L_x_1736:
[----:B------:R-:W-:Y:S05]  /*6f90*/  BSYNC B0 ;  /* 0x0000000000007941 */ /* 0x000fea0003800000 */
.L_x_1735:
[----:B------:R-:W-:Y:S05]  /*6fa0*/  @P5 BRA `(.L_x_1680) ;  /* 0x0000005000c05947 */ /* 0x000fea0003800000 */
[----:B-1----:R-:W-:Y:S01]  /*6fb0*/  IADD3 R9, P0, R2, 0x70, RZ ;  /* 0x0000007002097810 */ /* 0x002fe20007f1e0ff */
        /* <DEDUP_REMOVED lines=13> */
.L_x_1705:
[----:B------:R-:W-:Y:S01]  /*7090*/  ULDC.64 UR4, c[0x0][0x870] ;  /* 0x00021c0000047ab9 */ /* 0x000fe20000000a00 */
[----:B------:R-:W1:Y:S01]  /*70a0*/  S2R R6, SR_TID.X ;  /* 0x0000000000067919 */ /* 0x000e620000002100 */
[----:B------:R-:W-:Y:S01]  /*70b0*/  UISETP.NE.U32.AND UP0, UPT, UR4, URZ, UPT ;  /* 0x0000003f0400728c */ /* 0x000fe2000bf05070 */
[----:B------:R-:W2:Y:S03]  /*70c0*/  S2UR UR10, SR_CTAID.Y ;  /* 0x00000000000a79c3 */ /* 0x000ea60000002600 */
[----:B------:R-:W-:-:S03]  /*70d0*/  UISETP.NE.AND.EX UP0, UPT, UR5, URZ, UPT, UP0 ;  /* 0x0000003f0500728c */ /* 0x000fc6000bf05300 */
[----:B------:R-:W-:Y:S02]  /*70e0*/  ULDC.64 UR4, c[0x0][0x870] ;  /* 0x00021c0000047ab9 */ /* 0x000fe40000000a00 */
[----:B------:R-:W-:Y:S01]  /*70f0*/  UIMAD.WIDE UR4, UR36, 0x4, UR4 ;  /* 0x00000004240478a5 */ /* 0x000fe2000f8e0204 */
[----:B------:R-:W-:Y:S01]  /*7100*/  PLOP3.LUT P0, PT, PT, PT, UP0, 0x80, 0x0 ;  /* 0x000000000000781c */ /* 0x000fe20003f0f008 */
[----:B------:R-:W-:Y:S01]  /*7110*/  ULDC UR6, c[0x0][0x808] ;  /* 0x0002020000067ab9 */ /* 0x000fe20000000800 */
[----:B------:R-:W3:Y:S03]  /*7120*/  LDC.64 R10, c[0x0][0x820] ;  /* 0x00020800ff0a7b82 */ /* 0x000ee60000000a00 */
[----:B------:R-:W-:Y:S02]  /*7130*/  IMAD.U32 R2, RZ, RZ, UR4 ;  /* 0x00000004ff027e24 */ /* 0x000fe4000f8e00ff */
[----:B------:R-:W-:Y:S01]  /*7140*/  IMAD.U32 R3, RZ, RZ, UR5 ;  /* 0x00000005ff037e24 */ /* 0x000fe2000f8e00ff */
[----:B------:R-:W-:-:S05]  /*7150*/  ULDC.64 UR4, c[0x0][0x878] ;  /* 0x00021e0000047ab9 */ /* 0x000fca0000000a00 */
[----:B------:R-:W4:Y:S01]  /*7160*/  @P0 LDG.E R8, desc[UR46][R2.64] ;  /* 0x0000002e02080981 */ /* 0x000f22000c1e1900 */
[----:B------:R-:W-:Y:S01]  /*7170*/  UISETP.NE.U32.AND UP1, UPT, UR4, URZ, UPT ;  /* 0x0000003f0400728c */ /* 0x000fe2000bf25070 */
[----:B------:R-:W-:-:S03]  /*7180*/  IMAD.U32 R0, RZ, RZ, UR6 ;  /* 0x00000006ff007e24 */ /* 0x000fc6000f8e00ff */
[----:B------:R-:W-:Y:S01]  /*7190*/  UISETP.NE.AND.EX UP1, UPT, UR5, URZ, UPT, UP1 ;  /* 0x0000003f0500728c */ /* 0x000fe2000bf25310 */
[----:B-1----:R-:W-:Y:S01]  /*71a0*/  VIADD R7, R6, 0xffffff80 ;  /* 0xffffff8006077836 */ /* 0x002fe20000000000 */
[----:B------:R-:W1:Y:S04]  /*71b0*/  S2R R9, SR_CTAID.X ;  /* 0x0000000000097919 */ /* 0x000e680000002500 */
[----:B------:R-:W-:Y:S02]  /*71c0*/  PLOP3.LUT P1, PT, PT, PT, UP1, 0x80, 0x0 ;  /* 0x000000000000781c */ /* 0x000fe40003f2f018 */
[----:B------:R-:W-:-:S03]  /*71d0*/  SHF.R.S32.HI R6, RZ, 0x1f, R7 ;  /* 0x0000001fff067819 */ /* 0x000fc60000011407 */
[----:B------:R-:W-:Y:S02]  /*71e0*/  @UP1 ULDC.64 UR4, c[0x0][0x878] ;  /* 0x00021e0000041ab9 */ /* 0x000fe40000000a00 */
[----:B------:R-:W-:-:S06]  /*71f0*/  @UP1 UIMAD.WIDE UR4, UR36, 0x4, UR4 ;  /* 0x00000004240418a5 */ /* 0x000fcc000f8e0204 */
[----:B------:R-:W-:Y:S02]  /*7200*/  IMAD.U32 R4, RZ, RZ, UR4 ;  /* 0x00000004ff047e24 */ /* 0x000fe4000f8e00ff */
[----:B------:R-:W-:Y:S01]  /*7210*/  IMAD.U32 R5, RZ, RZ, UR5 ;  /* 0x00000005ff057e24 */ /* 0x000fe2000f8e00ff */
[----:B--2---:R-:W-:Y:S01]  /*7220*/  USHF.R.S32.HI UR11, URZ, 0x1f, UR10 ;  /* 0x0000001f3f0b7899 */ /* 0x004fe2000801140a */
[----:B------:R-:W-:-:S03]  /*7230*/  UMOV UR4, URZ ;  /* 0x0000003f00047c82 */ /* 0x000fc60008000000 */
[----:B------:R2:W5:Y:S01]  /*7240*/  @P1 LDG.E R0, desc[UR46][R4.64] ;  /* 0x0000002e04001981 */ /* 0x000562000c1e1900 */
[----:B------:R-:W-:Y:S01]  /*7250*/  UMOV UR5, URZ ;  /* 0x0000003f00057c82 */ /* 0x000fe20008000000 */
[----:B----4-:R-:W-:Y:S02]  /*7260*/  @P0 R2UR UR6, R8 ;  /* 0x00000000080602ca */ /* 0x010fe400000e0000 */
[----:B------:R-:W-:-:S04]  /*7270*/  LEA.HI R8, R6, R7, RZ, 0x4 ;  /* 0x0000000706087211 */ /* 0x000fc800078f20ff */
[----:B------:R-:W-:Y:S02]  /*7280*/  LOP3.LUT R6, R8, 0x1ffffff0, RZ, 0xc0, !PT ;  /* 0x1ffffff008067812 */ /* 0x000fe400078ec0ff */
[----:B------:R-:W-:-:S03]  /*7290*/  SHF.R.S32.HI R17, RZ, 0x4, R8 ;  /* 0x00000004ff117819 */ /* 0x000fc60000011408 */
[----:B------:R-:W-:Y:S02]  /*72a0*/  IMAD.IADD R6, R7, 0x1, -R6 ;  /* 0x0000000107067824 */ /* 0x000fe400078e0a06 */
[----:B------:R-:W-:Y:S02]  /*72b0*/  @UP0 USHF.R.S32.HI UR7, URZ, 0x1f, UR6 ;  /* 0x0000001f3f070899 */ /* 0x000fe40008011406 */
[----:B--2---:R-:W-:Y:S01]  /*72c0*/  IMAD.SHL.U32 R4, R6, 0x8, RZ ;  /* 0x0000000806047824 */ /* 0x004fe200078e00ff */
[----:B------:R-:W-:Y:S01]  /*72d0*/  @UP0 UMOV UR4, UR6 ;  /* 0x0000000600040c82 */ /* 0x000fe20008000000 */
[----:B---3--:R-:W-:-:S03]  /*72e0*/  IMAD R6, R10, UR11, RZ ;  /* 0x0000000b0a067c24 */ /* 0x008fc6000f8e02ff */
[----:B------:R-:W-:Y:S01]  /*72f0*/  @UP0 UMOV UR5, UR7 ;  /* 0x0000000700050c82 */ /* 0x000fe20008000000 */
[----:B------:R-:W-:Y:S01]  /*7300*/  SHF.R.S32.HI R5, RZ, 0x1f, R4 ;  /* 0x0000001fff057819 */ /* 0x000fe20000011404 */
[----:B-1----:R-:W-:Y:S06]  /*7310*/  @P1 BRA `(.L_x_1737) ;  /* 0x0000000000101947 */ /* 0x002fec0003800000 */
[----:B------:R-:W-:Y:S05]  /*7320*/  @!P0 BRA `(.L_x_1737) ;  /* 0x00000000000c8947 */ /* 0x000fea0003800000 */
[----:B------:R-:W2:Y:S04]  /*7330*/  LDG.E R7, desc[UR46][R2.64] ;  /* 0x0000002e02077981 */ /* 0x000ea8000c1e1900 */
[----:B-----5:R-:W2:Y:S02]  /*7340*/  LDG.E R0, desc[UR46][R2.64+0x4] ;  /* 0x0000042e02007981 */ /* 0x020ea4000c1e1900 */
[----:B--2---:R-:W-:-:S07]  /*7350*/  IMAD.IADD R0, R0, 0x1, -R7 ;  /* 0x0000000100007824 */ /* 0x004fce00078e0a07 */
.L_x_1737:
[----:B-----5:R-:W-:Y:S01]  /*7360*/  IMAD R12, R9, -0x80, R0 ;  /* 0xffffff80090c7824 */ /* 0x020fe200078e0200 */
[----:B------:R-:W-:Y:S01]  /*7370*/  USHF.R.S32.HI UR6, URZ, 0x1f, UR36 ;  /* 0x0000001f3f067899 */ /* 0x000fe20008011424 */
[C---:B------:R-:W-:Y:S01]  /*7380*/  VIADD R19, R17.reuse, 0x40 ;  /* 0x0000004011137836 */ /* 0x040fe20000000000 */
[----:B------:R-:W-:Y:S01]  /*7390*/  ULDC UR7, c[0x0][0x80c] ;  /* 0x0002030000077ab9 */ /* 0x000fe20000000800 */
[----:B------:R-:W-:Y:S01]  /*73a0*/  IMAD.WIDE.U32 R2, R10, UR10, R4 ;  /* 0x0000000a0a027c25 */ /* 0x000fe2000f8e0004 */
[-C--:B------:R-:W-:Y:S01]  /*73b0*/  ISETP.GE.AND P5, PT, R17, R12.reuse, PT ;  /* 0x0000000c1100720c */ /* 0x080fe20003fa6270 */
[----:B------:R-:W-:Y:S01]  /*73c0*/  USEL UR6, UR6, URZ, !UP0 ;  /* 0x0000003f06067287 */ /* 0x000fe2000c000000 */
[-C--:B------:R-:W-:Y:S01]  /*73d0*/  ISETP.GE.AND P2, PT, R19, R12.reuse, PT ;  /* 0x0000000c1300720c */ /* 0x080fe20003f46270 */
[C---:B------:R-:W-:Y:S01]  /*73e0*/  VIADD R7, R17.reuse, 0x10 ;  /* 0x0000001011077836 */ /* 0x040fe20000000000 */
[----:B------:R-:W1:Y:S01]  /*73f0*/  LDC.64 R18, c[0x0][0x850] ;  /* 0x00021400ff127b82 */ /* 0x000e620000000a00 */
[----:B------:R-:W-:Y:S01]  /*7400*/  VIADD R15, R17, 0x30 ;  /* 0x00000030110f7836 */ /* 0x000fe20000000000 */
[----:B------:R-:W-:Y:S01]  /*7410*/  ULDC.64 UR8, c[0x0][0x828] ;  /* 0x00020a0000087ab9 */ /* 0x000fe20000000a00 */
[----:B------:R-:W-:Y:S01]  /*7420*/  IMAD R11, R11, UR10, R6 ;  /* 0x0000000a0b0b7c24 */ /* 0x000fe2000f8e0206 */
[----:B------:R-:W-:Y:S01]  /*7430*/  ISETP.GE.OR P4, PT, R4, UR7, P5 ;  /* 0x0000000704007c0c */ /* 0x000fe2000af86670 */
[----:B------:R-:W-:Y:S01]  /*7440*/  IMAD.MOV.U32 R6, RZ, RZ, R2 ;  /* 0x000000ffff067224 */ /* 0x000fe200078e0002 */
[----:B------:R-:W-:Y:S01]  /*7450*/  IADD3 R2, P3, R17, UR4, RZ ;  /* 0x0000000411027c10 */ /* 0x000fe2000ff7e0ff */
[----:B------:R-:W-:Y:S01]  /*7460*/  USEL UR36, UR36, URZ, !UP0 ;  /* 0x0000003f24247287 */ /* 0x000fe2000c000000 */
[-C--:B------:R-:W-:Y:S01]  /*7470*/  ISETP.GE.AND P6, PT, R7, R12.reuse, PT ;  /* 0x0000000c0700720c */ /* 0x080fe20003fc6270 */
        /* <DEDUP_REMOVED lines=11> */
[----:B------:R-:W-:Y:S01]  /*7530*/  IMAD.WIDE R2, R9, 0x80, R2 ;  /* 0x0000008009027825 */ /* 0x000fe200078e0202 */
[----:B------:R-:W-:-:S03]  /*7540*/  ISETP.GE.OR P3, PT, R4, UR7, P6 ;  /* 0x0000000704007c0c */ /* 0x000fc6000b766670 */
[----:B------:R-:W-:Y:S01]  /*7550*/  VIADD R9, R15, UR4 ;  /* 0x000000040f097c36 */ /* 0x000fe20008000000 */
[----:B------:R-:W-:Y:S09]  /*7560*/  @P4 BRA `(.L_x_1739) ;  /* 0x0000000000284947 */ /* 0x000ff20003800000 */
        /* <DEDUP_REMOVED lines=10> */
.L_x_1739:
[----:B------:R-:W-:Y:S05]  /*7610*/  BSYNC B0 ;  /* 0x0000000000007941 */ /* 0x000fea0003800000 */
.L_x_1738:
[----:B------:R-:W-:Y:S01]  /*7620*/  BSSY B0, `(.L_x_1740) ;  /* 0x0000010000007945 */ /* 0x000fe20003800000 */
[----:B------:R-:W-:-:S03]  /*7630*/  ISETP.GE.OR P4, PT, R4, UR7, P0 ;  /* 0x0000000704007c0c */ /* 0x000fc60008786670 */
[----:B------:R-:W-:Y:S10]  /*7640*/  @P3 BRA `(.L_x_1741) ;  /* 0x0000000000343947 */ /* 0x000ff40003800000 */
        /* <DEDUP_REMOVED lines=13> */
.L_x_1741:
[----:B------:R-:W-:Y:S05]  /*7720*/  BSYNC B0 ;  /* 0x0000000000007941 */ /* 0x000fea0003800000 */
.L_x_1740:
[----:B------:R-:W-:Y:S01]  /*7730*/  BSSY B0, `(.L_x_1742) ;  /* 0x0000010000007945 */ /* 0x000fe20003800000 */
[----:B------:R-:W-:-:S03]  /*7740*/  ISETP.GE.OR P3, PT, R4, UR7, P1 ;  /* 0x0000000704007c0c */ /* 0x000fc60008f66670 */
[----:B------:R-:W-:Y:S10]  /*7750*/  @P4 BRA `(.L_x_1743) ;  /* 0x0000000000344947 */ /* 0x000ff40003800000 */
        /* <DEDUP_REMOVED lines=13> */
.L_x_1743:
[----:B------:R-:W-:Y:S05]  /*7830*/  BSYNC B0 ;  /* 0x0000000000007941 */ /* 0x000fea0003800000 */
.L_x_1742:
[----:B------:R-:W-:Y:S01]  /*7840*/  BSSY B0, `(.L_x_1744) ;  /* 0x0000011000007945 */ /* 0x000fe20003800000 */
[----:B------:R-:W-:Y:S01]  /*7850*/  ISETP.GE.OR P4, PT, R4, UR7, P2 ;  /* 0x0000000704007c0c */ /* 0x000fe20009786670 */
[----:B------:R-:W-:Y:S02]  /*7860*/  VIADD R13, R17, 0x50 ;  /* 0x00000050110d7836 */ /* 0x000fe40000000000 */
[----:B------:R-:W-:Y:S10]  /*7870*/  @P3 BRA `(.L_x_1745) ;  /* 0x0000000000343947 */ /* 0x000ff40003800000 */
        /* <DEDUP_REMOVED lines=13> */
.L_x_1745:
[----:B------:R-:W-:Y:S05]  /*7950*/  BSYNC B0 ;  /* 0x0000000000007941 */ /* 0x000fea0003800000 */
.L_x_1744:
[----:B------:R-:W-:Y:S01]  /*7960*/  BSSY B0, `(.L_x_1746) ;  /* 0x0000010000007945 */ /* 0x000fe20003800000 */
[----:B------:R-:W-:-:S03]  /*7970*/  ISETP.GE.AND P3, PT, R13, R12, PT ;  /* 0x0000000c0d00720c */ /* 0x000fc60003f66270 */
        /* <DEDUP_REMOVED lines=14> */
.L_x_1747:
[----:B------:R-:W-:Y:S05]  /*7a60*/  BSYNC B0 ;  /* 0x0000000000007941 */ /* 0x000fea0003800000 */
.L_x_1746:
[----:B------:R-:W-:Y:S01]  /*7a70*/  ISETP.GE.OR P4, PT, R4, UR7, P3 ;  /* 0x0000000704007c0c */ /* 0x000fe20009f86670 */
[C---:B-1----:R-:W-:Y:S01]  /*7a80*/  IMAD R0, R18.reuse, UR11, RZ ;  /* 0x0000000b12007c24 */ /* 0x042fe2000f8e02ff */
[----:B------:R-:W-:Y:S01]  /*7a90*/  BSSY B0, `(.L_x_1748) ;  /* 0x0000012000007945 */ /* 0x000fe20003800000 */
[----:B--234-:R-:W-:-:S04]  /*7aa0*/  IMAD.WIDE.U32 R10, R18, UR10, R4 ;  /* 0x0000000a120a7c25 */ /* 0x01cfc8000f8e0004 */
[----:B------:R-:W-:Y:S02]  /*7ab0*/  IMAD R21, R19, UR10, R0 ;  /* 0x0000000a13157c24 */ /* 0x000fe4000f8e0200 */
[----:B------:R-:W-:-:S04]  /*7ac0*/  VIADD R19, R17, 0x60 ;  /* 0x0000006011137836 */ /* 0x000fc80000000000 */
        /* <DEDUP_REMOVED lines=14> */
.L_x_1749:
[----:B------:R-:W-:Y:S05]  /*7bb0*/  BSYNC B0 ;  /* 0x0000000000007941 */ /* 0x000fea0003800000 */
.L_x_1748:
[----:B------:R-:W-:Y:S01]  /*7bc0*/  ISETP.GE.AND P4, PT, R19, R12, PT ;  /* 0x0000000c1300720c */ /* 0x000fe20003f86270 */
[----:B------:R-:W-:Y:S01]  /*7bd0*/  ULDC UR12, c[0x0][0x83c] ;  /* 0x00020f00000c7ab9 */ /* 0x000fe20000000800 */
[----:B------:R-:W-:Y:S01]  /*7be0*/  BSSY B0, `(.L_x_1750) ;  /* 0x0000014000007945 */ /* 0x000fe20003800000 */
[C---:B------:R-:W-:Y:S01]  /*7bf0*/  ISETP.GE.OR P6, PT, R4.reuse, UR12, P5 ;  /* 0x0000000c04007c0c */ /* 0x040fe2000afc6670 */
[----:B------:R-:W-:Y:S01]  /*7c00*/  VIADD R19, R17, 0x70 ;  /* 0x0000007011137836 */ /* 0x000fe20000000000 */
[----:B------:R-:W-:Y:S01]  /*7c10*/  ISETP.GE.OR P5, PT, R4, UR7, P4 ;  /* 0x0000000704007c0c */ /* 0x000fe2000a7a6670 */
[----:B------:R-:W-:Y:S01]  /*7c20*/  IMAD.IADD R13, R21, 0x1, R11 ;  /* 0x00000001150d7824 */ /* 0x000fe200078e020b */
[----:B------:R-:W-:-:S11]  /*7c30*/  P2R R16, PR, RZ, 0x40 ;  /* 0x00000040ff107803 */ /* 0x000fd60000000000 */
        /* <DEDUP_REMOVED lines=10> */
[----:B-1----:R-:W-:Y:S01]  /*7ce0*/  LEA R22, P5, R6, UR4, 0x1 ;  /* 0x0000000406167c11 */ /* 0x002fe2000f8a08ff */
[----:B------:R-:W-:-:S05]  /*7cf0*/  IMAD.IADD R7, R7, 0x1, R17 ;  /* 0x0000000107077824 */ /* 0x000fca00078e0211 */
[----:B------:R-:W-:-:S05]  /*7d00*/  LEA.HI.X R23, R6, UR5, R7, 0x1, P5 ;  /* 0x0000000506177c11 */ /* 0x000fca000a8f0c07 */
[----:B------:R2:W-:Y:S02]  /*7d10*/  STG.E.128 desc[UR46][R22.64], RZ ;  /* 0x000000ff16007986 */ /* 0x0005e4000c101d2e */
.L_x_1751:
[----:B------:R-:W-:Y:S05]  /*7d20*/  BSYNC B0 ;  /* 0x0000000000007941 */ /* 0x000fea0003800000 */
.L_x_1750:
        /* <DEDUP_REMOVED lines=17> */
.L_x_1753:
[----:B------:R-:W-:Y:S05]  /*7e40*/  BSYNC B0 ;  /* 0x0000000000007941 */ /* 0x000fea0003800000 */
.L_x_1752:
[----:B------:R-:W-:Y:S01]  /*7e50*/  ISETP.NE.AND P6, PT, R16, RZ, PT ;  /* 0x000000ff1000720c */ /* 0x000fe20003fc5270 */
[----:B------:R-:W-:Y:S01]  /*7e60*/  ULDC.64 UR8, c[0x0][0x858] ;  /* 0x0002160000087ab9 */ /* 0x000fe20000000a00 */
[----:B------:R-:W-:Y:S01]  /*7e70*/  P2R R0, PR, RZ, 0x20 ;  /* 0x00000020ff007803 */ /* 0x000fe20000000000 */
[----:B------:R-:W-:Y:S01]  /*7e80*/  UIMAD UR4, UR6, UR8, URZ ;  /* 0x00000008060472a4 */ /* 0x000fe2000f8e023f */
[----:B------:R-:W-:Y:S01]  /*7e90*/  ISETP.NE.AND P5, PT, R20, RZ, PT ;  /* 0x000000ff1400720c */ /* 0x000fe20003fa5270 */
[----:B------:R-:W-:Y:S01]  /*7ea0*/  IMAD.U32 R5, RZ, RZ, UR8 ;  /* 0x00000008ff057e24 */ /* 0x000fe2000f8e00ff */
[----:B------:R-:W-:Y:S01]  /*7eb0*/  BSSY B0, `(.L_x_1754) ;  /* 0x0000019000007945 */ /* 0x000fe20003800000 */
[----:B------:R-:W-:Y:S01]  /*7ec0*/  IMAD.MOV.U32 R12, RZ, RZ, R10 ;  /* 0x000000ffff0c7224 */ /* 0x000fe200078e000a */
[C---:B------:R-:W-:Y:S01]  /*7ed0*/  ISETP.GE.OR P5, PT, R4.reuse, UR12, P5 ;  /* 0x0000000c04007c0c */ /* 0x040fe2000afa6670 */
[----:B------:R-:W-:Y:S01]  /*7ee0*/  UIMAD UR4, UR36, UR9, UR4 ;  /* 0x00000009240472a4 */ /* 0x000fe2000f8e0204 */
[----:B------:R-:W-:Y:S01]  /*7ef0*/  ISETP.GE.OR P0, PT, R4, UR12, P0 ;  /* 0x0000000c04007c0c */ /* 0x000fe20008706670 */
[----:B------:R-:W-:Y:S01]  /*7f00*/  IMAD.WIDE.U32 R12, R5, UR36, R12 ;  /* 0x00000024050c7c25 */ /* 0x000fe2000f8e000c */
[----:B---3--:R-:W-:-:S02]  /*7f10*/  P2R R8, PR, RZ, 0x20 ;  /* 0x00000020ff087803 */ /* 0x008fc40000000000 */
[----:B------:R-:W-:Y:S01]  /*7f20*/  ISETP.NE.AND P5, PT, R0, RZ, PT ;  /* 0x000000ff0000720c */ /* 0x000fe20003fa5270 */
[----:B------:R-:W-:Y:S01]  /*7f30*/  VIADD R7, R13, UR4 ;  /* 0x000000040d077c36 */ /* 0x000fe20008000000 */
[C---:B------:R-:W-:Y:S02]  /*7f40*/  ISETP.GE.OR P1, PT, R4.reuse, UR12, P1 ;  /* 0x0000000c04007c0c */ /* 0x040fe40008f26670 */
[C---:B------:R-:W-:Y:S02]  /*7f50*/  ISETP.GE.OR P2, PT, R4.reuse, UR12, P2 ;  /* 0x0000000c04007c0c */ /* 0x040fe40009746670 */
[C---:B------:R-:W-:Y:S02]  /*7f60*/  ISETP.GE.OR P3, PT, R4.reuse, UR12, P3 ;  /* 0x0000000c04007c0c */ /* 0x040fe40009f66670 */
[C---:B------:R-:W-:Y:S02]  /*7f70*/  ISETP.GE.OR P4, PT, R4.reuse, UR12, P4 ;  /* 0x0000000c04007c0c */ /* 0x040fe4000a786670 */
        /* <DEDUP_REMOVED lines=12> */
.L_x_1755:
[----:B------:R-:W-:Y:S05]  /*8040*/  BSYNC B0 ;  /* 0x0000000000007941 */ /* 0x000fea0003800000 */
.L_x_1754:
        /* <DEDUP_REMOVED lines=16> */
.L_x_1757:
[----:B------:R-:W-:Y:S05]  /*8150*/  BSYNC B0 ;  /* 0x0000000000007941 */ /* 0x000fea0003800000 */
.L_x_1756:
        /* <DEDUP_REMOVED lines=15> */
.L_x_1759:
[----:B------:R-:W-:Y:S05]  /*8250*/  BSYNC B0 ;  /* 0x0000000000007941 */ /* 0x000fea0003800000 */
.L_x_1758:
        /* <DEDUP_REMOVED lines=15> */
.L_x_1761:
[----:B------:R-:W-:Y:S05]  /*8350*/  BSYNC B0 ;  /* 0x0000000000007941 */ /* 0x000fea0003800000 */
.L_x_1760:
        /* <DEDUP_REMOVED lines=15> */
.L_x_1763:
[----:B------:R-:W-:Y:S05]  /*8450*/  BSYNC B0 ;  /* 0x0000000000007941 */ /* 0x000fea0003800000 */
.L_x_1762:
        /* <DEDUP_REMOVED lines=15> */
.L_x_1765:
[----:B------:R-:W-:Y:S05]  /*8550*/  BSYNC B0 ;  /* 0x0000000000007941 */ /* 0x000fea0003800000 */
.L_x_1764:
        /* <DEDUP_REMOVED lines=15> */
.L_x_1767:
[----:B------:R-:W-:Y:S05]  /*8650*/  BSYNC B0 ;  /* 0x0000000000007941 */ /* 0x000fea0003800000 */
.L_x_1766:
        /* <DEDUP_REMOVED lines=15> */
.L_x_1675:
[----:B------:R-:W-:-:S08]  /*8750*/  NOP ;  /* 0x0000000000007918 */ /* 0x000fd00000000000 */
[----:B------:R-:W1:-:S00]  /*8760*/  USETMAXREG.DEALLOC.CTAPOOL 0x18 ;  /* 0x00000018000079c8 */ /* 0x000e4000080e0500 */
        /* <DEDUP_REMOVED lines=19> */
.L_x_1769:
        /* <DEDUP_REMOVED lines=13> */
.L_x_1771:
[----:B------:R-:W-:-:S05]  /*8970*/  ULDC UR4, c[0x0][0x8bc] ;  /* 0x00022f0000047ab9 */ /* 0x000fca0000000800 */
.L_x_1770:
[----:B-1----:R-:W-:-:S04]  /*8980*/  USHF.L.U32 UR11, UR14, 0x7, URZ ;  /* 0x000000070e0b7899 */ /* 0x002fc8000800063f */
[----:B------:R-:W-:-:S04]  /*8990*/  UISETP.GE.AND UP0, UPT, UR11, UR4, UPT ;  /* 0x000000040b00728c */ /* 0x000fc8000bf06270 */
[----:B--2---:R-:W-:-:S06]  /*89a0*/  USEL UR12, UR12, 0xffffffff, !UP0 ;  /* 0xffffffff0c0c7887 */ /* 0x004fcc000c000000 */
[----:B------:R-:W-:-:S13]  /*89b0*/  ISETP.LE.AND P0, PT, RZ, UR12, PT ;  /* 0x0000000cff007c0c */ /* 0x000fda000bf03270 */
[----:B------:R-:W-:Y:S05]  /*89c0*/  @!P0 BRA `(.L_x_1680) ;  /* 0x0000003800388947 */ /* 0x000fea0003800000 */
[----:B------:R-:W-:Y:S01]  /*89d0*/  ULDC.64 UR4, c[0x0][0x770] ;  /* 0x0001dc0000047ab9 */ /* 0x000fe20000000a00 */
[----:B------:R-:W1:Y:S01]  /*89e0*/  S2UR UR13, SR_CTAID.Y ;  /* 0x00000000000d79c3 */ /* 0x000e620000002600 */
[----:B------:R-:W-:Y:S01]  /*89f0*/  UISETP.NE.U32.AND UP0, UPT, UR4, URZ, UPT ;  /* 0x0000003f0400728c */ /* 0x000fe2000bf05070 */
[----:B------:R-:W-:-:S03]  /*8a00*/  ULDC.64 UR8, c[0x0][0x788] ;  /* 0x0001e20000087ab9 */ /* 0x000fc60000000a00 */
        /* <DEDUP_REMOVED lines=8> */
[----:B------:R-:W-:-:S04]  /*8a90*/  UISETP.NE.U32.AND UP1, UPT, UR4, URZ, UPT ;  /* 0x0000003f0400728c */ /* 0x000fc8000bf25070 */
[----:B------:R-:W-:-:S06]  /*8aa0*/  UISETP.NE.AND.EX UP1, UPT, UR5, URZ, UPT, UP1 ;  /* 0x0000003f0500728c */ /* 0x000fcc000bf25310 */
[----:B------:R-:W-:-:S05]  /*8ab0*/  PLOP3.LUT P2, PT, PT, PT, UP1, 0x80, 0x0 ;  /* 0x000000000000781c */ /* 0x000fca0003f4f018 */
[----:B------:R-:W-:Y:S02]  /*8ac0*/  @UP1 ULDC.64 UR4, c[0x0][0x780] ;  /* 0x0001e00000041ab9 */ /* 0x000fe40000000a00 */
[----:B------:R-:W-:-:S06]  /*8ad0*/  @UP1 UIMAD.WIDE UR4, UR12, 0x4, UR4 ;  /* 0x000000040c0418a5 */ /* 0x000fcc000f8e0204 */
[----:B------:R-:W-:Y:S02]  /*8ae0*/  IMAD.U32 R4, RZ, RZ, UR4 ;  /* 0x00000004ff047e24 */ /* 0x000fe4000f8e00ff */
[----:B------:R-:W-:-:S05]  /*8af0*/  IMAD.U32 R5, RZ, RZ, UR5 ;  /* 0x00000005ff057e24 */ /* 0x000fca000f8e00ff */
[----:B------:R-:W3:Y:S01]  /*8b00*/  @P2 LDG.E R4, desc[UR46][R4.64] ;  /* 0x0000002e04042981 */ /* 0x000ee2000c1e1900 */
[----:B------:R-:W-:Y:S01]  /*8b10*/  PLOP3.LUT P0, PT, PT, PT, UP0, 0x80, 0x0 ;  /* 0x000000000000781c */ /* 0x000fe20003f0f008 */
[----:B-1----:R-:W-:-:S12]  /*8b20*/  USHF.R.S32.HI UR16, URZ, 0x1f, UR13 ;  /* 0x0000001f3f107899 */ /* 0x002fd8000801140d */
[----:B--2---:R-:W-:Y:S02]  /*8b30*/  @P0 R2UR UR4, R0 ;  /* 0x00000000000402ca */ /* 0x004fe400000e0000 */
[----:B------:R-:W-:Y:S01]  /*8b40*/  ISETP.NE.U32.AND P0, PT, RZ, UR8, PT ;  /* 0x00000008ff007c0c */ /* 0x000fe2000bf05070 */
[----:B------:R-:W-:-:S03]  /*8b50*/  ULDC UR8, c[0x0][0x280] ;  /* 0x0000a00000087ab9 */ /* 0x000fc60000000800 */
[----:B------:R-:W-:-:S07]  /*8b60*/  ISETP.NE.AND.EX P0, PT, RZ, UR9, PT, P0 ;  /* 0x00000009ff007c0c */ /* 0x000fce000bf05300 */
[----:B------:R-:W-:-:S04]  /*8b70*/  @UP0 ULEA UR4, UR12, UR4, 0x6 ;  /* 0x000000040c040291 */ /* 0x000fc8000f8e303f */
[----:B------:R-:W-:-:S04]  /*8b80*/  @UP0 USHF.R.S32.HI UR5, URZ, 0x1f, UR4 ;  /* 0x0000001f3f050899 */ /* 0x000fc80008011404 */
[----:B------:R-:W-:-:S04]  /*8b90*/  @UP0 ULEA.HI UR5, UR5, UR4, URZ, 0x6 ;  /* 0x0000000405050291 */ /* 0x000fc8000f8f303f */
[----:B------:R-:W-:-:S04]  /*8ba0*/  @UP0 USHF.L.U32 UR5, UR5, 0x7, URZ ;  /* 0x0000000705050899 */ /* 0x000fc8000800063f */
[----:B------:R-:W-:Y:S01]  /*8bb0*/  @UP0 ULOP3.LUT UR7, UR5, 0xffffe000, URZ, 0xc0, !UPT ;  /* 0xffffe00005070892 */ /* 0x000fe2000f8ec03f */
[----:B---3--:R-:W-:-:S03]  /*8bc0*/  @P2 R2UR UR8, R4 ;  /* 0x00000000040822ca */ /* 0x008fc600000e0000 */
[----:B------:R-:W-:Y:S01]  /*8bd0*/  @UP0 USHF.R.S32.HI UR9, URZ, 0x1f, UR7 ;  /* 0x0000001f3f090899 */ /* 0x000fe20008011407 */
[----:B------:R-:W-:Y:S11]  /*8be0*/  @P2 BRA `(.L_x_1772) ;  /* 0x0000000000142947 */ /* 0x000ff60003800000 */
[----:B------:R-:W-:Y:S05]  /*8bf0*/  @!P1 BRA `(.L_x_1772) ;  /* 0x0000000000109947 */ /* 0x000fea0003800000 */
[----:B------:R-:W2:Y:S04]  /*8c00*/  LDG.E R5, desc[UR46][R2.64] ;  /* 0x0000002e02057981 */ /* 0x000ea8000c1e1900 */
[----:B------:R-:W2:Y:S02]  /*8c10*/  LDG.E R0, desc[UR46][R2.64+0x4] ;  /* 0x0000042e02007981 */ /* 0x000ea4000c1e1900 */
[----:B--2---:R-:W-:-:S05]  /*8c20*/  IMAD.IADD R0, R0, 0x1, -R5 ;  /* 0x0000000100007824 */ /* 0x004fca00078e0a05 */
[----:B------:R-:W-:-:S15]  /*8c30*/  R2UR UR8, R0 ;  /* 0x00000000000872ca */ /* 0x000fde00000e0000 */
.L_x_1772:
[----:B------:R-:W-:Y:S01]  /*8c40*/  UMOV UR4, URZ ;  /* 0x0000003f00047c82 */ /* 0x000fe20008000000 */
[----:B------:R-:W-:Y:S01]  /*8c50*/  UMOV UR5, URZ ;  /* 0x0000003f00057c82 */ /* 0x000fe20008000000 */
[----:B------:R-:W-:Y:S01]  /*8c60*/  ULDC UR6, c[0x0][0x290] ;  /* 0x0000a40000067ab9 */ /* 0x000fe20000000800 */
[----:B------:R-:W-:Y:S01]  /*8c70*/  @UP0 UMOV UR4, UR7 ;  /* 0x0000000700040c82 */ /* 0x000fe20008000000 */
[----:B------:R-:W-:Y:S01]  /*8c80*/  @UP0 UMOV UR5, UR9 ;  /* 0x0000000900050c82 */ /* 0x000fe20008000000 */
        /* <DEDUP_REMOVED lines=8> */
.L_x_1773:
        /* <DEDUP_REMOVED lines=9> */
[----:B------:R-:W2:Y:S02]  /*8da0*/  LDG.E R5, desc[UR46][R2.64+0x4] ;  /* 0x0000042e02057981 */ /* 0x000ea4000c1e1900 */
[----:B--2---:R-:W-:-:S05]  /*8db0*/  IMAD.IADD R0, R5, 0x1, -R0 ;  /* 0x0000000105007824 */ /* 0x004fca00078e0a00 */
[----:B------:R-:W-:-:S15]  /*8dc0*/  R2UR UR6, R0 ;  /* 0x00000000000672ca */ /* 0x000fde00000e0000 */
.L_x_1774:
[----:B------:R-:W-:Y:S01]  /*8dd0*/  UIADD3 UR7, -UR6, UR8, UR11 ;  /* 0x0000000806077290 */ /* 0x000fe2000fffe10b */
[----:B------:R-:W-:Y:S01]  /*8de0*/  ISETP.LE.AND P0, PT, RZ, UR14, PT ;  /* 0x0000000eff007c0c */ /* 0x000fe2000bf03270 */
[----:B------:R-:W-:Y:S02]  /*8df0*/  ULDC UR9, c[0x0][0x74c] ;  /* 0x0001d30000097ab9 */ /* 0x000fe40000000800 */
[----:B------:R-:W-:Y:S02]  /*8e00*/  UIADD3 UR9, UR7, -UR9, URZ ;  /* 0x8000000907097290 */ /* 0x000fe4000fffe03f */
[----:B------:R-:W-:Y:S02]  /*8e10*/  UIADD3 UR7, UR8, 0x3f, URZ ;  /* 0x0000003f08077890 */ /* 0x000fe4000fffe03f */
[----:B------:R-:W-:-:S04]  /*8e20*/  USHF.R.S32.HI UR10, URZ, 0x1f, UR9 ;  /* 0x0000001f3f0a7899 */ /* 0x000fc80008011409 */
[----:B------:R-:W-:Y:S02]  /*8e30*/  ULEA.HI UR10, UR10, UR9, URZ, 0x6 ;  /* 0x000000090a0a7291 */ /* 0x000fe4000f8f303f */
[----:B------:R-:W-:Y:S02]  /*8e40*/  USHF.R.S32.HI UR9, URZ, 0x1f, UR7 ;  /* 0x0000001f3f097899 */ /* 0x000fe40008011407 */
[----:B------:R-:W-:Y:S02]  /*8e50*/  USHF.R.S32.HI UR10, URZ, 0x6, UR10 ;  /* 0x000000063f0a7899 */ /* 0x000fe4000801140a */
[----:B------:R-:W-:Y:S02]  /*8e60*/  ULEA.HI UR9, UR9, UR7, URZ, 0x6 ;  /* 0x0000000709097291 */ /* 0x000fe4000f8f303f */
[----:B------:R-:W-:Y:S02]  /*8e70*/  UISETP.LT.AND UP1, UPT, URZ, UR10, UPT ;  /* 0x0000000a3f00728c */ /* 0x000fe4000bf21270 */
[----:B------:R-:W-:-:S02]  /*8e80*/  USHF.R.S32.HI UR9, URZ, 0x6, UR9 ;  /* 0x000000063f097899 */ /* 0x000fc40008011409 */
[----:B------:R-:W-:-:S04]  /*8e90*/  USEL UR7, URZ, UR10, !UP1 ;  /* 0x0000000a3f077287 */ /* 0x000fc8000c800000 */
[----:B------:R-:W-:Y:S01]  /*8ea0*/  IMAD.U32 R2, RZ, RZ, UR9 ;  /* 0x00000009ff027e24 */ /* 0x000fe2000f8e00ff */
[----:B------:R-:W-:Y:S07]  /*8eb0*/  @!P0 BRA `(.L_x_1775) ;  /* 0x00000000001c8947 */ /* 0x000fee0003800000 */
[----:B------:R-:W-:Y:S01]  /*8ec0*/  UIADD3 UR8, UR11, 0xbf, UR8 ;  /* 0x000000bf0b087890 */ /* 0x000fe2000fffe008 */
[----:B------:R-:W-:-:S03]  /*8ed0*/  ULDC UR9, c[0x0][0x748] ;  /* 0x0001d20000097ab9 */ /* 0x000fc60000000800 */
[----:B------:R-:W-:-:S04]  /*8ee0*/  UIADD3 UR8, UR8, UR9, -UR6 ;  /* 0x0000000908087290 */ /* 0x000fc8000fffe806 */
[----:B------:R-:W-:-:S04]  /*8ef0*/  USHF.R.S32.HI UR6, URZ, 0x1f, UR8 ;  /* 0x0000001f3f067899 */ /* 0x000fc80008011408 */
[----:B------:R-:W-:-:S04]  /*8f00*/  ULEA.HI UR6, UR6, UR8, URZ, 0x6 ;  /* 0x0000000806067291 */ /* 0x000fc8000f8f303f */
[----:B------:R-:W-:-:S06]  /*8f10*/  USHF.R.S32.HI UR6, URZ, 0x6, UR6 ;  /* 0x000000063f067899 */ /* 0x000fcc0008011406 */
[----:B------:R-:W-:-:S07]  /*8f20*/  VIMNMX R2, R2, UR6, PT ;  /* 0x0000000602027c48 */ /* 0x000fce000bfe0100 */
.L_x_1775:
[----:B------:R-:W-:-:S13]  /*8f30*/  ISETP.GT.AND P0, PT, R2, UR7, PT ;  /* 0x0000000702007c0c */ /* 0x000fda000bf04270 */
[----:B------:R-:W-:Y:S05]  /*8f40*/  @!P0 BRA `(.L_x_1680) ;  /* 0x0000003000d88947 */ /* 0x000fea0003800000 */
[----:B------:R-:W-:Y:S01]  /*8f50*/  ULDC.64 UR14, c[0x0][0x2d8] ;  /* 0x0000b600000e7ab9 */ /* 0x000fe20000000a00 */
[----:B------:R-:W-:Y:S01]  /*8f60*/  VIADD R0, R2, -UR7 ;  /* 0x8000000702007c36 */ /* 0x000fe20008000000 */
[----:B------:R-:W-:Y:S02]  /*8f70*/  UIMAD UR10, UR16, UR14, URZ ;  /* 0x0000000e100a72a4 */ /* 0x000fe4000f8e023f */
[----:B------:R-:W-:Y:S02]  /*8f80*/  UIMAD.WIDE.U32 UR8, UR13, UR14, URZ ;  /* 0x0000000e0d0872a5 */ /* 0x000fe4000f8e003f */
[----:B------:R-:W-:Y:S01]  /*8f90*/  USHF.R.S32.HI UR6, URZ, 0x1f, UR12 ;  /* 0x0000001f3f067899 */ /* 0x000fe2000801140c */
[----:B------:R-:W-:Y:S01]  /*8fa0*/  LOP3.LUT R0, R0, 0x1, RZ, 0xc0, !PT ;  /* 0x0000000100007812 */ /* 0x000fe200078ec0ff */
[----:B------:R-:W-:Y:S02]  /*8fb0*/  UIMAD UR13, UR13, UR15, UR10 ;  /* 0x0000000f0d0d72a4 */ /* 0x000fe4000f8e020a */
[----:B------:R-:W-:Y:S01]  /*8fc0*/  UIADD3 UR10, UP1, UR4, UR8, URZ ;  /* 0x00000008040a7290 */ /* 0x000fe2000ff3e03f */
[----:B------:R-:W-:Y:S01]  /*8fd0*/  ISETP.NE.U32.AND P1, PT, R0, 0x1, PT ;  /* 0x000000010000780c */ /* 0x000fe20003f25070 */
[----:B------:R-:W-:-:S02]  /*8fe0*/  UIADD3 UR13, UR9, UR13, URZ ;  /* 0x0000000d090d7290 */ /* 0x000fc4000fffe03f */
[----:B------:R-:W-:Y:S01]  /*8ff0*/  USEL UR6, UR6, URZ, !UP0 ;  /* 0x0000003f06067287 */ /* 0x000fe2000c000000 */
[----:B------:R-:W-:Y:S01]  /*9000*/  ULDC.64 UR26, c[0x0][0x2e0] ;  /* 0x0000b800001a7ab9 */ /* 0x000fe20000000a00 */
[----:B------:R-:W-:Y:S02]  /*9010*/  USEL UR12, UR12, URZ, !UP0 ;  /* 0x0000003f0c0c7287 */ /* 0x000fe4000c000000 */
[----:B------:R-:W-:Y:S02]  /*9020*/  UIADD3.X UR11, UR5, UR13, URZ, UP1, !UPT ;  /* 0x0000000d050b7290 */ /* 0x000fe40008ffe43f */
[----:B------:R-:W-:Y:S02]  /*9030*/  UIMAD UR14, UR6, UR26, URZ ;  /* 0x0000001a060e72a4 */ /* 0x000fe4000f8e023f */
[----:B------:R-:W-:Y:S02]  /*9040*/  UIMAD.WIDE.U32 UR10, UR12, UR26, UR10 ;  /* 0x0000001a0c0a72a5 */ /* 0x000fe4000f8e000a */
[----:B------:R-:W-:Y:S01]  /*9050*/  UIMAD UR14, UR12, UR27, UR14 ;  /* 0x0000001b0c0e72a4 */ /* 0x000fe2000f8e020e */
[----:B------:R-:W-:-:S03]  /*9060*/  ELECT P0, URZ, PT ;  /* 0x00000000003f782f */ /* 0x000fc60003800000 */
        /* <DEDUP_REMOVED lines=20> */
.L_x_1778:
[----:B------:R-:W-:Y:S05]  /*91b0*/  BSYNC B0 ;  /* 0x0000000000007941 */ /* 0x000fea0003800000 */
.L_x_1777:
        /* <DEDUP_REMOVED lines=19> */
.L_x_1780:
[----:B------:R-:W-:Y:S05]  /*92f0*/  BSYNC B0 ;  /* 0x0000000000007941 */ /* 0x000fea0003800000 */
.L_x_1779:
[----:B------:R-:W-:Y:S06]  /*9300*/  BAR.ARV 0xa, 0xa0 ;  /* 0x0282800000007b1d */ /* 0x000fec0000002000 */
[----:B------:R-:W-:Y:S04]  /*9310*/  BSSY B0, `(.L_x_1781) ;  /* 0x0000003000007945 */ /* 0x000fe80003800000 */
[----:B------:R-:W-:Y:S05]  /*9320*/  @!P0 BRA `(.L_x_1782) ;  /* 0x0000000000048947 */ /* 0x000fea0003800000 */
[----:B------:R-:W-:-:S04]  /*9330*/  DEPBAR.LE SB0, 0x0 ;  /* 0x000080000000791a */ /* 0x000fc80000000000 */
.L_x_1782:
[----:B------:R-:W-:Y:S05]  /*9340*/  BSYNC B0 ;  /* 0x0000000000007941 */ /* 0x000fea0003800000 */
.L_x_1781:
[----:B------:R-:W-:Y:S06]  /*9350*/  BAR.ARV 0xb, 0xa0 ;  /* 0x02c2800000007b1d */ /* 0x000fec0000002000 */
[----:B------:R-:W-:Y:S01]  /*9360*/  UIADD3 UR15, UR7, 0x1, URZ ;  /* 0x00000001070f7890 */ /* 0x000fe2000fffe03f */
[----:B------:R-:W-:Y:S11]  /*9370*/  BRA `(.L_x_1783) ;  /* 0x0000000000047947 */ /* 0x000ff60003800000 */
.L_x_1776:
[----:B------:R-:W-:-:S05]  /*9380*/  UMOV UR15, UR7 ;  /* 0x00000007000f7c82 */ /* 0x000fca0008000000 */
.L_x_1783:
[----:B------:R-:W-:-:S06]  /*9390*/  UIADD3 UR6, UR7, 0x1, URZ ;  /* 0x0000000107067890 */ /* 0x000fcc000fffe03f */
[----:B------:R-:W-:-:S13]  /*93a0*/  ISETP.NE.AND P1, PT, R2, UR6, PT ;  /* 0x0000000602007c0c */ /* 0x000fda000bf25270 */
[----:B------:R-:W-:Y:S05]  /*93b0*/  @!P1 BRA `(.L_x_1680) ;  /* 0x0000002c00bc9947 */ /* 0x000fea0003800000 */
[----:B------:R-:W-:Y:S01]  /*93c0*/  UMOV UR16, UR8 ;  /* 0x0000000800107c82 */ /* 0x000fe20008000000 */
[----:B------:R-:W-:Y:S01]  /*93d0*/  UMOV UR17, UR13 ;  /* 0x0000000d00117c82 */ /* 0x000fe20008000000 */
[----:B------:R-:W-:Y:S01]  /*93e0*/  ULDC.64 UR18, c[0x0][0x2c0] ;  /* 0x0000b00000127ab9 */ /* 0x000fe20000000a00 */
[----:B------:R-:W-:Y:S01]  /*93f0*/  UIMAD.WIDE.U32 UR16, UR12, UR26, UR16 ;  /* 0x0000001a0c1072a5 */ /* 0x000fe2000f8e0010 */
[----:B------:R-:W-:Y:S01]  /*9400*/  UMOV UR6, URZ ;  /* 0x0000003f00067c82 */ /* 0x000fe20008000000 */
[----:B------:R-:W-:Y:S02]  /*9410*/  ULDC.64 UR30, c[0x0][0x2c0] ;  /* 0x0000b000001e7ab9 */ /* 0x000fe40000000a00 */
[----:B------:R-:W-:-:S04]  /*9420*/  UIADD3 UR25, UP0, UR4, UR16, URZ ;  /* 0x0000001004197290 */ /* 0x000fc8000ff1e03f */
[----:B------:R-:W-:Y:S02]  /*9430*/  UIADD3.X UR16, UR5, UR14, UR17, UP0, !UPT ;  /* 0x0000000e05107290 */ /* 0x000fe400087fe411 */
[----:B------:R-:W-:Y:S02]  /*9440*/  ULEA UR24, UP0, UR25, UR18, 0x2 ;  /* 0x0000001219187291 */ /* 0x000fe4000f80103f */
[----:B------:R-:W-:Y:S02]  /*9450*/  USHF.L.U32 UR18, UR15, 0xd, URZ ;  /* 0x0000000d0f127899 */ /* 0x000fe4000800063f */
        /* <DEDUP_REMOVED lines=8> */
.L_x_1796:
        /* <DEDUP_REMOVED lines=11> */
[----:B------:R-:W-:Y:S02]  /*9590*/  ULEA.HI.X.SX32 UR39, UR19, UR27, 0x1, UP0 ;  /* 0x0000001b13277291 */ /* 0x000fe400080f0e3f */
[----:B------:R-:W-:Y:S01]  /*95a0*/  ULEA UR36, UP0, UR37, UR30, 0x2 ;  /* 0x0000001e25247291 */ /* 0x000fe2000f80103f */
[----:B------:R-:W-:-:S03]  /*95b0*/  UMOV UR41, 0x14f00000 ;  /* 0x14f0000000297882 */ /* 0x000fc60000000000 */
[----:B------:R-:W-:Y:S02]  /*95c0*/  ULEA.HI.X UR37, UR37, UR31, UR39, 0x2, UP0 ;  /* 0x0000001f25257291 */ /* 0x000fe400080f1427 */
[----:B-1----:R-:W-:-:S03]  /*95d0*/  ULEA UR28, UR29, UR28, 0x18 ;  /* 0x0000001c1d1c7291 */ /* 0x002fc6000f8ec03f */
[----:B------:R-:W-:Y:S01]  /*95e0*/  UMOV UR29, 0x400 ;  /* 0x00000400001d7882 */ /* 0x000fe20000000000 */
[----:B------:R-:W-:-:S09]  /*95f0*/  UIADD3 UR28, UR28, 0x10000, URZ ;  /* 0x000100001c1c7890 */ /* 0x000fd2000fffe03f */
[----:B------:R1:W-:Y:S02]  /*9600*/  UBLKRED.G.S.ADD.F32.RN [UR36], [UR28], UR29, desc[UR40] ;  /* 0x000028241c0073bb */ /* 0x0003e400080a141d */
[----:B-1----:R0:W-:Y:S02]  /*9610*/  UTMACMDFLUSH ;  /* 0x00000000000079b7 */ /* 0x0021e40000000000 */
.L_x_1785:
[----:B------:R-:W-:Y:S05]  /*9620*/  BSYNC B0 ;  /* 0x0000000000007941 */ /* 0x000fea0003800000 */
.L_x_1784:
        /* <DEDUP_REMOVED lines=13> */
.L_x_1787:
[----:B------:R-:W-:Y:S05]  /*9700*/  BSYNC B0 ;  /* 0x0000000000007941 */ /* 0x000fea0003800000 */
.L_x_1786:
[----:B------:R-:W-:Y:S06]  /*9710*/  BAR.ARV 0xa, 0xa0 ;  /* 0x0282800000007b1d */ /* 0x000fec0000002000 */
[----:B------:R-:W-:Y:S04]  /*9720*/  BSSY B0, `(.L_x_1788) ;  /* 0x0000003000007945 */ /* 0x000fe80003800000 */
[----:B------:R-:W-:Y:S05]  /*9730*/  @!P0 BRA `(.L_x_1789) ;  /* 0x0000000000048947 */ /* 0x000fea0003800000 */
[----:B------:R-:W-:-:S04]  /*9740*/  DEPBAR.LE SB0, 0x0 ;  /* 0x000080000000791a */ /* 0x000fc80000000000 */
.L_x_1789:
[----:B------:R-:W-:Y:S05]  /*9750*/  BSYNC B0 ;  /* 0x0000000000007941 */ /* 0x000fea0003800000 */
.L_x_1788:
        /* <DEDUP_REMOVED lines=13> */
.L_x_1791:
[----:B------:R-:W-:Y:S05]  /*9830*/  BSYNC B0 ;  /* 0x0000000000007941 */ /* 0x000fea0003800000 */
.L_x_1790:
        /* <DEDUP_REMOVED lines=13> */
.L_x_1793:
[----:B------:R-:W-:Y:S05]  /*9910*/  BSYNC B0 ;  /* 0x0000000000007941 */ /* 0x000fea0003800000 */
.L_x_1792:
[----:B------:R-:W-:Y:S01]  /*9920*/  UIADD3 UR15, UR15, 0x2, URZ ;  /* 0x000000020f0f7890 */ /* 0x000fe2000fffe03f */
[----:B------:R-:W-:Y:S06]  /*9930*/  BAR.ARV 0xa, 0xa0 ;  /* 0x0282800000007b1d */ /* 0x000fec0000002000 */
[----:B------:R-:W-:Y:S01]  /*9940*/  BSSY B0, `(.L_x_1794) ;  /* 0x0000004000007945 */ /* 0x000fe20003800000 */
[----:B------:R-:W-:-:S03]  /*9950*/  ISETP.LE.AND P1, PT, R2, UR15, PT ;  /* 0x0000000f02007c0c */ /* 0x000fc6000bf23270 */
[----:B------:R-:W-:Y:S10]  /*9960*/  @!P0 BRA `(.L_x_1795) ;  /* 0x0000000000048947 */ /* 0x000ff40003800000 */
[----:B------:R-:W-:-:S04]  /*9970*/  DEPBAR.LE SB0, 0x0 ;  /* 0x000080000000791a */ /* 0x000fc80000000000 */
.L_x_1795:
[----:B------:R-:W-:Y:S05]  /*9980*/  BSYNC B0 ;  /* 0x0000000000007941 */ /* 0x000fea0003800000 */
.L_x_1794:
[----:B------:R-:W-:Y:S06]  /*9990*/  BAR.ARV 0xb, 0xa0 ;  /* 0x02c2800000007b1d */ /* 0x000fec0000002000 */
[----:B------:R-:W-:Y:S02]  /*99a0*/  UIADD3 UR19, UR19, 0x4000, URZ ;  /* 0x0000400013137890 */ /* 0x000fe4000fffe03f */
[----:B------:R-:W-:Y:S01]  /*99b0*/  UIADD3 UR6, UR6, 0x4000, URZ ;  /* 0x0000400006067890 */ /* 0x000fe2000fffe03f */
[----:B------:R-:W-:Y:S11]  /*99c0*/  @!P1 BRA `(.L_x_1796) ;  /* 0xfffffff800c49947 */ /* 0x000ff6000383ffff */
[----:B------:R-:W-:Y:S05]  /*99d0*/  BRA `(.L_x_1680) ;  /* 0x0000002800347947 */ /* 0x000fea0003800000 */
.L_x_1768:
[----:B------:R-:W-:Y:S01]  /*99e0*/  ULDC.64 UR4, c[0x0][0x8d8] ;  /* 0x0002360000047ab9 */ /* 0x000fe20000000a00 */
[----:B------:R-:W1:Y:S01]  /*99f0*/  S2UR UR21, SR_CTAID.X ;  /* 0x00000000001579c3 */ /* 0x000e620000002500 */
[----:B------:R-:W-:-:S04]  /*9a00*/  ISETP.NE.U32.AND P0, PT, RZ, UR4, PT ;  /* 0x00000004ff007c0c */ /* 0x000fc8000bf05070 */
[----:B------:R-:W-:-:S03]  /*9a10*/  ISETP.NE.AND.EX P0, PT, RZ, UR5, PT, P0 ;  /* 0x00000005ff007c0c */ /* 0x000fc6000bf05300 */
[----:B------:R-:W2:Y:S08]  /*9a20*/  S2UR UR13, SR_CTAID.Z ;  /* 0x00000000000d79c3 */ /* 0x000eb00000002700 */
[----:B------:R-:W3:Y:S02]  /*9a30*/  S2UR UR20, SR_CTAID.Y ;  /* 0x00000000001479c3 */ /* 0x000ee40000002600 */
        /* <DEDUP_REMOVED lines=8> */
.L_x_1797:
        /* <DEDUP_REMOVED lines=9> */
[----:B------:R-:W4:Y:S01]  /*9b50*/  LDG.E R4, desc[UR46][R2.64+0x4] ;  /* 0x0000042e02047981 */ /* 0x000f22000c1e1900 */
[----:B--2---:R-:W-:Y:S02]  /*9b60*/  R2UR UR4, R0 ;  /* 0x00000000000472ca */ /* 0x004fe400000e0000 */
[----:B----4-:R-:W-:-:S13]  /*9b70*/  R2UR UR5, R4 ;  /* 0x00000000040572ca */ /* 0x010fda00000e0000 */
[----:B------:R-:W-:Y:S01]  /*9b80*/  UIADD3 UR4, -UR4, UR5, URZ ;  /* 0x0000000504047290 */ /* 0x000fe2000fffe13f */
[----:B------:R-:W-:Y:S11]  /*9b90*/  BRA `(.L_x_1798) ;  /* 0x0000000000047947 */ /* 0x000ff60003800000 */
.L_x_1799:
[----:B------:R-:W-:-:S05]  /*9ba0*/  ULDC UR4, c[0x0][0x8bc] ;  /* 0x00022f0000047ab9 */ /* 0x000fca0000000800 */
.L_x_1798:
[----:B-1----:R-:W-:Y:S01]  /*9bb0*/  USHF.L.U32 UR8, UR21, 0x7, URZ ;  /* 0x0000000715087899 */ /* 0x002fe2000800063f */
[----:B------:R-:W-:Y:S02]  /*9bc0*/  IMAD.MOV.U32 R10, RZ, RZ, 0x1 ;  /* 0x00000001ff0a7424 */ /* 0x000fe400078e00ff */
[----:B------:R-:W-:Y:S01]  /*9bd0*/  IMAD.MOV.U32 R0, RZ, RZ, RZ ;  /* 0x000000ffff007224 */ /* 0x000fe200078e00ff */
[----:B------:R-:W-:-:S04]  /*9be0*/  UISETP.GE.AND UP0, UPT, UR8, UR4, UPT ;  /* 0x000000040800728c */ /* 0x000fc8000bf06270 */
[----:B--2---:R-:W-:-:S06]  /*9bf0*/  USEL UR13, UR13, 0xffffffff, !UP0 ;  /* 0xffffffff0d0d7887 */ /* 0x004fcc000c000000 */
[----:B------:R-:W-:-:S13]  /*9c00*/  ISETP.LE.AND P0, PT, RZ, UR13, PT ;  /* 0x0000000dff007c0c */ /* 0x000fda000bf03270 */
[----:B------:R-:W-:Y:S05]  /*9c10*/  @!P0 BRA `(.L_x_1800) ;  /* 0x0000002400108947 */ /* 0x000fea0003800000 */
[----:B------:R-:W-:Y:S01]  /*9c20*/  ULDC.64 UR18, c[0x0][0x770] ;  /* 0x0001dc0000127ab9 */ /* 0x000fe20000000a00 */
[----:B------:R-:W-:Y:S01]  /*9c30*/  ULDC.64 UR14, c[0x0][0x770] ;  /* 0x0001dc00000e7ab9 */ /* 0x000fe20000000a00 */
[----:B------:R-:W-:Y:S02]  /*9c40*/  UISETP.NE.U32.AND UP1, UPT, UR18, URZ, UPT ;  /* 0x0000003f1200728c */ /* 0x000fe4000bf25070 */
[----:B------:R-:W-:Y:S02]  /*9c50*/  UIMAD.WIDE UR14, UR13, 0x4, UR14 ;  /* 0x000000040d0e78a5 */ /* 0x000fe4000f8e020e */
[----:B------:R-:W-:Y:S01]  /*9c60*/  UISETP.NE.AND.EX UP1, UPT, UR19, URZ, UPT, UP1 ;  /* 0x0000003f1300728c */ /* 0x000fe2000bf25310 */
[----:B------:R-:W-:Y:S01]  /*9c70*/  ULDC.64 UR4, c[0x0][0x778] ;  /* 0x0001de0000047ab9 */ /* 0x000fe20000000a00 */
[----:B------:R-:W-:Y:S02]  /*9c80*/  ULDC.64 UR6, c[0x0][0x780] ;  /* 0x0001e00000067ab9 */ /* 0x000fe40000000a00 */
[----:B------:R-:W-:Y:S01]  /*9c90*/  IMAD.U32 R2, RZ, RZ, UR14 ;  /* 0x0000000eff027e24 */ /* 0x000fe2000f8e00ff */
[----:B------:R-:W-:Y:S01]  /*9ca0*/  ULDC.64 UR16, c[0x0][0x778] ;  /* 0x0001de0000107ab9 */ /* 0x000fe20000000a00 */
[----:B------:R-:W-:Y:S01]  /*9cb0*/  PLOP3.LUT P1, PT, PT, PT, UP1, 0x80, 0x0 ;  /* 0x000000000000781c */ /* 0x000fe20003f2f018 */
[----:B------:R-:W-:Y:S01]  /*9cc0*/  IMAD.U32 R3, RZ, RZ, UR15 ;  /* 0x0000000fff037e24 */ /* 0x000fe2000f8e00ff */
[----:B------:R-:W-:-:S02]  /*9cd0*/  UISETP.NE.U32.AND UP0, UPT, UR4, URZ, UPT ;  /* 0x0000003f0400728c */ /* 0x000fc4000bf05070 */
[----:B------:R-:W-:Y:S02]  /*9ce0*/  UISETP.NE.U32.AND UP2, UPT, UR6, URZ, UPT ;  /* 0x0000003f0600728c */ /* 0x000fe4000bf45070 */
[----:B------:R-:W-:Y:S02]  /*9cf0*/  UISETP.NE.AND.EX UP0, UPT, UR5, URZ, UPT, UP0 ;  /* 0x0000003f0500728c */ /* 0x000fe4000bf05300 */
[----:B------:R-:W-:Y:S01]  /*9d00*/  UISETP.NE.AND.EX UP2, UPT, UR7, URZ, UPT, UP2 ;  /* 0x0000003f0700728c */ /* 0x000fe2000bf45320 */
[----:B------:R-:W-:-:S04]  /*9d10*/  ULDC.64 UR22, c[0x0][0x788] ;  /* 0x0001e20000167ab9 */ /* 0x000fc80000000a00 */
[----:B------:R-:W2:Y:S01]  /*9d20*/  @P1 LDG.E R6, desc[UR46][R2.64] ;  /* 0x0000002e02061981 */ /* 0x000ea2000c1e1900 */
[----:B------:R-:W-:Y:S01]  /*9d30*/  PLOP3.LUT P2, PT, PT, PT, UP0, 0x80, 0x0 ;  /* 0x000000000000781c */ /* 0x000fe20003f4f008 */
[----:B------:R-:W-:Y:S01]  /*9d40*/  UIMAD.WIDE UR16, UR13, 0x4, UR16 ;  /* 0x000000040d1078a5 */ /* 0x000fe2000f8e0210 */
[----:B------:R-:W-:Y:S01]  /*9d50*/  PLOP3.LUT P3, PT, PT, PT, UP2, 0x80, 0x0 ;  /* 0x000000000000781c */ /* 0x000fe20003f6f028 */
[----:B------:R1:W4:Y:S02]  /*9d60*/  @P1 LDG.E R0, desc[UR46][R2.64] ;  /* 0x0000002e02001981 */ /* 0x000324000c1e1900 */
[----:B------:R-:W-:Y:S02]  /*9d70*/  @UP2 ULDC.64 UR4, c[0x0][0x780] ;  /* 0x0001e00000042ab9 */ /* 0x000fe40000000a00 */
[----:B------:R-:W-:Y:S01]  /*9d80*/  @UP2 UIMAD.WIDE UR4, UR13, 0x4, UR4 ;  /* 0x000000040d0428a5 */ /* 0x000fe2000f8e0204 */
[----:B-1----:R-:W-:Y:S02]  /*9d90*/  IMAD.U32 R2, RZ, RZ, UR16 ;  /* 0x00000010ff027e24 */ /* 0x002fe4000f8e00ff */
[----:B------:R-:W-:-:S05]  /*9da0*/  IMAD.U32 R3, RZ, RZ, UR17 ;  /* 0x00000011ff037e24 */ /* 0x000fca000f8e00ff */
[----:B------:R1:W5:Y:S02]  /*9db0*/  @P2 LDG.E R4, desc[UR46][R2.64] ;  /* 0x0000002e02042981 */ /* 0x000364000c1e1900 */
[----:B-1----:R-:W-:Y:S02]  /*9dc0*/  IMAD.U32 R2, RZ, RZ, UR4 ;  /* 0x00000004ff027e24 */ /* 0x002fe4000f8e00ff */
[----:B------:R-:W-:-:S05]  /*9dd0*/  IMAD.U32 R3, RZ, RZ, UR5 ;  /* 0x00000005ff037e24 */ /* 0x000fca000f8e00ff */
[----:B------:R-:W3:Y:S01]  /*9de0*/  @P3 LDG.E R5, desc[UR46][R2.64] ;  /* 0x0000002e02053981 */ /* 0x000ee2000c1e1900 */
[----:B------:R-:W-:Y:S01]  /*9df0*/  ISETP.NE.U32.AND P0, PT, RZ, UR22, PT ;  /* 0x00000016ff007c0c */ /* 0x000fe2000bf05070 */
[----:B------:R-:W-:Y:S01]  /*9e00*/  UMOV UR7, URZ ;  /* 0x0000003f00077c82 */ /* 0x000fe20008000000 */
[----:B------:R-:W-:Y:S01]  /*9e10*/  UMOV UR11, URZ ;  /* 0x0000003f000b7c82 */ /* 0x000fe20008000000 */
[----:B------:R-:W-:Y:S01]  /*9e20*/  ULDC UR9, c[0x0][0x280] ;  /* 0x0000a00000097ab9 */ /* 0x000fe20000000800 */
[----:B------:R-:W-:Y:S02]  /*9e30*/  ISETP.NE.AND.EX P0, PT, RZ, UR23, PT, P0 ;  /* 0x00000017ff007c0c */ /* 0x000fe4000bf05300 */
[----:B--2---:R-:W-:Y:S02]  /*9e40*/  @P1 R2UR UR4, R6 ;  /* 0x00000000060412ca */ /* 0x004fe400000e0000 */
[----:B----4-:R-:W-:-:S11]  /*9e50*/  @P1 R2UR UR7, R0 ;  /* 0x00000000000712ca */ /* 0x010fd600000e0000 */
[----:B------:R-:W-:-:S04]  /*9e60*/  @UP1 ULEA UR4, UR13, UR4, 0x6 ;  /* 0x000000040d041291 */ /* 0x000fc8000f8e303f */
[----:B------:R-:W-:-:S04]  /*9e70*/  @UP1 USHF.R.S32.HI UR5, URZ, 0x1f, UR4 ;  /* 0x0000001f3f051899 */ /* 0x000fc80008011404 */
[----:B------:R-:W-:Y:S01]  /*9e80*/  @UP1 ULEA.HI UR5, UR5, UR4, URZ, 0x6 ;  /* 0x0000000405051291 */ /* 0x000fe2000f8f303f */
[----:B-----5:R-:W-:-:S03]  /*9e90*/  @P2 R2UR UR11, R4 ;  /* 0x00000000040b22ca */ /* 0x020fc600000e0000 */
[----:B------:R-:W-:-:S04]  /*9ea0*/  @UP1 ULOP3.LUT UR6, UR5, 0xffffffc0, URZ, 0xc0, !UPT ;  /* 0xffffffc005061892 */ /* 0x000fc8000f8ec03f */
[----:B------:R-:W-:Y:S01]  /*9eb0*/  @UP1 USHF.R.S32.HI UR12, URZ, 0x1f, UR6 ;  /* 0x0000001f3f0c1899 */ /* 0x000fe20008011406 */
[----:B---3--:R-:W-:Y:S01]  /*9ec0*/  @P3 R2UR UR9, R5 ;  /* 0x00000000050932ca */ /* 0x008fe200000e0000 */
[----:B------:R-:W-:-:S14]  /*9ed0*/  @P3 BRA `(.L_x_1801) ;  /* 0x0000000000203947 */ /* 0x000fdc0003800000 */
[----:B------:R-:W-:Y:S05]  /*9ee0*/  @!P1 BRA `(.L_x_1801) ;  /* 0x00000000001c9947 */ /* 0x000fea0003800000 */
[----:B------:R-:W-:Y:S02]  /*9ef0*/  IMAD.U32 R2, RZ, RZ, UR14 ;  /* 0x0000000eff027e24 */ /* 0x000fe4000f8e00ff */
[----:B------:R-:W-:-:S05]  /*9f00*/  IMAD.U32 R3, RZ, RZ, UR15 ;  /* 0x0000000fff037e24 */ /* 0x000fca000f8e00ff */
[----:B------:R-:W2:Y:S04]  /*9f10*/  LDG.E R0, desc[UR46][R2.64] ;  /* 0x0000002e02007981 */ /* 0x000ea8000c1e1900 */
[----:B------:R-:W3:Y:S01]  /*9f20*/  LDG.E R4, desc[UR46][R2.64+0x4] ;  /* 0x0000042e02047981 */ /* 0x000ee2000c1e1900 */
[----:B--2---:R-:W-:Y:S02]  /*9f30*/  R2UR UR4, R0 ;  /* 0x00000000000472ca */ /* 0x004fe400000e0000 */
[----:B---3--:R-:W-:-:S13]  /*9f40*/  R2UR UR9, R4 ;  /* 0x00000000040972ca */ /* 0x008fda00000e0000 */
[----:B------:R-:W-:-:S12]  /*9f50*/  UIADD3 UR9, -UR4, UR9, URZ ;  /* 0x0000000904097290 */ /* 0x000fd8000fffe13f */
.L_x_1801:
        /* <DEDUP_REMOVED lines=13> */
.L_x_1802:
        /* <DEDUP_REMOVED lines=8> */
.L_x_1803:
        /* <DEDUP_REMOVED lines=9> */
[----:B------:R-:W-:-:S04]  /*a140*/  ULEA.HI UR6, UR12, UR6, URZ, 0x6 ;  /* 0x000000060c067291 */ /* 0x000fc8000f8f303f */
[----:B------:R-:W-:Y:S01]  /*a150*/  VIMNMX R4, RZ, UR14, !PT ;  /* 0x0000000eff047c48 */ /* 0x000fe2000ffe0100 */
[----:B------:R-:W-:Y:S01]  /*a160*/  USHF.R.S32.HI UR6, URZ, 0x6, UR6 ;  /* 0x000000063f067899 */ /* 0x000fe20008011406 */
[----:B------:R-:W-:Y:S11]  /*a170*/  @!P0 BRA `(.L_x_1804) ;  /* 0x0000000000208947 */ /* 0x000ff60003800000 */
[----:B------:R-:W-:Y:S01]  /*a180*/  UIADD3 UR9, UR8, 0xbf, UR9 ;  /* 0x000000bf08097890 */ /* 0x000fe2000fffe009 */
[----:B------:R-:W-:-:S03]  /*a190*/  ULDC UR12, c[0x0][0x748] ;  /* 0x0001d200000c7ab9 */ /* 0x000fc60000000800 */
[----:B------:R-:W-:-:S04]  /*a1a0*/  UIADD3 UR9, UR9, UR12, -UR10 ;  /* 0x0000000c09097290 */ /* 0x000fc8000fffe80a */
[----:B------:R-:W-:-:S04]  /*a1b0*/  USHF.R.S32.HI UR10, URZ, 0x1f, UR9 ;  /* 0x0000001f3f0a7899 */ /* 0x000fc80008011409 */
[----:B------:R-:W-:-:S04]  /*a1c0*/  ULEA.HI UR10, UR10, UR9, URZ, 0x6 ;  /* 0x000000090a0a7291 */ /* 0x000fc8000f8f303f */
[----:B------:R-:W-:-:S04]  /*a1d0*/  USHF.R.S32.HI UR10, URZ, 0x6, UR10 ;  /* 0x000000063f0a7899 */ /* 0x000fc8000801140a */
[----:B------:R-:W-:-:S04]  /*a1e0*/  UISETP.LT.AND UP1, UPT, UR6, UR10, UPT ;  /* 0x0000000a0600728c */ /* 0x000fc8000bf21270 */
[----:B------:R-:W-:-:S12]  /*a1f0*/  USEL UR6, UR6, UR10, UP1 ;  /* 0x0000000a06067287 */ /* 0x000fd80008800000 */
.L_x_1804:
[----:B------:R-:W-:Y:S01]  /*a200*/  ISETP.LT.AND P0, PT, R4, UR6, PT ;  /* 0x0000000604007c0c */ /* 0x000fe2000bf01270 */
[----:B------:R-:W-:-:S12]  /*a210*/  IMAD.MOV.U32 R0, RZ, RZ, RZ ;  /* 0x000000ffff007224 */ /* 0x000fd800078e00ff */
[----:B------:R-:W-:Y:S05]  /*a220*/  @!P0 BRA `(.L_x_1800) ;  /* 0x0000001c008c8947 */ /* 0x000fea0003800000 */
[----:B------:R-:W-:Y:S01]  /*a230*/  USHF.R.S32.HI UR10, URZ, 0x1f, UR20 ;  /* 0x0000001f3f0a7899 */ /* 0x000fe20008011414 */
[----:B------:R-:W-:Y:S01]  /*a240*/  BSSY B0, `(.L_x_1800) ;  /* 0x00001e1000007945 */ /* 0x000fe20003800000 */
[----:B------:R-:W-:Y:S01]  /*a250*/  ULDC.64 UR16, c[0x0][0x718] ;  /* 0x0001c60000107ab9 */ /* 0x000fe20000000a00 */
[----:B------:R-:W-:Y:S01]  /*a260*/  UISETP.NE.U32.AND UP1, UPT, UR18, URZ, UPT ;  /* 0x0000003f1200728c */ /* 0x000fe2000bf25070 */
[----:B------:R-:W-:Y:S01]  /*a270*/  IMAD.MOV.U32 R0, RZ, RZ, RZ ;  /* 0x000000ffff007224 */ /* 0x000fe200078e00ff */
[----:B------:R-:W-:Y:S01]  /*a280*/  UIMAD UR9, UR10, UR16, URZ ;  /* 0x000000100a0972a4 */ /* 0x000fe2000f8e023f */
[----:B------:R-:W-:Y:S01]  /*a290*/  ULDC UR12, c[0x0][0x2e8] ;  /* 0x0000ba00000c7ab9 */ /* 0x000fe20000000800 */
[----:B------:R-:W-:Y:S01]  /*a2a0*/  UMOV UR14, UR4 ;  /* 0x00000004000e7c82 */ /* 0x000fe20008000000 */
[----:B------:R-:W-:Y:S01]  /*a2b0*/  UMOV UR15, UR5 ;  /* 0x00000005000f7c82 */ /* 0x000fe20008000000 */
[----:B------:R-:W-:Y:S02]  /*a2c0*/  UIMAD UR22, UR20, UR17, UR9 ;  /* 0x00000011141672a4 */ /* 0x000fe4000f8e0209 */
[----:B------:R-:W-:-:S02]  /*a2d0*/  UISETP.NE.AND.EX UP1, UPT, UR19, URZ, UPT, UP1 ;  /* 0x0000003f1300728c */ /* 0x000fc4000bf25310 */
[----:B------:R-:W-:Y:S02]  /*a2e0*/  USHF.R.S32.HI UR9, URZ, 0x1f, UR13 ;  /* 0x0000001f3f097899 */ /* 0x000fe4000801140d */
[----:B------:R-:W-:Y:S02]  /*a2f0*/  UISETP.NE.AND UP2, UPT, UR12, 0x1, UPT ;  /* 0x000000010c00788c */ /* 0x000fe4000bf45270 */
[----:B------:R-:W-:Y:S01]  /*a300*/  UIMAD.WIDE.U32 UR4, UR20, UR16, UR14 ;  /* 0x00000010140472a5 */ /* 0x000fe2000f8e000e */
[----:B------:R-:W-:Y:S01]  /*a310*/  ULDC.64 UR18, c[0x0][0x730] ;  /* 0x0001cc0000127ab9 */ /* 0x000fe20000000a00 */
[----:B------:R-:W-:Y:S02]  /*a320*/  USEL UR9, UR9, URZ, !UP1 ;  /* 0x0000003f09097287 */ /* 0x000fe4000c800000 */
[----:B------:R-:W-:Y:S01]  /*a330*/  UIMAD UR10, UR10, UR18, URZ ;  /* 0x000000120a0a72a4 */ /* 0x000fe2000f8e023f */
[----:B------:R-:W-:Y:S01]  /*a340*/  ELECT P0, URZ, PT ;  /* 0x00000000003f782f */ /* 0x000fe20003800000 */
[----:B------:R-:W-:Y:S01]  /*a350*/  ULDC.64 UR16, c[0x0][0x720] ;  /* 0x0001c80000107ab9 */ /* 0x000fe20000000a00 */
[----:B------:R-:W-:-:S02]  /*a360*/  USEL UR21, UR13, URZ, !UP1 ;  /* 0x0000003f0d157287 */ /* 0x000fc4000c800000 */
[----:B------:R-:W-:Y:S02]  /*a370*/  UIADD3 UR23, UR5, UR22, URZ ;  /* 0x0000001605177290 */ /* 0x000fe4000fffe03f */
[----:B------:R-:W-:Y:S01]  /*a380*/  UIMAD UR5, UR9, UR16, URZ ;  /* 0x00000010090572a4 */ /* 0x000fe2000f8e023f */
[----:B------:R-:W-:Y:S01]  /*a390*/  UMOV UR22, UR4 ;  /* 0x0000000400167c82 */ /* 0x000fe20008000000 */
[----:B------:R-:W-:Y:S02]  /*a3a0*/  UIMAD.WIDE.U32 UR14, UR20, UR18, UR14 ;  /* 0x00000012140e72a5 */ /* 0x000fe4000f8e000e */
[----:B------:R-:W-:Y:S02]  /*a3b0*/  UIMAD UR10, UR20, UR19, UR10 ;  /* 0x00000013140a72a4 */ /* 0x000fe4000f8e020a */
[----:B------:R-:W-:Y:S01]  /*a3c0*/  UIMAD.WIDE.U32 UR22, UR16, UR21, UR22 ;  /* 0x00000015101672a5 */ /* 0x000fe2000f8e0016 */
[----:B------:R-:W-:Y:S02]  /*a3d0*/  ULDC.64 UR18, c[0x0][0x738] ;  /* 0x0001ce0000127ab9 */ /* 0x000fe40000000a00 */
[----:B------:R-:W-:Y:S01]  /*a3e0*/  @UP2 ULDC UR16, c[0x0][0x2ec] ;  /* 0x0000bb0000102ab9 */ /* 0x000fe20000000800 */
[----:B------:R-:W-:-:S02]  /*a3f0*/  UIMAD UR5, UR17, UR21, UR5 ;  /* 0x00000015110572a4 */ /* 0x000fc4000f8e0205 */
[----:B------:R-:W-:Y:S02]  /*a400*/  UIADD3 UR15, UR15, UR10, URZ ;  /* 0x0000000a0f0f7290 */ /* 0x000fe4000fffe03f */
[----:B------:R-:W-:Y:S02]  /*a410*/  UIMAD UR9, UR9, UR18, URZ ;  /* 0x00000012090972a4 */ /* 0x000fe4000f8e023f */
[----:B------:R-:W-:Y:S02]  /*a420*/  UIMAD.WIDE.U32 UR16, UR20, UR16, URZ ;  /* 0x00000010141072a5 */ /* 0x000fe4000f8e003f */
[----:B------:R-:W-:Y:S01]  /*a430*/  UIADD3 UR11, UR8, UR11, URZ ;  /* 0x0000000b080b7290 */ /* 0x000fe2000fffe03f */
[----:B------:R-:W-:Y:S02]  /*a440*/  UMOV UR12, UR20 ;  /* 0x00000014000c7c82 */ /* 0x000fe40008000000 */
[----:B------:R-:W-:Y:S01]  /*a450*/  @UP2 ULDC UR8, c[0x0][0x2f0] ;  /* 0x0000bc0000082ab9 */ /* 0x000fe20000000800 */
[----:B------:R-:W-:-:S02]  /*a460*/  UIMAD UR4, UR19, UR21, UR9 ;  /* 0x00000015130472a4 */ /* 0x000fc4000f8e0209 */
[----:B------:R-:W-:Y:S02]  /*a470*/  UIMAD.WIDE.U32 UR14, UR18, UR21, UR14 ;  /* 0x00000015120e72a5 */ /* 0x000fe4000f8e000e */
[----:B------:R-:W-:Y:S02]  /*a480*/  USEL UR13, UR13, URZ, !UP0 ;  /* 0x0000003f0d0d7287 */ /* 0x000fe4000c000000 */
        /* <DEDUP_REMOVED lines=9> */
.L_x_1834:
        /* <DEDUP_REMOVED lines=15> */
.L_x_1807:
[----:B------:R-:W-:Y:S01]  /*a610*/  R2UR UR19, R4 ;  /* 0x00000000041372ca */ /* 0x000fe200000e0000 */
[----:B------:R-:W2:Y:S01]  /*a620*/  LDC.64 R12, c[0x0][0x198] ;  /* 0x00006600ff0c7b82 */ /* 0x000ea20000000a00 */
        /* <DEDUP_REMOVED lines=9> */
[----:B------:R-:W-:Y:S01]  /*a6c0*/  UMOV UR10, 0x10 ;  /* 0x00000010000a7882 */ /* 0x000fe20000000000 */
[----:B------:R-:W-:Y:S01]  /*a6d0*/  UMOV UR50, 0x0 ;  /* 0x0000000000327882 */ /* 0x000fe20000000000 */
[----:B------:R-:W-:Y:S01]  /*a6e0*/  USHF.L.U32 UR19, UR19, 0x6, URZ ;  /* 0x0000000613137899 */ /* 0x000fe2000800063f */
[----:B------:R-:W-:Y:S01]  /*a6f0*/  IMAD.MOV.U32 R16, RZ, RZ, RZ ;  /* 0x000000ffff107224 */ /* 0x000fe200078e00ff */
[----:B------:R-:W-:Y:S01]  /*a700*/  UMOV UR51, 0x10000000 ;  /* 0x1000000000337882 */ /* 0x000fe20000000000 */
[----:B------:R-:W-:Y:S01]  /*a710*/  UMOV UR42, 0x40 ;  /* 0x00000040002a7882 */ /* 0x000fe20000000000 */
[----:B------:R-:W-:-:S02]  /*a720*/  UIADD3 UR8, UP0, UR19, UR22, URZ ;  /* 0x0000001613087290 */ /* 0x000fc4000ff1e03f */
[----:B------:R-:W-:Y:S01]  /*a730*/  IMAD.U32 R3, RZ, RZ, UR19 ;  /* 0x00000013ff037e24 */ /* 0x000fe2000f8e00ff */
[----:B------:R-:W-:Y:S01]  /*a740*/  UIADD3 UR19, UR19, UR7, URZ ;  /* 0x0000000713137290 */ /* 0x000fe2000fffe03f */
[----:B------:R-:W-:Y:S02]  /*a750*/  UMOV UR43, UR11 ;  /* 0x0000000b002b7c82 */ /* 0x000fe40008000000 */
[----:B------:R-:W-:Y:S01]  /*a760*/  PLOP3.LUT P1, PT, PT, PT, UP0, 0x80, 0x0 ;  /* 0x000000000000781c */ /* 0x000fe20003f2f008 */
[----:B-1----:R-:W-:Y:S01]  /*a770*/  IMAD.U32 R0, RZ, RZ, UR8 ;  /* 0x00000008ff007e24 */ /* 0x002fe2000f8e00ff */
[----:B------:R-:W-:Y:S01]  /*a780*/  R2UR UR8, R15 ;  /* 0x000000000f0872ca */ /* 0x000fe200000e0000 */
[----:B--2---:R-:W-:Y:S01]  /*a790*/  IMAD.MOV.U32 R7, RZ, RZ, R12 ;  /* 0x000000ffff077224 */ /* 0x004fe200078e000c */
[----:B------:R-:W-:Y:S01]  /*a7a0*/  LEA.HI.X.SX32 R3, R3, R14, 0x1, P1 ;  /* 0x0000000e03037211 */ /* 0x000fe200008f0eff */
[----:B------:R-:W-:Y:S01]  /*a7b0*/  IMAD.MOV.U32 R6, RZ, RZ, R13 ;  /* 0x000000ffff067224 */ /* 0x000fe200078e000d */
[C---:B------:R-:W-:Y:S01]  /*a7c0*/  LEA R2, P1, R0.reuse, R9, 0x2 ;  /* 0x0000000900027211 */ /* 0x040fe200078210ff */
[----:B------:R-:W-:Y:S01]  /*a7d0*/  UMOV UR27, UR19 ;  /* 0x00000013001b7c82 */ /* 0x000fe20008000000 */
[----:B------:R-:W-:Y:S01]  /*a7e0*/  UMOV UR44, UR12 ;  /* 0x0000000c002c7c82 */ /* 0x000fe20008000000 */
[----:B------:R-:W-:Y:S01]  /*a7f0*/  UMOV UR45, UR13 ;  /* 0x0000000d002d7c82 */ /* 0x000fe20008000000 */
[----:B------:R-:W-:-:S02]  /*a800*/  LEA.HI.X R0, R0, R8, R3, 0x2, P1 ;  /* 0x0000000800007211 */ /* 0x000fc400008f1403 */
[----:B------:R-:W-:Y:S02]  /*a810*/  R2UR UR32, R2 ;  /* 0x00000000022072ca */ /* 0x000fe400000e0000 */
[----:B------:R-:W-:Y:S01]  /*a820*/  R2UR UR33, R0 ;  /* 0x00000000002172ca */ /* 0x000fe200000e0000 */
[----:B------:R-:W-:Y:S01]  /*a830*/  UIADD3 UR16, UR8, 0x18000, URZ ;  /* 0x0001800008107890 */ /* 0x000fe2000fffe03f */
[C---:B------:R-:W-:Y:S01]  /*a840*/  IADD3 R0, P1, R7.reuse, 0x2f0, RZ ;  /* 0x000002f007007810 */ /* 0x040fe20007f3e0ff */
[----:B------:R-:W-:Y:S02]  /*a850*/  UIADD3 UR17, UR8, 0x30810, URZ ;  /* 0x0003081008117890 */ /* 0x000fe4000fffe03f */
[----:B------:R-:W-:Y:S01]  /*a860*/  UIADD3 UR24, UR8, 0x1a000, URZ ;  /* 0x0001a00008187890 */ /* 0x000fe2000fffe03f */
[----:B------:R-:W-:Y:S01]  /*a870*/  R2UR UR30, R0 ;  /* 0x00000000001e72ca */ /* 0x000fe200000e0000 */
[----:B------:R-:W-:Y:S01]  /*a880*/  UIADD3 UR52, UR8, 0x28000, URZ ;  /* 0x0002800008347890 */ /* 0x000fe2000fffe03f */
[----:B------:R-:W-:Y:S01]  /*a890*/  IADD3 R0, P2, R7, 0x3f0, RZ ;  /* 0x000003f007007810 */ /* 0x000fe20007f5e0ff */
[----:B------:R-:W-:Y:S01]  /*a8a0*/  UIADD3 UR9, UR8, 0x30800, URZ ;  /* 0x0003080008097890 */ /* 0x000fe2000fffe03f */
[----:B------:R-:W-:-:S02]  /*a8b0*/  UMOV UR25, UR17 ;  /* 0x0000001100197c82 */ /* 0x000fc40008000000 */
[----:B------:R-:W-:Y:S01]  /*a8c0*/  R2UR UR48, R0 ;  /* 0x00000000003072ca */ /* 0x000fe200000e0000 */
[--C-:B------:R-:W-:Y:S01]  /*a8d0*/  IMAD.X R0, RZ, RZ, R6.reuse, P1 ;  /* 0x000000ffff007224 */ /* 0x100fe200008e0606 */
[----:B------:R-:W-:Y:S01]  /*a8e0*/  IADD3 R2, P1, R7, 0xf0, RZ ;  /* 0x000000f007027810 */ /* 0x000fe20007f3e0ff */
[----:B------:R-:W-:Y:S01]  /*a8f0*/  UMOV UR53, UR17 ;  /* 0x0000001100357c82 */ /* 0x000fe20008000000 */
[----:B------:R-:W-:Y:S02]  /*a900*/  UIADD3 UR40, UR8, 0x4000, URZ ;  /* 0x0000400008287890 */ /* 0x000fe4000fffe03f */
[----:B------:R-:W-:Y:S01]  /*a910*/  R2UR UR34, R2 ;  /* 0x00000000022272ca */ /* 0x000fe200000e0000 */
[--C-:B------:R-:W-:Y:S01]  /*a920*/  IMAD.X R3, RZ, RZ, R6.reuse, P1 ;  /* 0x000000ffff037224 */ /* 0x100fe200008e0606 */
[----:B------:R-:W-:Y:S01]  /*a930*/  R2UR UR31, R0 ;  /* 0x00000000001f72ca */ /* 0x000fe200000e0000 */
[----:B------:R-:W-:Y:S01]  /*a940*/  IMAD.X R0, RZ, RZ, R6, P2 ;  /* 0x000000ffff007224 */ /* 0x000fe200010e0606 */
[----:B------:R-:W-:-:S02]  /*a950*/  UMOV UR41, UR9 ;  /* 0x0000000900297c82 */ /* 0x000fc40008000000 */
[----:B------:R-:W-:Y:S02]  /*a960*/  R2UR UR35, R3 ;  /* 0x00000000032372ca */ /* 0x000fe400000e0000 */
[----:B------:R-:W-:Y:S01]  /*a970*/  R2UR UR49, R0 ;  /* 0x00000000003172ca */ /* 0x000fe200000e0000 */
[----:B------:R-:W-:-:S10]  /*a980*/  IMAD.MOV.U32 R0, RZ, RZ, 0x10000 ;  /* 0x00010000ff007424 */ /* 0x000fd400078e00ff */
[----:B------:R-:W-:Y:S01]  /*a990*/  UTMALDG.4D [UR16], [UR34], desc[UR36] ;  /* 0x00002410220075b4 */ /* 0x000fe20008019000 */
[----:B------:R-:W-:Y:S01]  /*a9a0*/  UTMALDG.4D [UR24], [UR34], desc[UR36] ;  /* 0x00002418220075b4 */ /* 0x000fe20008019000 */
[----:B------:R1:W-:Y:S01]  /*a9b0*/  UBLKCP.S.G [UR52], [UR32], UR10 ;  /* 0x00000034200073ba */ /* 0x0003e2000800020a */
[----:B------:R2:W-:Y:S02]  /*a9c0*/  SYNCS.ARRIVE.TRANS64 RZ, [R15+URZ+0x30800], R0 ;  /* 0x030800000fff79a7 */ /* 0x0005e4000800003f */
[----:B--2---:R-:W-:-:S04]  /*a9d0*/  IMAD.U32 R0, RZ, RZ, UR6 ;  /* 0x00000006ff007e24 */ /* 0x004fc8000f8e00ff */
[----:B------:R-:W-:Y:S01]  /*a9e0*/  VIADD R5, R0, 0xffffffff ;  /* 0xffffffff00057836 */ /* 0x000fe20000000000 */
[----:B-1----:R-:W-:Y:S02]  /*a9f0*/  UIADD3 UR32, UR8, 0x8000, URZ ;  /* 0x0000800008207890 */ /* 0x002fe4000fffe03f */
[----:B------:R-:W-:Y:S02]  /*aa00*/  UIADD3 UR24, UR8, 0xc000, URZ ;  /* 0x0000c00008187890 */ /* 0x000fe4000fffe03f */
[----:B------:R1:W-:Y:S01]  /*aa10*/  STL [R1], R5 ;  /* 0x0000000501007387 */ /* 0x0003e20000100800 */
[----:B------:R-:W-:Y:S01]  /*aa20*/  ISETP.GE.AND P1, PT, R4, R5, PT ;  /* 0x000000050400720c */ /* 0x000fe20003f26270 */
[----:B------:R-:W-:Y:S01]  /*aa30*/  UMOV UR10, UR18 ;  /* 0x00000012000a7c82 */ /* 0x000fe20008000000 */
[----:B------:R-:W-:Y:S01]  /*aa40*/  UMOV UR35, UR11 ;  /* 0x0000000b00237c82 */ /* 0x000fe20008000000 */
[----:B------:R-:W-:Y:S01]  /*aa50*/  UMOV UR36, UR12 ;  /* 0x0000000c00247c82 */ /* 0x000fe20008000000 */
[----:B------:R-:W-:Y:S01]  /*aa60*/  UMOV UR37, UR13 ;  /* 0x0000000d00257c82 */ /* 0x000fe20008000000 */
[----:B------:R1:W-:Y:S01]  /*aa70*/  UTMALDG.4D [UR8], [UR30], desc[UR50] ;  /* 0x000032081e0075b4 */ /* 0x0003e20008019000 */
[----:B------:R-:W-:Y:S01]  /*aa80*/  UMOV UR34, UR18 ;  /* 0x0000001200227c82 */ /* 0x000fe20008000000 */
[----:B------:R-:W-:Y:S01]  /*aa90*/  UMOV UR33, UR9 ;  /* 0x0000000900217c82 */ /* 0x000fe20008000000 */
[----:B------:R-:W-:Y:S01]  /*aaa0*/  UMOV UR27, UR11 ;  /* 0x0000000b001b7c82 */ /* 0x000fe20008000000 */
[----:B------:R-:W-:Y:S01]  /*aab0*/  UMOV UR28, UR12 ;  /* 0x0000000c001c7c82 */ /* 0x000fe20008000000 */
[----:B------:R-:W-:Y:S01]  /*aac0*/  UMOV UR29, UR13 ;  /* 0x0000000d001d7c82 */ /* 0x000fe20008000000 */
[----:B------:R-:W-:Y:S01]  /*aad0*/  UMOV UR25, UR9 ;  /* 0x0000000900197c82 */ /* 0x000fe20008000000 */
[----:B------:R1:W-:Y:S01]  /*aae0*/  UTMALDG.4D [UR40], [UR30], desc[UR50] ;  /* 0x000032281e0075b4 */ /* 0x0003e20008019000 */
[----:B------:R1:W-:Y:S01]  /*aaf0*/  UTMALDG.4D [UR32], [UR48], desc[UR50] ;  /* 0x00003220300075b4 */ /* 0x0003e20008019000 */
[----:B------:R1:W-:Y:S02]  /*ab00*/  UTMALDG.4D [UR24], [UR48], desc[UR50] ;  /* 0x00003218300075b4 */ /* 0x0003e40008019000 */
[----:B-1----:R-:W-:Y:S05]  /*ab10*/  @P1 BRA `(.L_x_1808) ;  /* 0x0000001000701947 */ /* 0x002fea0003800000 */
[----:B------:R-:W-:Y:S01]  /*ab20*/  R2UR UR8, R4 ;  /* 0x00000000040872ca */ /* 0x000fe200000e0000 */
[----:B------:R-:W-:Y:S01]  /*ab30*/  UIADD3 UR9, UR6, -0x2, URZ ;  /* 0xfffffffe06097890 */ /* 0x000fe2000fffe03f */
[----:B------:R-:W-:-:S05]  /*ab40*/  IMAD.MOV.U32 R10, RZ, RZ, 0x1 ;  /* 0x00000001ff0a7424 */ /* 0x000fca00078e00ff */
[----:B------:R-:W-:-:S06]  /*ab50*/  ISETP.NE.AND P1, PT, R4, UR9, PT ;  /* 0x0000000904007c0c */ /* 0x000fcc000bf25270 */
[----:B------:R-:W-:-:S04]  /*ab60*/  ULOP3.LUT UR8, URZ, UR8, URZ, 0x33, !UPT ;  /* 0x000000083f087292 */ /* 0x000fc8000f8e333f */
[----:B------:R-:W-:-:S06]  /*ab70*/  UIADD3 UR8, UR8, UR6, URZ ;  /* 0x0000000608087290 */ /* 0x000fcc000fffe03f */
[----:B------:R-:W-:-:S05]  /*ab80*/  IMAD.U32 R0, RZ, RZ, UR8 ;  /* 0x00000008ff007e24 */ /* 0x000fca000f8e00ff */
[----:B------:R-:W-:Y:S01]  /*ab90*/  LOP3.LUT R5, R0, 0x1, RZ, 0xc0, !PT ;  /* 0x0000000100057812 */ /* 0x000fe200078ec0ff */
[----:B------:R-:W-:-:S04]  /*aba0*/  IMAD.MOV.U32 R0, RZ, RZ, R4 ;  /* 0x000000ffff007224 */ /* 0x000fc800078e0004 */
[----:B------:R1:W-:Y:S01]  /*abb0*/  STL [R1+0x4], R5 ;  /* 0x0000040501007387 */ /* 0x0003e20000100800 */
[----:B------:R-:W-:Y:S05]  /*abc0*/  @!P1 BRA `(.L_x_1809) ;  /* 0x0000000800d89947 */ /* 0x000fea0003800000 */
[----:B------:R-:W-:Y:S01]  /*abd0*/  R2UR UR9, R5 ;  /* 0x00000000050972ca */ /* 0x000fe200000e0000 */
[----:B------:R-:W-:Y:S02]  /*abe0*/  IMAD.MOV.U32 R0, RZ, RZ, R4 ;  /* 0x000000ffff007224 */ /* 0x000fe400078e0004 */
[----:B------:R-:W-:-:S10]  /*abf0*/  IMAD.MOV.U32 R10, RZ, RZ, 0x1 ;  /* 0x00000001ff0a7424 */ /* 0x000fd400078e00ff */
[----:B------:R-:W-:-:S06]  /*ac00*/  UIADD3 UR8, UR8, -UR9, URZ ;  /* 0x8000000908087290 */ /* 0x000fcc000fffe03f */
[----:B------:R-:W-:-:S07]  /*ac10*/  IMAD.U32 R17, RZ, RZ, UR8 ;  /* 0x00000008ff117e24 */ /* 0x000fce000f8e00ff */
.L_x_1818:
[----:B-123--:R-:W-:-:S04]  /*ac20*/  SHF.L.U32 R18, R10, 0x1f, RZ ;  /* 0x0000001f0a127819 */ /* 0x00efc800000006ff */
[----:B------:R-:W2:Y:S02]  /*ac30*/  SYNCS.PHASECHK.TRANS64.TRYWAIT P1, [R15+URZ+0x30840], R18 ;  /* 0x030840120f0075a7 */ /* 0x000ea4000802017f */
[----:B--2---:R-:W-:Y:S05]  /*ac40*/  @!P1 BRA `(.L_x_1810) ;  /* 0x0000001800189947 */ /* 0x004fea0003800000 */
.L_x_1835:
[----:B------:R-:W-:Y:S05]  /*ac50*/  @P0 BRA `(.L_x_1811) ;  /* 0x00000000001c0947 */ /* 0x000fea0003800000 */
[----:B------:R-:W3:Y:S02]  /*ac60*/  S2R R2, SR_TID.X ;  /* 0x0000000000027919 */ /* 0x000ee40000002100 */
[----:B---3--:R-:W-:Y:S01]  /*ac70*/  LOP3.LUT R3, R2, 0x1f, RZ, 0xc0, !PT ;  /* 0x0000001f02037812 */ /* 0x008fe200078ec0ff */
[----:B------:R-:W-:-:S03]  /*ac80*/  IMAD.MOV.U32 R2, RZ, RZ, 0x4100 ;  /* 0x00004100ff027424 */ /* 0x000fc600078e00ff */
[----:B------:R-:W-:Y:S01]  /*ac90*/  ISETP.NE.AND P1, PT, R3, RZ, PT ;  /* 0x000000ff0300720c */ /* 0x000fe20003f25270 */
[----:B------:R3:W-:-:S12]  /*aca0*/  SYNCS.ARRIVE.TRANS64 RZ, [R15+URZ+0x30830], R2 ;  /* 0x030830020fff79a7 */ /* 0x0007d8000800003f */
[----:B---3--:R-:W-:Y:S05]  /*acb0*/  @!P1 BRA `(.L_x_1811) ;  /* 0x0000000000049947 */ /* 0x008fea0003800000 */
[----:B------:R-:W-:Y:S01]  /*acc0*/  BPT.TRAP 0x1 ;  /* 0x000000040000795c */ /* 0x000fe20000300000 */
.L_x_1811:
        /* <DEDUP_REMOVED lines=8> */
[----:B-1----:R-:W1:Y:S01]  /*ad50*/  LDC.64 R4, c[0x0][0x198] ;  /* 0x00006600ff047b82 */ /* 0x002e620000000a00 */
        /* <DEDUP_REMOVED lines=9> */
[----:B---3--:R-:W-:Y:S01]  /*adf0*/  LEA R3, P2, R2, R12, 0x2 ;  /* 0x0000000c02037211 */ /* 0x008fe200078410ff */
[----:B------:R-:W-:Y:S01]  /*ae00*/  UMOV UR25, UR17 ;  /* 0x0000001100197c82 */ /* 0x000fe20008000000 */
[----:B------:R-:W-:-:S02]  /*ae10*/  UMOV UR33, UR17 ;  /* 0x0000001100217c82 */ /* 0x000fc40008000000 */
[----:B------:R-:W-:Y:S02]  /*ae20*/  R2UR UR34, R3 ;  /* 0x00000000032272ca */ /* 0x000fe400000e0000 */
[----:B------:R-:W-:Y:S01]  /*ae30*/  LEA.HI.X.SX32 R3, R19, R11, 0x1, P1 ;  /* 0x0000000b13037211 */ /* 0x000fe200008f0eff */
[----:B------:R-:W-:Y:S01]  /*ae40*/  UMOV UR27, UR19 ;  /* 0x00000013001b7c82 */ /* 0x000fe20008000000 */
[----:B-1----:R-:W-:Y:S02]  /*ae50*/  IMAD.MOV.U32 R7, RZ, RZ, R4 ;  /* 0x000000ffff077224 */ /* 0x002fe400078e0004 */
        /* <DEDUP_REMOVED lines=11> */
[----:B-1-3--:R-:W-:Y:S05]  /*af10*/  @!P1 BRA `(.L_x_1812) ;  /* 0x0000001400789947 */ /* 0x00afea0003800000 */
.L_x_1836:
        /* <DEDUP_REMOVED lines=8> */
.L_x_1813:
[----:B------:R-:W-:Y:S01]  /*afa0*/  VIADD R19, R19, 0x40 ;  /* 0x0000004013137836 */ /* 0x000fe20000000000 */
[----:B------:R-:W-:Y:S01]  /*afb0*/  ULDC.64 UR8, c[0x0][0x700] ;  /* 0x0001c00000087ab9 */ /* 0x000fe20000000a00 */
[----:B------:R-:W-:Y:S01]  /*afc0*/  R2UR UR32, R15 ;  /* 0x000000000f2072ca */ /* 0x000fe200000e0000 */
[----:B------:R-:W-:Y:S01]  /*afd0*/  IMAD.U32 R9, RZ, RZ, UR8 ;  /* 0x00000008ff097e24 */ /* 0x000fe2000f8e00ff */
[----:B------:R-:W-:Y:S01]  /*afe0*/  UMOV UR30, 0x0 ;  /* 0x00000000001e7882 */ /* 0x000fe20000000000 */
[C---:B------:R-:W-:Y:S01]  /*aff0*/  IADD3 R2, P1, R19.reuse, UR22, RZ ;  /* 0x0000001613027c10 */ /* 0x040fe2000ff3e0ff */
[----:B------:R-:W-:Y:S01]  /*b000*/  IMAD.U32 R8, RZ, RZ, UR9 ;  /* 0x00000009ff087e24 */ /* 0x000fe2000f8e00ff */
[----:B------:R-:W-:Y:S01]  /*b010*/  SHF.R.S32.HI R20, RZ, 0x1f, R19 ;  /* 0x0000001fff147819 */ /* 0x000fe20000011413 */
[----:B------:R-:W-:Y:S01]  /*b020*/  VIADD R21, R19, UR7 ;  /* 0x0000000713157c36 */ /* 0x000fe20008000000 */
[----:B------:R-:W-:Y:S01]  /*b030*/  LEA R3, P2, R2, R9, 0x2 ;  /* 0x0000000902037211 */ /* 0x000fe200078410ff */
[----:B------:R-:W-:Y:S01]  /*b040*/  UMOV UR31, 0x14f00000 ;  /* 0x14f00000001f7882 */ /* 0x000fe20000000000 */
[----:B------:R-:W-:Y:S01]  /*b050*/  UMOV UR26, URZ ;  /* 0x0000003f001a7c82 */ /* 0x000fe20008000000 */
[----:B------:R-:W-:Y:S01]  /*b060*/  UMOV UR28, UR20 ;  /* 0x00000014001c7c82 */ /* 0x000fe20008000000 */
[----:B------:R-:W-:Y:S01]  /*b070*/  R2UR UR34, R3 ;  /* 0x00000000032272ca */ /* 0x000fe200000e0000 */
[----:B------:R-:W-:Y:S01]  /*b080*/  IMAD.X R3, R20, 0x1, R14, P1 ;  /* 0x0000000114037824 */ /* 0x000fe200008e060e */
[----:B------:R-:W-:Y:S01]  /*b090*/  R2UR UR27, R21 ;  /* 0x00000000151b72ca */ /* 0x000fe200000e0000 */
[----:B------:R-:W-:-:S02]  /*b0a0*/  UIADD3 UR24, UR32, 0x1c000, URZ ;  /* 0x0001c00020187890 */ /* 0x000fc4000fffe03f */
[----:B------:R-:W-:Y:S01]  /*b0b0*/  UIADD3 UR25, UR32, 0x30818, URZ ;  /* 0x0003081820197890 */ /* 0x000fe2000fffe03f */
        /* <DEDUP_REMOVED lines=19> */
.L_x_1837:
[----:B------:R-:W-:Y:S05]  /*b1f0*/  @P0 BRA `(.L_x_1815) ;  /* 0x00000000001c0947 */ /* 0x000fea0003800000 */
[----:B-123--:R-:W-:-:S04]  /*b200*/  IMAD.MOV.U32 R18, RZ, RZ, 0x4100 ;  /* 0x00004100ff127424 */ /* 0x00efc800078e00ff */
[----:B------:R1:W-:Y:S02]  /*b210*/  SYNCS.ARRIVE.TRANS64 RZ, [R15+URZ+0x30838], R18 ;  /* 0x030838120fff79a7 */ /* 0x0003e4000800003f */
[----:B-1----:R-:W1:Y:S02]  /*b220*/  S2R R18, SR_TID.X ;  /* 0x0000000000127919 */ /* 0x002e640000002100 */
[----:B-1----:R-:W-:-:S04]  /*b230*/  LOP3.LUT R18, R18, 0x1f, RZ, 0xc0, !PT ;  /* 0x0000001f12127812 */ /* 0x002fc800078ec0ff */
[----:B------:R-:W-:-:S13]  /*b240*/  ISETP.NE.AND P1, PT, R18, RZ, PT ;  /* 0x000000ff1200720c */ /* 0x000fda0003f25270 */
[----:B------:R-:W-:Y:S05]  /*b250*/  @!P1 BRA `(.L_x_1815) ;  /* 0x0000000000049947 */ /* 0x000fea0003800000 */
[----:B------:R-:W-:Y:S01]  /*b260*/  BPT.TRAP 0x1 ;  /* 0x000000040000795c */ /* 0x000fe20000300000 */
.L_x_1815:
[----:B------:R-:W-:Y:S01]  /*b270*/  IADD3 R19, P1, R19, UR14, RZ ;  /* 0x0000000e13137c10 */ /* 0x000fe2000ff3e0ff */
[----:B------:R-:W-:Y:S01]  /*b280*/  UMOV UR30, 0x0 ;  /* 0x00000000001e7882 */ /* 0x000fe20000000000 */
[----:B------:R-:W-:Y:S01]  /*b290*/  R2UR UR32, R15 ;  /* 0x000000000f2072ca */ /* 0x000fe200000e0000 */
[----:B------:R-:W-:Y:S01]  /*b2a0*/  UMOV UR31, 0x14f00000 ;  /* 0x14f00000001f7882 */ /* 0x000fe20000000000 */
[----:B------:R-:W-:Y:S01]  /*b2b0*/  R2UR UR27, R21 ;  /* 0x00000000151b72ca */ /* 0x000fe200000e0000 */
[----:B------:R-:W-:Y:S01]  /*b2c0*/  IMAD.X R20, R20, 0x1, R11, P1 ;  /* 0x0000000114147824 */ /* 0x000fe200008e060b */
[C---:B------:R-:W-:Y:S01]  /*b2d0*/  LEA R12, P1, R19.reuse, R12, 0x2 ;  /* 0x0000000c130c7211 */ /* 0x040fe200078210ff */
        /* <DEDUP_REMOVED lines=22> */
[----:B------:R-:W5:Y:S02]  /*b440*/  SYNCS.PHASECHK.TRANS64.TRYWAIT P1, [R15+URZ+0x30820], R4 ;  /* 0x030820040f0075a7 */ /* 0x000f64000802017f */
[----:B----45:R-:W-:Y:S05]  /*b450*/  @!P1 BRA `(.L_x_1816) ;  /* 0x0000001000509947 */ /* 0x030fea0003800000 */
.L_x_1839:
[----:B------:R-:W-:Y:S05]  /*b460*/  @P0 BRA `(.L_x_1817) ;  /* 0x00000000001c0947 */ /* 0x000fea0003800000 */
[----:B------:R-:W5:Y:S01]  /*b470*/  S2R R5, SR_TID.X ;  /* 0x0000000000057919 */ /* 0x000f620000002100 */
[----:B----4-:R-:W-:-:S04]  /*b480*/  IMAD.MOV.U32 R4, RZ, RZ, 0x4100 ;  /* 0x00004100ff047424 */ /* 0x010fc800078e00ff */
[----:B------:R4:W-:Y:S01]  /*b490*/  SYNCS.ARRIVE.TRANS64 RZ, [R15+URZ+0x30810], R4 ;  /* 0x030810040fff79a7 */ /* 0x0009e2000800003f */
[----:B-----5:R-:W-:-:S04]  /*b4a0*/  LOP3.LUT R5, R5, 0x1f, RZ, 0xc0, !PT ;  /* 0x0000001f05057812 */ /* 0x020fc800078ec0ff */
[----:B------:R-:W-:-:S13]  /*b4b0*/  ISETP.NE.AND P1, PT, R5, RZ, PT ;  /* 0x000000ff0500720c */ /* 0x000fda0003f25270 */
[----:B----4-:R-:W-:Y:S05]  /*b4c0*/  @!P1 BRA `(.L_x_1817) ;  /* 0x0000000000049947 */ /* 0x010fea0003800000 */
[----:B------:R-:W-:Y:S01]  /*b4d0*/  BPT.TRAP 0x1 ;  /* 0x000000040000795c */ /* 0x000fe20000300000 */
.L_x_1817:
        /* <DEDUP_REMOVED lines=11> */
[----:B------:R-:W-:Y:S02]  /*b590*/  UIADD3 UR10, UR10, 0x2, URZ ;  /* 0x000000020a0a7890 */ /* 0x000fe4000fffe03f */
[----:B------:R-:W-:Y:S02]  /*b5a0*/  UIADD3 UR24, UR32, 0x18000, URZ ;  /* 0x0001800020187890 */ /* 0x000fe4000fffe03f */
[----:B------:R-:W-:Y:S02]  /*b5b0*/  USHF.L.U32 UR27, UR10, 0x6, URZ ;  /* 0x000000060a1b7899 */ /* 0x000fe4000800063f */
[----:B------:R-:W-:Y:S02]  /*b5c0*/  UIADD3 UR25, UR32, 0x30810, URZ ;  /* 0x0003081020197890 */ /* 0x000fe4000fffe03f */
[----:B------:R-:W-:Y:S02]  /*b5d0*/  UIADD3 UR8, UP0, UR27, UR22, URZ ;  /* 0x000000161b087290 */ /* 0x000fe4000ff1e03f */
[----:B------:R-:W-:Y:S01]  /*b5e0*/  IMAD.U32 R5, RZ, RZ, UR27 ;  /* 0x0000001bff057e24 */ /* 0x000fe2000f8e00ff */
[----:B------:R-:W-:-:S02]  /*b5f0*/  UIADD3 UR27, UR27, UR7, URZ ;  /* 0x000000071b1b7290 */ /* 0x000fc4000fffe03f */
[----:B------:R-:W-:Y:S01]  /*b600*/  UIADD3 UR16, UR32, 0x1a000, URZ ;  /* 0x0001a00020107890 */ /* 0x000fe2000fffe03f */
[----:B------:R-:W-:Y:S01]  /*b610*/  IMAD.U32 R0, RZ, RZ, UR8 ;  /* 0x00000008ff007e24 */ /* 0x000fe2000f8e00ff */
[----:B------:R-:W-:Y:S01]  /*b620*/  PLOP3.LUT P2, PT, PT, PT, UP0, 0x80, 0x0 ;  /* 0x000000000000781c */ /* 0x000fe20003f4f008 */
[----:B------:R-:W-:Y:S01]  /*b630*/  UIADD3 UR32, UR32, 0x28000, URZ ;  /* 0x0002800020207890 */ /* 0x000fe2000fffe03f */
[----:B------:R-:W-:Y:S01]  /*b640*/  R2UR UR8, R2 ;  /* 0x00000000020872ca */ /* 0x000fe200000e0000 */
[----:B------:R-:W-:Y:S01]  /*b650*/  UMOV UR17, UR25 ;  /* 0x0000001900117c82 */ /* 0x000fe20008000000 */
[----:B----4-:R-:W-:Y:S01]  /*b660*/  LEA R4, P1, R0, R9, 0x2 ;  /* 0x0000000900047211 */ /* 0x010fe200078210ff */
[----:B------:R-:W-:Y:S01]  /*b670*/  UMOV UR19, UR27 ;  /* 0x0000001b00137c82 */ /* 0x000fe20008000000 */
[----:B------:R-:W-:Y:S01]  /*b680*/  LEA.HI.X.SX32 R5, R5, R14, 0x1, P2 ;  /* 0x0000000e05057211 */ /* 0x000fe200010f0eff */
[----:B------:R-:W-:Y:S01]  /*b690*/  UMOV UR33, UR25 ;  /* 0x0000001900217c82 */ /* 0x000fe20008000000 */
[----:B------:R-:W-:-:S02]  /*b6a0*/  R2UR UR36, R4 ;  /* 0x00000000042472ca */ /* 0x000fc400000e0000 */
[----:B------:R-:W-:Y:S02]  /*b6b0*/  LEA.HI.X R0, R0, R8, R5, 0x2, P1 ;  /* 0x0000000800007211 */ /* 0x000fe400008f1405 */
[----:B------:R-:W-:Y:S02]  /*b6c0*/  ISETP.NE.AND P1, PT, R17, RZ, PT ;  /* 0x000000ff1100720c */ /* 0x000fe40003f25270 */
[----:B------:R-:W-:Y:S01]  /*b6d0*/  R2UR UR37, R0 ;  /* 0x00000000002572ca */ /* 0x000fe200000e0000 */
[----:B------:R4:W-:Y:S01]  /*b6e0*/  UTMALDG.4D [UR24], [UR8], desc[UR30] ;  /* 0x00001e18080075b4 */ /* 0x0009e20008019000 */
[----:B------:R-:W-:Y:S01]  /*b6f0*/  IMAD.U32 R0, RZ, RZ, UR10 ;  /* 0x0000000aff007e24 */ /* 0x000fe2000f8e00ff */
[----:B------:R4:W-:Y:S10]  /*b700*/  UTMALDG.4D [UR16], [UR8], desc[UR30] ;  /* 0x00001e10080075b4 */ /* 0x0009f40008019000 */
[----:B------:R4:W-:Y:S02]  /*b710*/  UBLKCP.S.G [UR32], [UR36], UR34 ;  /* 0x00000020240073ba */ /* 0x0009e40008000222 */
[----:B----4-:R-:W-:Y:S05]  /*b720*/  @P1 BRA `(.L_x_1818) ;  /* 0xfffffff4003c1947 */ /* 0x010fea000383ffff */
.L_x_1809:
[----:B------:R-:W4:Y:S02]  /*b730*/  LDL.LU R4, [R1+0x4] ;  /* 0x0000040001047983 */ /* 0x000f240000300800 */
[----:B----4-:R-:W-:Y:S02]  /*b740*/  ISETP.NE.AND P1, PT, R4, RZ, PT ;  /* 0x000000ff0400720c */ /* 0x010fe40003f25270 */
[----:B------:R4:W5:Y:S11]  /*b750*/  LDL R4, [R1] ;  /* 0x0000000001047983 */ /* 0x0009760000100800 */
[----:B----4-:R-:W-:Y:S05]  /*b760*/  @!P1 BRA `(.L_x_1808) ;  /* 0x00000004005c9947 */ /* 0x010fea0003800000 */
[----:B------:R-:W-:-:S04]  /*b770*/  SHF.L.U32 R12, R10, 0x1f, RZ ;  /* 0x0000001f0a0c7819 */ /* 0x000fc800000006ff */
[----:B------:R-:W4:Y:S02]  /*b780*/  SYNCS.PHASECHK.TRANS64.TRYWAIT P1, [R15+URZ+0x30840], R12 ;  /* 0x0308400c0f0075a7 */ /* 0x000f24000802017f */
[----:B----4-:R-:W-:Y:S05]  /*b790*/  @!P1 BRA `(.L_x_1819) ;  /* 0x0000000c00989947 */ /* 0x010fea0003800000 */
.L_x_1840:
[----:B------:R-:W-:Y:S05]  /*b7a0*/  @P0 BRA `(.L_x_1820) ;  /* 0x00000000001c0947 */ /* 0x000fea0003800000 */
[----:B-----5:R-:W1:Y:S02]  /*b7b0*/  S2R R4, SR_TID.X ;  /* 0x0000000000047919 */ /* 0x020e640000002100 */
[----:B-1----:R-:W-:Y:S01]  /*b7c0*/  LOP3.LUT R5, R4, 0x1f, RZ, 0xc0, !PT ;  /* 0x0000001f04057812 */ /* 0x002fe200078ec0ff */
[----:B------:R-:W-:-:S03]  /*b7d0*/  IMAD.MOV.U32 R4, RZ, RZ, 0x4100 ;  /* 0x00004100ff047424 */ /* 0x000fc600078e00ff */
[----:B------:R-:W-:Y:S01]  /*b7e0*/  ISETP.NE.AND P1, PT, R5, RZ, PT ;  /* 0x000000ff0500720c */ /* 0x000fe20003f25270 */
[----:B------:R1:W-:-:S12]  /*b7f0*/  SYNCS.ARRIVE.TRANS64 RZ, [R15+URZ+0x30830], R4 ;  /* 0x030830040fff79a7 */ /* 0x0003d8000800003f */
[----:B-1----:R-:W-:Y:S05]  /*b800*/  @!P1 BRA `(.L_x_1820) ;  /* 0x0000000000049947 */ /* 0x002fea0003800000 */
[----:B------:R-:W-:Y:S01]  /*b810*/  BPT.TRAP 0x1 ;  /* 0x000000040000795c */ /* 0x000fe20000300000 */
.L_x_1820:
[----:B-1---5:R-:W1:Y:S01]  /*b820*/  LDC.64 R4, c[0x0][0x728] ;  /* 0x0001ca00ff047b82 */ /* 0x022e620000000a00 */
        /* <DEDUP_REMOVED lines=16> */
[----:B-1----:R-:W-:Y:S01]  /*b930*/  LEA R4, P2, R13, R4, 0x2 ;  /* 0x000000040d047211 */ /* 0x002fe200078410ff */
        /* <DEDUP_REMOVED lines=16> */
.L_x_1841:
[----:B------:R-:W-:Y:S05]  /*ba40*/  @P0 BRA `(.L_x_1822) ;  /* 0x00000000001c0947 */ /* 0x000fea0003800000 */
[----:B------:R-:W2:Y:S02]  /*ba50*/  S2R R4, SR_TID.X ;  /* 0x0000000000047919 */ /* 0x000ea40000002100 */
[----:B--2---:R-:W-:Y:S01]  /*ba60*/  LOP3.LUT R5, R4, 0x1f, RZ, 0xc0, !PT ;  /* 0x0000001f04057812 */ /* 0x004fe200078ec0ff */
[----:B------:R-:W-:-:S03]  /*ba70*/  IMAD.MOV.U32 R4, RZ, RZ, 0x4100 ;  /* 0x00004100ff047424 */ /* 0x000fc600078e00ff */
[----:B------:R-:W-:Y:S01]  /*ba80*/  ISETP.NE.AND P0, PT, R5, RZ, PT ;  /* 0x000000ff0500720c */ /* 0x000fe20003f05270 */
[----:B------:R2:W-:-:S12]  /*ba90*/  SYNCS.ARRIVE.TRANS64 RZ, [R15+URZ+0x30818], R4 ;  /* 0x030818040fff79a7 */ /* 0x0005d8000800003f */
[----:B--2---:R-:W-:Y:S05]  /*baa0*/  @!P0 BRA `(.L_x_1822) ;  /* 0x0000000000048947 */ /* 0x004fea0003800000 */
[----:B------:R-:W-:Y:S01]  /*bab0*/  BPT.TRAP 0x1 ;  /* 0x000000040000795c */ /* 0x000fe20000300000 */
.L_x_1822:
[----:B------:R2:W5:Y:S01]  /*bac0*/  LDL.LU R4, [R1] ;  /* 0x0000000001047983 */ /* 0x0005620000300800 */
[----:B------:R-:W-:Y:S01]  /*bad0*/  R2UR UR27, R0 ;  /* 0x00000000001b72ca */ /* 0x000fe200000e0000 */
[----:B------:R-:W-:Y:S01]  /*bae0*/  UMOV UR30, 0x0 ;  /* 0x00000000001e7882 */ /* 0x000fe20000000000 */
[----:B------:R-:W-:Y:S01]  /*baf0*/  R2UR UR32, R15 ;  /* 0x000000000f2072ca */ /* 0x000fe200000e0000 */
[----:B------:R-:W-:Y:S01]  /*bb00*/  UMOV UR31, 0x14f00000 ;  /* 0x14f00000001f7882 */ /* 0x000fe20000000000 */
[----:B------:R-:W-:Y:S01]  /*bb10*/  R2UR UR9, R3 ;  /* 0x00000000030972ca */ /* 0x000fe200000e0000 */
[----:B------:R-:W-:Y:S01]  /*bb20*/  UMOV UR26, URZ ;  /* 0x0000003f001a7c82 */ /* 0x000fe20008000000 */
[----:B------:R-:W-:Y:S01]  /*bb30*/  UMOV UR28, UR20 ;  /* 0x00000014001c7c82 */ /* 0x000fe20008000000 */
[----:B------:R-:W-:Y:S01]  /*bb40*/  UMOV UR29, UR21 ;  /* 0x00000015001d7c82 */ /* 0x000fe20008000000 */
[----:B------:R-:W-:Y:S01]  /*bb50*/  UMOV UR18, 0x40 ;  /* 0x0000004000127882 */ /* 0x000fe20000000000 */
[----:B------:R-:W-:-:S04]  /*bb60*/  UMOV UR10, 0x10 ;  /* 0x00000010000a7882 */ /* 0x000fc80000000000 */
[----:B------:R-:W-:Y:S02]  /*bb70*/  UIADD3 UR27, UR27, 0x40, URZ ;  /* 0x000000401b1b7890 */ /* 0x000fe4000fffe03f */
[----:B------:R-:W-:Y:S02]  /*bb80*/  UIADD3 UR24, UR32, 0x1c000, URZ ;  /* 0x0001c00020187890 */ /* 0x000fe4000fffe03f */
[----:B------:R-:W-:Y:S02]  /*bb90*/  UIADD3 UR8, UP0, UR27, UR22, URZ ;  /* 0x000000161b087290 */ /* 0x000fe4000ff1e03f */
[----:B------:R-:W-:Y:S01]  /*bba0*/  IMAD.U32 R5, RZ, RZ, UR27 ;  /* 0x0000001bff057e24 */ /* 0x000fe2000f8e00ff */
[----:B------:R-:W-:Y:S02]  /*bbb0*/  UIADD3 UR25, UR32, 0x30818, URZ ;  /* 0x0003081820197890 */ /* 0x000fe4000fffe03f */
[----:B------:R-:W-:Y:S01]  /*bbc0*/  UIADD3 UR27, UR27, UR7, URZ ;  /* 0x000000071b1b7290 */ /* 0x000fe2000fffe03f */
[----:B------:R-:W-:Y:S01]  /*bbd0*/  PLOP3.LUT P0, PT, PT, PT, UP0, 0x80, 0x0 ;  /* 0x000000000000781c */ /* 0x000fe20003f0f008 */
[----:B------:R-:W-:Y:S01]  /*bbe0*/  IMAD.U32 R0, RZ, RZ, UR8 ;  /* 0x00000008ff007e24 */ /* 0x000fe2000f8e00ff */
[----:B------:R-:W-:Y:S01]  /*bbf0*/  R2UR UR8, R2 ;  /* 0x00000000020872ca */ /* 0x000fe200000e0000 */
[----:B------:R-:W-:Y:S01]  /*bc00*/  UIADD3 UR16, UR32, 0x1e000, URZ ;  /* 0x0001e00020107890 */ /* 0x000fe2000fffe03f */
[----:B------:R-:W-:Y:S01]  /*bc10*/  LEA.HI.X.SX32 R5, R5, R14, 0x1, P0 ;  /* 0x0000000e05057211 */ /* 0x000fe200000f0eff */
[----:B------:R-:W-:Y:S01]  /*bc20*/  UIADD3 UR32, UR32, 0x28100, URZ ;  /* 0x0002810020207890 */ /* 0x000fe2000fffe03f */
[C---:B------:R-:W-:Y:S01]  /*bc30*/  LEA R9, P0, R0.reuse, R9, 0x2 ;  /* 0x0000000900097211 */ /* 0x040fe200078010ff */
[----:B------:R-:W-:Y:S01]  /*bc40*/  UMOV UR17, UR25 ;  /* 0x0000001900117c82 */ /* 0x000fe20008000000 */
[----:B------:R-:W-:Y:S01]  /*bc50*/  UMOV UR19, UR27 ;  /* 0x0000001b00137c82 */ /* 0x000fe20008000000 */
[----:B------:R-:W-:Y:S01]  /*bc60*/  UMOV UR33, UR25 ;  /* 0x0000001900217c82 */ /* 0x000fe20008000000 */
[----:B------:R-:W-:-:S02]  /*bc70*/  LEA.HI.X R8, R0, R8, R5, 0x2, P0 ;  /* 0x0000000800087211 */ /* 0x000fc400000f1405 */
[----:B------:R-:W-:Y:S02]  /*bc80*/  R2UR UR34, R9 ;  /* 0x00000000092272ca */ /* 0x000fe400000e0000 */
[----:B------:R-:W-:Y:S01]  /*bc90*/  R2UR UR35, R8 ;  /* 0x00000000082372ca */ /* 0x000fe200000e0000 */
[----:B------:R2:W-:Y:S01]  /*bca0*/  UTMALDG.4D [UR24], [UR8], desc[UR30] ;  /* 0x00001e18080075b4 */ /* 0x0005e20008019000 */
[----:B------:R2:W-:Y:S11]  /*bcb0*/  UTMALDG.4D [UR16], [UR8], desc[UR30] ;  /* 0x00001e10080075b4 */ /* 0x0005f60008019000 */
[----:B------:R2:W-:Y:S02]  /*bcc0*/  UBLKCP.S.G [UR32], [UR34], UR10 ;  /* 0x00000020220073ba */ /* 0x0005e4000800020a */
[----:B--2---:R-:W-:-:S07]  /*bcd0*/  IMAD.MOV.U32 R16, RZ, RZ, 0x1 ;  /* 0x00000001ff107424 */ /* 0x004fce00078e00ff */
.L_x_1808:
[----:B------:R-:W1:Y:S01]  /*bce0*/  S2R R0, SR_TID.X ;  /* 0x0000000000007919 */ /* 0x000e620000002100 */
[----:B------:R-:W-:Y:S01]  /*bcf0*/  IMAD R3, R16, 0x8, R15 ;  /* 0x0000000810037824 */ /* 0x000fe200078e020f */
[----:B-1----:R-:W-:Y:S02]  /*bd00*/  LOP3.LUT R2, R0, 0x7f, RZ, 0xc0, !PT ;  /* 0x0000007f00027812 */ /* 0x002fe400078ec0ff */
[----:B------:R-:W-:Y:S02]  /*bd10*/  SHF.L.U32 R0, R10, 0x1f, RZ ;  /* 0x0000001f0a007819 */ /* 0x000fe400000006ff */
[----:B------:R-:W-:Y:S02]  /*bd20*/  ISETP.NE.AND P1, PT, R2, RZ, PT ;  /* 0x000000ff0200720c */ /* 0x000fe40003f25270 */
[----:B------:R-:W1:Y:S02]  /*bd30*/  SYNCS.PHASECHK.TRANS64.TRYWAIT P0, [R3+URZ+0x30840], R0 ;  /* 0x03084000030075a7 */ /* 0x000e64000800017f */
[----:B-1----:R-:W-:Y:S09]  /*bd40*/  @!P0 BRA `(.L_x_1823) ;  /* 0x0000000800548947 */ /* 0x002ff20003800000 */
.L_x_1842:
[----:B------:R-:W-:Y:S05]  /*bd50*/  @P1 BRA `(.L_x_1824) ;  /* 0x0000000000181947 */ /* 0x000fea0003800000 */
[----:B------:R-:W1:Y:S01]  /*bd60*/  S2R R2, SR_TID.X ;  /* 0x0000000000027919 */ /* 0x000e620000002100 */
[----:B------:R-:W-:-:S04]  /*bd70*/  IMAD.MOV.U32 R0, RZ, RZ, 0x4100 ;  /* 0x00004100ff007424 */ /* 0x000fc800078e00ff */
[----:B------:R1:W-:Y:S02]  /*bd80*/  SYNCS.ARRIVE.TRANS64 RZ, [R3+URZ+0x30830], R0 ;  /* 0x0308300003ff79a7 */ /* 0x0003e4000800003f */
[----:B-1----:R-:W-:-:S13]  /*bd90*/  LOP3.LUT P0, RZ, R2, 0x1f, RZ, 0xc0, !PT ;  /* 0x0000001f02ff7812 */ /* 0x002fda000780c0ff */
[----:B------:R-:W-:Y:S05]  /*bda0*/  @!P0 BRA `(.L_x_1824) ;  /* 0x0000000000048947 */ /* 0x000fea0003800000 */
[----:B------:R-:W-:Y:S01]  /*bdb0*/  BPT.TRAP 0x1 ;  /* 0x000000040000795c */ /* 0x000fe20000300000 */
.L_x_1824:
[----:B-----5:R-:W-:Y:S01]  /*bdc0*/  R2UR UR27, R4 ;  /* 0x00000000041b72ca */ /* 0x020fe200000e0000 */
[C-C-:B------:R-:W-:Y:S01]  /*bdd0*/  IMAD R0, R16.reuse, 0x4000, R15.reuse ;  /* 0x0000400010007824 */ /* 0x140fe200078e020f */
[----:B------:R-:W-:Y:S01]  /*bde0*/  R2UR UR17, R11 ;  /* 0x000000000b1172ca */ /* 0x000fe200000e0000 */
[----:B--234-:R-:W-:Y:S01]  /*bdf0*/  IMAD R15, R16, 0x100, R15 ;  /* 0x00000100100f7824 */ /* 0x01cfe200078e020f */
        /* <DEDUP_REMOVED lines=16> */
[----:B------:R-:W-:Y:S02]  /*bf00*/  ULEA.HI.X.SX32 UR17, UR27, UR17, 0x1, UP0 ;  /* 0x000000111b117291 */ /* 0x000fe400080f0e3f */
[----:B------:R-:W-:Y:S01]  /*bf10*/  ULEA UR30, UP0, UR18, UR30, 0x2 ;  /* 0x0000001e121e7291 */ /* 0x000fe2000f80103f */
[C---:B------:R-:W-:Y:S01]  /*bf20*/  ISETP.NE.AND P0, PT, R0.reuse, 0x2, PT ;  /* 0x000000020000780c */ /* 0x040fe20003f05270 */
[----:B------:R-:W-:Y:S02]  /*bf30*/  UIADD3 UR27, UR27, UR7, URZ ;  /* 0x000000071b1b7290 */ /* 0x000fe4000fffe03f */
[----:B------:R-:W-:Y:S01]  /*bf40*/  UIADD3 UR24, UR16, 0x20000, URZ ;  /* 0x0002000010187890 */ /* 0x000fe2000fffe03f */
[----:B------:R-:W-:Y:S01]  /*bf50*/  SEL R3, RZ, 0x1, P0 ;  /* 0x00000001ff037807 */ /* 0x000fe20000000000 */
[----:B------:R-:W-:Y:S01]  /*bf60*/  UIADD3 UR16, UR16, 0x22000, URZ ;  /* 0x0002200010107890 */ /* 0x000fe2000fffe03f */
[----:B------:R-:W-:Y:S01]  /*bf70*/  SEL R0, R0, RZ, P0 ;  /* 0x000000ff00007207 */ /* 0x000fe20000000000 */
[----:B------:R-:W-:Y:S01]  /*bf80*/  ULEA.HI.X UR31, UR18, UR31, UR17, 0x2, UP0 ;  /* 0x0000001f121f7291 */ /* 0x000fe200080f1411 */
[----:B------:R-:W-:Y:S01]  /*bf90*/  LOP3.LUT R10, R10, R3, RZ, 0x3c, !PT ;  /* 0x000000030a0a7212 */ /* 0x000fe200078e3cff */
[----:B------:R-:W-:Y:S01]  /*bfa0*/  UIADD3 UR34, UR10, 0x28200, URZ ;  /* 0x000282000a227890 */ /* 0x000fe2000fffe03f */
        /* <DEDUP_REMOVED lines=10> */
.L_x_1805:
[----:B------:R-:W-:Y:S05]  /*c050*/  BSYNC B0 ;  /* 0x0000000000007941 */ /* 0x000fea0003800000 */
.L_x_1800:
[----:B------:R-:W-:-:S03]  /*c060*/  UMOV UR8, 0xffffffff ;  /* 0xffffffff00087882 */ /* 0x000fc60000000000 */
[----:B------:R-:W-:Y:S05]  /*c070*/  BRA.DIV UR8, `(.L_x_1825) ;  /* 0x00000006089c7947 */ /* 0x000fea000b800000 */
[----:B------:R-:W-:-:S13]  /*c080*/  ELECT P6, URZ, PT ;  /* 0x00000000003f782f */ /* 0x000fda00038c0000 */
.L_x_1845:
[----:B------:R-:W-:Y:S05]  /*c090*/  @!P6 BRA `(.L_x_1680) ;  /* 0x000000000084e947 */ /* 0x000fea0003800000 */
[----:B------:R-:W-:-:S06]  /*c0a0*/  ULOP3.LUT UR8, UR38, 0x2, URZ, 0xfc, !UPT ;  /* 0x0000000226087892 */ /* 0x000fcc000f8efc3f */
[----:B------:R-:W-:-:S05]  /*c0b0*/  IMAD.U32 R2, RZ, RZ, UR8 ;  /* 0x00000008ff027e24 */ /* 0x000fca000f8e00ff */
[----:B------:R-:W-:-:S13]  /*c0c0*/  ISETP.NE.AND P2, PT, R2, 0x3, PT ;  /* 0x000000030200780c */ /* 0x000fda0003f45270 */
[----:B------:R-:W-:Y:S05]  /*c0d0*/  @!P2 BRA `(.L_x_1826) ;  /* 0x000000000004a947 */ /* 0x000fea0003800000 */
[----:B---3--:R-:W-:Y:S01]  /*c0e0*/  BPT.TRAP 0x1 ;  /* 0x000000040000795c */ /* 0x008fe20000300000 */
.L_x_1826:
        /* <DEDUP_REMOVED lines=15> */
.L_x_1846:
[----:B------:R-:W2:Y:S02]  /*c1e0*/  SYNCS.PHASECHK.TRANS64.TRYWAIT P0, [R3+URZ], R2 ;  /* 0x00000002030075a7 */ /* 0x000ea4000800017f */
[----:B--2---:R-:W-:Y:S05]  /*c1f0*/  @!P0 BRA `(.L_x_1828) ;  /* 0x0000000400708947 */ /* 0x004fea0003800000 */
.L_x_1847:
[----:B------:R-:W-:Y:S05]  /*c200*/  @!P2 BRA `(.L_x_1829) ;  /* 0x000000000004a947 */ /* 0x000fea0003800000 */
[----:B---3--:R-:W-:Y:S01]  /*c210*/  BPT.TRAP 0x1 ;  /* 0x000000040000795c */ /* 0x008fe20000300000 */
.L_x_1829:
[----:B--2---:R-:W-:-:S04]  /*c220*/  VIADD R3, R8, 0x30840 ;  /* 0x0003084008037836 */ /* 0x004fc80000000000 */
[----:B------:R-:W-:-:S04]  /*c230*/  IMAD R5, R0, 0x8, R3 ;  /* 0x0000000800057824 */ /* 0x000fc800078e0203 */
[----:B------:R-:W2:Y:S02]  /*c240*/  SYNCS.PHASECHK.TRANS64.TRYWAIT P0, [R5+URZ], R4 ;  /* 0x00000004050075a7 */ /* 0x000ea4000800017f */
[----:B--2---:R-:W-:Y:S05]  /*c250*/  @!P0 BRA `(.L_x_1830) ;  /* 0x00000004006c8947 */ /* 0x004fea0003800000 */
.L_x_1848:
[----:B------:R-:W-:-:S07]  /*c260*/  IMAD R3, R6, 0x8, R3 ;  /* 0x0000000806037824 */ /* 0x000fce00078e0203 */
.L_x_1831:
[----:B----4-:R4:W1:Y:S02]  /*c270*/  SYNCS.PHASECHK.TRANS64.TRYWAIT P0, [R3+URZ], R2 ;  /* 0x00000002030075a7 */ /* 0x010864000800017f */
[----:B-1----:R-:W-:Y:S05]  /*c280*/  @!P0 NANOSLEEP.SYNCS 0x989680 ;  /* 0x009896800000895d */ /* 0x002fea0003900000 */
[----:B------:R-:W1:Y:S02]  /*c290*/  @!P0 SYNCS.PHASECHK.TRANS64 P0, [R3+URZ], R2 ;  /* 0x00000002030085a7 */ /* 0x000e64000800007f */
[----:B-1----:R-:W-:Y:S05]  /*c2a0*/  @!P0 BRA `(.L_x_1831) ;  /* 0xfffffffc00f08947 */ /* 0x002fea000383ffff */
.L_x_1680:
[----:B---3--:R-:W-:Y:S05]  /*c2b0*/  BSYNC B6 ;  /* 0x0000000000067941 */ /* 0x008fea0003800000 */
.L_x_1674:
[----:B------:R-:W-:Y:S05]  /*c2c0*/  EXIT ;  /* 0x000000000000794d */ /* 0x000fea0003800000 */
.L_x_1691:
[----:B------:R-:W-:Y:S02]  /*c2d0*/  IMAD.MOV.U32 R12, RZ, RZ, RZ ;  /* 0x000000ffff0c7224 */ /* 0x000fe400078e00ff */
[----:B------:R-:W-:Y:S02]  /*c2e0*/  IMAD.MOV.U32 R11, RZ, RZ, 0x1f ;  /* 0x0000001fff0b7424 */ /* 0x000fe400078e00ff */
[----:B------:R-:W-:-:S07]  /*c2f0*/  IMAD.MOV.U32 R15, RZ, RZ, -0x1 ;  /* 0xffffffffff0f7424 */ /* 0x000fce00078e00ff */
[----:B------:R-:W-:Y:S05]  /*c300*/  WARPSYNC.COLLECTIVE R15, `(.L_x_1832) ;  /* 0x000000000f087348 */ /* 0x000fea0003c00000 */
[----:B------:R1:W2:Y:S02]  /*c310*/  SHFL.IDX P6, R14, R13, R12, R11 ;  /* 0x0000000c0d0e7389 */ /* 0x0002a400000c000b */
[----:B-12---:R-:W-:Y:S01]  /*c320*/  ENDCOLLECTIVE ;  /* 0x000000000000791b */ /* 0x006fe20003800000 */
.L_x_1832:
[----:B------:R-:W-:Y:S05]  /*c330*/  BRA `(.L_x_1833) ;  /* 0xffffff5000c87947 */ /* 0x000fea000383ffff */
.L_x_1693:
        /* <DEDUP_REMOVED lines=8> */
.L_x_1697:
[----:B---3--:R3:W4:Y:S02]  /*c3c0*/  SYNCS.PHASECHK.TRANS64.TRYWAIT P0, [R0+URZ+0x30810], R191 ;  /* 0x030810bf000075a7 */ /* 0x008724000800017f */
[----:B----4-:R-:W-:Y:S05]  /*c3d0*/  @!P0 NANOSLEEP.SYNCS 0x989680 ;  /* 0x009896800000895d */ /* 0x010fea0003900000 */
[----:B------:R-:W4:Y:S02]  /*c3e0*/  @!P0 SYNCS.PHASECHK.TRANS64 P0, [R0+URZ+0x30810], R191 ;  /* 0x030810bf000085a7 */ /* 0x000f24000800007f */
[----:B----4-:R-:W-:Y:S05]  /*c3f0*/  @!P0 BRA `(.L_x_1697) ;  /* 0xfffffffc00f08947 */ /* 0x010fea000383ffff */
[----:B------:R-:W-:Y:S05]  /*c400*/  BRA `(.L_x_1696) ;  /* 0xffffff5800b07947 */ /* 0x000fea000383ffff */
.L_x_1701:
[----:B--2---:R2:W1:Y:S02]  /*c410*/  SYNCS.PHASECHK.TRANS64.TRYWAIT P0, [R0+URZ+0x30830], R191 ;  /* 0x030830bf000075a7 */ /* 0x004464000800017f */
[----:B-1----:R-:W-:Y:S05]  /*c420*/  @!P0 NANOSLEEP.SYNCS 0x989680 ;  /* 0x009896800000895d */ /* 0x002fea0003900000 */
[----:B------:R-:W1:Y:S02]  /*c430*/  @!P0 SYNCS.PHASECHK.TRANS64 P0, [R0+URZ+0x30830], R191 ;  /* 0x030830bf000085a7 */ /* 0x000e64000800007f */
[----:B-1----:R-:W-:Y:S05]  /*c440*/  @!P0 BRA `(.L_x_1701) ;  /* 0xfffffffc00f08947 */ /* 0x002fea000383ffff */
[----:B------:R-:W-:Y:S05]  /*c450*/  BRA `(.L_x_1700) ;  /* 0xffffff6000c87947 */ /* 0x000fea000383ffff */
.L_x_1806:
[----:B-1----:R1:W2:Y:S02]  /*c460*/  SYNCS.PHASECHK.TRANS64.TRYWAIT P0, [R15+URZ+0x30820], R0 ;  /* 0x030820000f0075a7 */ /* 0x0022a4000800017f */
[----:B--2---:R-:W-:Y:S05]  /*c470*/  @!P0 NANOSLEEP.SYNCS 0x989680 ;  /* 0x009896800000895d */ /* 0x004fea0003900000 */
[----:B------:R-:W2:Y:S02]  /*c480*/  @!P0 SYNCS.PHASECHK.TRANS64 P0, [R15+URZ+0x30820], R0 ;  /* 0x030820000f0085a7 */ /* 0x000ea4000800007f */
[----:B--2---:R-:W-:Y:S05]  /*c490*/  @!P0 BRA `(.L_x_1806) ;  /* 0xfffffffc00f08947 */ /* 0x004fea000383ffff */
[----:B------:R-:W-:Y:S05]  /*c4a0*/  BRA `(.L_x_1834) ;  /* 0xffffffe0001c7947 */ /* 0x000fea000383ffff */
.L_x_1810:
[----:B--2---:R2:W3:Y:S02]  /*c4b0*/  SYNCS.PHASECHK.TRANS64.TRYWAIT P1, [R15+URZ+0x30840], R18 ;  /* 0x030840120f0075a7 */ /* 0x0044e4000802017f */
[----:B---3--:R-:W-:Y:S05]  /*c4c0*/  @!P1 NANOSLEEP.SYNCS 0x989680 ;  /* 0x009896800000995d */ /* 0x008fea0003900000 */
[----:B------:R-:W3:Y:S02]  /*c4d0*/  @!P1 SYNCS.PHASECHK.TRANS64 P1, [R15+URZ+0x30840], R18 ;  /* 0x030840120f0095a7 */ /* 0x000ee4000802007f */
[----:B---3--:R-:W-:Y:S05]  /*c4e0*/  @!P1 BRA `(.L_x_1810) ;  /* 0xfffffffc00f09947 */ /* 0x008fea000383ffff */
[----:B------:R-:W-:Y:S05]  /*c4f0*/  BRA `(.L_x_1835) ;  /* 0xffffffe400d47947 */ /* 0x000fea000383ffff */
.L_x_1812:
[----:B-1----:R1:W3:Y:S02]  /*c500*/  SYNCS.PHASECHK.TRANS64.TRYWAIT P1, [R15+URZ+0x30828], R18 ;  /* 0x030828120f0075a7 */ /* 0x0022e4000802017f */
[----:B---3--:R-:W-:Y:S05]  /*c510*/  @!P1 NANOSLEEP.SYNCS 0x989680 ;  /* 0x009896800000995d */ /* 0x008fea0003900000 */
[----:B------:R-:W3:Y:S02]  /*c520*/  @!P1 SYNCS.PHASECHK.TRANS64 P1, [R15+URZ+0x30828], R18 ;  /* 0x030828120f0095a7 */ /* 0x000ee4000802007f */
[----:B---3--:R-:W-:Y:S05]  /*c530*/  @!P1 BRA `(.L_x_1812) ;  /* 0xfffffffc00f09947 */ /* 0x008fea000383ffff */
[----:B------:R-:W-:Y:S05]  /*c540*/  BRA `(.L_x_1836) ;  /* 0xffffffe800747947 */ /* 0x000fea000383ffff */
.L_x_1814:
[----:B---3--:R3:W4:Y:S02]  /*c550*/  SYNCS.PHASECHK.TRANS64.TRYWAIT P1, [R15+URZ+0x30848], R18 ;  /* 0x030848120f0075a7 */ /* 0x008724000802017f */
[----:B----4-:R-:W-:Y:S05]  /*c560*/  @!P1 NANOSLEEP.SYNCS 0x989680 ;  /* 0x009896800000995d */ /* 0x010fea0003900000 */
[----:B------:R-:W4:Y:S02]  /*c570*/  @!P1 SYNCS.PHASECHK.TRANS64 P1, [R15+URZ+0x30848], R18 ;  /* 0x030848120f0095a7 */ /* 0x000f24000802007f */
[----:B----4-:R-:W-:Y:S05]  /*c580*/  @!P1 BRA `(.L_x_1814) ;  /* 0xfffffffc00f09947 */ /* 0x010fea000383ffff */
[----:B------:R-:W-:Y:S05]  /*c590*/  BRA `(.L_x_1837) ;  /* 0xffffffec00147947 */ /* 0x000fea000383ffff */
.L_x_1816:
[----:B------:R-:W-:-:S07]  /*c5a0*/  SHF.L.U32 R4, R10, 0x1f, RZ ;  /* 0x0000001f0a047819 */ /* 0x000fce00000006ff */
.L_x_1838:
[----:B----4-:R4:W1:Y:S02]  /*c5b0*/  SYNCS.PHASECHK.TRANS64.TRYWAIT P1, [R15+URZ+0x30820], R4 ;  /* 0x030820040f0075a7 */ /* 0x010864000802017f */
[----:B-1----:R-:W-:Y:S05]  /*c5c0*/  @!P1 NANOSLEEP.SYNCS 0x989680 ;  /* 0x009896800000995d */ /* 0x002fea0003900000 */
[----:B------:R-:W1:Y:S02]  /*c5d0*/  @!P1 SYNCS.PHASECHK.TRANS64 P1, [R15+URZ+0x30820], R4 ;  /* 0x030820040f0095a7 */ /* 0x000e64000802007f */
[----:B-1----:R-:W-:Y:S05]  /*c5e0*/  @!P1 BRA `(.L_x_1838) ;  /* 0xfffffffc00f09947 */ /* 0x002fea000383ffff */
[----:B------:R-:W-:Y:S05]  /*c5f0*/  BRA `(.L_x_1839) ;  /* 0xffffffec00987947 */ /* 0x000fea000383ffff */
.L_x_1819:
[----:B----4-:R4:W1:Y:S02]  /*c600*/  SYNCS.PHASECHK.TRANS64.TRYWAIT P1, [R15+URZ+0x30840], R12 ;  /* 0x0308400c0f0075a7 */ /* 0x010864000802017f */
[----:B-1----:R-:W-:Y:S05]  /*c610*/  @!P1 NANOSLEEP.SYNCS 0x989680 ;  /* 0x009896800000995d */ /* 0x002fea0003900000 */
[----:B------:R-:W1:Y:S02]  /*c620*/  @!P1 SYNCS.PHASECHK.TRANS64 P1, [R15+URZ+0x30840], R12 ;  /* 0x0308400c0f0095a7 */ /* 0x000e64000802007f */
[----:B-1----:R-:W-:Y:S05]  /*c630*/  @!P1 BRA `(.L_x_1819) ;  /* 0xfffffffc00f09947 */ /* 0x002fea000383ffff */
[----:B------:R-:W-:Y:S05]  /*c640*/  BRA `(.L_x_1840) ;  /* 0xfffffff000547947 */ /* 0x000fea000383ffff */
.L_x_1821:
[----:B-1----:R1:W2:Y:S02]  /*c650*/  SYNCS.PHASECHK.TRANS64.TRYWAIT P1, [R15+URZ+0x30828], R12 ;  /* 0x0308280c0f0075a7 */ /* 0x0022a4000802017f */
[----:B--2---:R-:W-:Y:S05]  /*c660*/  @!P1 NANOSLEEP.SYNCS 0x989680 ;  /* 0x009896800000995d */ /* 0x004fea0003900000 */
[----:B------:R-:W2:Y:S02]  /*c670*/  @!P1 SYNCS.PHASECHK.TRANS64 P1, [R15+URZ+0x30828], R12 ;  /* 0x0308280c0f0095a7 */ /* 0x000ea4000802007f */
[----:B--2---:R-:W-:Y:S05]  /*c680*/  @!P1 BRA `(.L_x_1821) ;  /* 0xfffffffc00f09947 */ /* 0x004fea000383ffff */
[----:B------:R-:W-:Y:S05]  /*c690*/  BRA `(.L_x_1841) ;  /* 0xfffffff000e87947 */ /* 0x000fea000383ffff */
.L_x_1823:
[----:B------:R1:W1:Y:S02]  /*c6a0*/  SYNCS.PHASECHK.TRANS64.TRYWAIT P0, [R3+URZ+0x30840], R0 ;  /* 0x03084000030075a7 */ /* 0x000264000800017f */
[----:B-1----:R-:W-:Y:S05]  /*c6b0*/  @!P0 NANOSLEEP.SYNCS 0x989680 ;  /* 0x009896800000895d */ /* 0x002fea0003900000 */
[----:B------:R-:W1:Y:S02]  /*c6c0*/  @!P0 SYNCS.PHASECHK.TRANS64 P0, [R3+URZ+0x30840], R0 ;  /* 0x03084000030085a7 */ /* 0x000e64000800007f */
[----:B-1----:R-:W-:Y:S05]  /*c6d0*/  @!P0 BRA `(.L_x_1823) ;  /* 0xfffffffc00f08947 */ /* 0x002fea000383ffff */
[----:B------:R-:W-:Y:S05]  /*c6e0*/  BRA `(.L_x_1842) ;  /* 0xfffffff400987947 */ /* 0x000fea000383ffff */
.L_x_1825:
[----:B------:R-:W-:Y:S01]  /*c6f0*/  BSSY B0, `(.L_x_1843) ;  /* 0x0000006000007945 */ /* 0x000fe20003800000 */
[----:B------:R-:W-:-:S07]  /*c700*/  IMAD.MOV.U32 R15, RZ, RZ, -0x1 ;  /* 0xffffffffff0f7424 */ /* 0x000fce00078e00ff */
[----:B---3--:R-:W-:Y:S05]  /*c710*/  WARPSYNC.COLLECTIVE R15, `(.L_x_1844) ;  /* 0x000000000f0c7348 */ /* 0x008fea0003c00000 */
[----:B------:R-:W-:Y:S02]  /*c720*/  ELECT P6, UR62, PT ;  /* 0x00000000003e782f */ /* 0x000fe400038c0000 */
[----:B------:R-:W-:Y:S01]  /*c730*/  MOV R14, UR62 ;  /* 0x0000003e000e7c02 */ /* 0x000fe20008000f00 */
[----:B---3--:R-:W-:Y:S10]  /*c740*/  ENDCOLLECTIVE ;  /* 0x000000000000791b */ /* 0x008ff40003800000 */
.L_x_1844:
[----:B------:R-:W-:Y:S05]  /*c750*/  BSYNC B0 ;  /* 0x0000000000007941 */ /* 0x000fea0003800000 */
.L_x_1843:
[----:B------:R-:W-:Y:S05]  /*c760*/  BRA `(.L_x_1845) ;  /* 0xfffffff800487947 */ /* 0x000fea000383ffff */
.L_x_1827:
[----:B-1----:R1:W2:Y:S02]  /*c770*/  SYNCS.PHASECHK.TRANS64.TRYWAIT P0, [R7+URZ], R4 ;  /* 0x00000004070075a7 */ /* 0x0022a4000800017f */
[----:B--2---:R-:W-:Y:S05]  /*c780*/  @!P0 NANOSLEEP.SYNCS 0x989680 ;  /* 0x009896800000895d */ /* 0x004fea0003900000 */
[----:B------:R-:W2:Y:S02]  /*c790*/  @!P0 SYNCS.PHASECHK.TRANS64 P0, [R7+URZ], R4 ;  /* 0x00000004070085a7 */ /* 0x000ea4000800007f */
[----:B--2---:R-:W-:Y:S05]  /*c7a0*/  @!P0 BRA `(.L_x_1827) ;  /* 0xfffffffc00f08947 */ /* 0x004fea000383ffff */
[----:B------:R-:W-:Y:S05]  /*c7b0*/  BRA `(.L_x_1846) ;  /* 0xfffffff800887947 */ /* 0x000fea000383ffff */
.L_x_1828:
[----:B--2---:R2:W4:Y:S02]  /*c7c0*/  SYNCS.PHASECHK.TRANS64.TRYWAIT P0, [R3+URZ], R2 ;  /* 0x00000002030075a7 */ /* 0x004524000800017f */
[----:B----4-:R-:W-:Y:S05]  /*c7d0*/  @!P0 NANOSLEEP.SYNCS 0x989680 ;  /* 0x009896800000895d */ /* 0x010fea0003900000 */
[----:B------:R-:W4:Y:S02]  /*c7e0*/  @!P0 SYNCS.PHASECHK.TRANS64 P0, [R3+URZ], R2 ;  /* 0x00000002030085a7 */ /* 0x000f24000800007f */
[----:B----4-:R-:W-:Y:S05]  /*c7f0*/  @!P0 BRA `(.L_x_1828) ;  /* 0xfffffffc00f08947 */ /* 0x010fea000383ffff */
[----:B------:R-:W-:Y:S05]  /*c800*/  BRA `(.L_x_1847) ;  /* 0xfffffff8007c7947 */ /* 0x000fea000383ffff */
.L_x_1830:
[----:B--2---:R2:W4:Y:S02]  /*c810*/  SYNCS.PHASECHK.TRANS64.TRYWAIT P0, [R5+URZ], R4 ;  /* 0x00000004050075a7 */ /* 0x004524000800017f */
[----:B----4-:R-:W-:Y:S05]  /*c820*/  @!P0 NANOSLEEP.SYNCS 0x989680 ;  /* 0x009896800000895d */ /* 0x010fea0003900000 */
[----:B------:R-:W4:Y:S02]  /*c830*/  @!P0 SYNCS.PHASECHK.TRANS64 P0, [R5+URZ], R4 ;  /* 0x00000004050085a7 */ /* 0x000f24000800007f */
[----:B----4-:R-:W-:Y:S05]  /*c840*/  @!P0 BRA `(.L_x_1830) ;  /* 0xfffffffc00f08947 */ /* 0x010fea000383ffff */
[----:B------:R-:W-:Y:S05]  /*c850*/  BRA `(.L_x_1848) ;  /* 0xfffffff800807947 */ /* 0x000fea000383ffff */
.L_x_1849:
        /* <DEDUP_REMOVED lines=10> */
.L_x_3665:


//--------------------- .text._ZN7cutlass13device_kernelIN5flash11enable_sm90INS1_16FlashAttnBwdSm90INS1_25CollectiveMainloopBwdSm90ILi2ELi2ELi2EN4cute5tupleIJNS5_1CILi1EEES8_S8_EEENS6_IJNS7_ILi64EEENS7_ILi128EEESB_EEENS_10bfloat16_tEfNS_4arch4Sm90ELb0ELb1ELb1ELb1ELb1ELb1ELb0ELb0ELi2ELi1ELi2ELi1ELb0EEENS1_21CollectiveEpilogueBwdISC_SD_SF_Li256ELb1ELb0ELi1EEENS1_19SingleTileSchedulerILb1ELb0ELb0ELi128EEEEEEEEEvNT_6ParamsE --------------------------
	.section	.text._ZN7cutlass13device_kernelIN5flash11enable_sm90INS1_16FlashAttnBwdSm90INS1_25CollectiveMainloopBwdSm90ILi2ELi2ELi2EN4cute5tupleIJNS5_1CILi1EEES8_S8_EEENS6_IJNS7_ILi64EEENS7_ILi128EEESB_EEENS_10bfloat16_tEfNS_4arch4Sm90ELb0ELb1ELb1ELb1ELb1ELb1ELb0ELb0ELi2ELi1ELi2ELi1ELb0EEENS1_21CollectiveEpilogueBwdISC_SD_SF_Li256ELb1ELb0ELi1EEENS1_19SingleTileSchedulerILb1ELb0ELb0ELi128EEEEEEEEEvNT_6ParamsE,"ax",@progbits
	.align	128
.text._ZN7cutlass13device_kernelIN5flash11enable_sm90INS1_16FlashAttnBwdSm90INS1_25CollectiveMainloopBwdSm90ILi2ELi2ELi2EN4cute5tupleIJNS5_1CILi1EEES8_S8_EEENS6_IJNS7_ILi64EEENS7_ILi128EEESB_EEENS_10bfloat16_tEfNS_4arch4Sm90ELb0ELb1ELb1ELb1ELb1ELb1ELb0ELb0ELi2ELi1ELi2ELi1ELb0EEENS1_21CollectiveEpilogueBwdISC_SD_SF_Li256ELb1ELb0ELi1EEENS1_19SingleTileSchedulerILb1ELb0ELb0ELi128EEEEEEEEEvNT_6ParamsE:
        .type           _ZN7cutlass13device_kernelIN5flash11enable_sm90INS1_16FlashAttnBwdSm90INS1_25CollectiveMainloopBwdSm90ILi2ELi2ELi2EN4cute5tupleIJNS5_1CILi1EEES8_S8_EEENS6_IJNS7_ILi64EEENS7_ILi128EEESB_EEENS_10bfloat16_tEfNS_4arch4Sm90ELb0ELb1ELb1ELb1ELb1ELb1ELb0ELb0ELi2ELi1ELi2ELi1ELb0EEENS1_21CollectiveEpilogueBwdISC_SD_SF_Li256ELb1ELb0ELi1EEENS1_19SingleTileSchedulerILb1ELb0ELb0ELi128EEEEEEEEEvNT_6ParamsE,@function
        .size           _ZN7cutlass13device_kernelIN5flash11enable_sm90INS1_16FlashAttnBwdSm90INS1_25CollectiveMainloopBwdSm90ILi2ELi2ELi2EN4cute5tupleIJNS5_1CILi1EEES8_S8_EEENS6_IJNS7_ILi64EEENS7_ILi128EEESB_EEENS_10bfloat16_tEfNS_4arch4Sm90ELb0ELb1ELb1ELb1ELb1ELb1ELb0ELb0ELi2ELi1ELi2ELi1ELb0EEENS1_21CollectiveEpilogueBwdISC_SD_SF_Li256ELb1ELb0ELi1EEENS1_19SingleTileSchedulerILb1ELb0ELb0ELi128EEEEEEEEEvNT_6ParamsE,(.L_x_3666 - _ZN7cutlass13device_kernelIN5flash11enable_sm90INS1_16FlashAttnBwdSm90INS1_25CollectiveMainloopBwdSm90ILi2ELi2ELi2EN4cute5tupleIJNS5_1CILi1EEES8_S8_EEENS6_IJNS7_ILi64EEENS7_ILi128EEESB_EEENS_10bfloat16_tEfNS_4arch4Sm90ELb0ELb1ELb1ELb1ELb1ELb1ELb0ELb0ELi2ELi1ELi2ELi1ELb0EEENS1_21CollectiveEpilogueBwdISC_SD_SF_Li256ELb1ELb0ELi1EEENS1_19SingleTileSchedulerILb1ELb0ELb0ELi128EEEEEEEEEvNT_6ParamsE)
        .other          _ZN7cutlass13device_kernelIN5flash11enable_sm90INS1_16FlashAttnBwdSm90INS1_25CollectiveMainloopBwdSm90ILi2ELi2ELi2EN4cute5tupleIJNS5_1CILi1EEES8_S8_EEENS6_IJNS7_ILi64EEENS7_ILi128EEESB_EEENS_10bfloat16_tEfNS_4arch4Sm90ELb0ELb1ELb1ELb1ELb1ELb1ELb0ELb0ELi2ELi1ELi2ELi1ELb0EEENS1_21CollectiveEpilogueBwdISC_SD_SF_Li256ELb1ELb0ELi1EEENS1_19SingleTileSchedulerILb1ELb0ELb0ELi128EEEEEEEEEvNT_6ParamsE,@"STO_CUDA_ENTRY STV_DEFAULT"
_ZN7cutlass13device_kernelIN5flash11enable_sm90INS1_16FlashAttnBwdSm90INS1_25CollectiveMainloopBwdSm90ILi2ELi2ELi2EN4cute5tupleIJNS5_1CILi1EEES8_S8_EEENS6_IJNS7_ILi64EEENS7_ILi128EEESB_EEENS_10bfloat16_tEfNS_4arch4Sm90ELb0ELb1ELb1ELb1ELb1ELb1ELb0ELb0ELi2ELi1ELi2ELi1ELb0EEENS1_21CollectiveEpilogueBwdISC_SD_SF_Li256ELb1ELb0ELi1EEENS1_19SingleTileSchedulerILb1ELb0ELb0ELi128EEEEEEEEEvNT_6ParamsE:
        /* <DEDUP_REMOVED lines=24> */
.L_x_1851:
[----:B------:R-:W-:Y:S05]  /*0180*/  BSYNC B0 ;  /* 0x0000000000007941 */ /* 0x000fea0003800000 */
.L_x_1850:
        /* <DEDUP_REMOVED lines=37> */
.L_x_1852:
        /* <DEDUP_REMOVED lines=22> */
.L_x_1853:
[----:B------:R-:W-:Y:S01]  /*0540*/  PLOP3.LUT P0, PT, PT, PT, UP0, 0x80, 0x0 ;  /* 0x000000000000781c */ /* 0x000fe20003f0f008 */
[----:B------:R-:W-:Y:S01]  /*0550*/  NOP ;  /* 0x0000000000007918 */ /* 0x000fe20000000000 */
[----:B------:R-:W-:Y:S01]  /*0560*/  ULDC.64 UR46, c[0x0][0x208] ;  /* 0x00008200002e7ab9 */ /* 0x000fe20000000a00 */
[----:B------:R-:W-:Y:S01]  /*0570*/  BSSY B6, `(.L_x_1854) ;  /* 0x0000cc5000067945 */ /* 0x000fe20003800000 */
[----:B-12-4-:R-:W-:Y:S09]  /*0580*/  BAR.SYNC.DEFER_BLOCKING 0x0 ;  /* 0x0000000000007b1d */ /* 0x016ff20000010000 */
[----:B------:R-:W-:Y:S05]  /*0590*/  @!P0 BRA `(.L_x_1855) ;  /* 0x00000080006c8947 */ /* 0x000fea0003800000 */
.L_x_1856:
        /* <DEDUP_REMOVED lines=24> */
.L_x_1857:
        /* <DEDUP_REMOVED lines=14> */
.L_x_1859:
[----:B------:R-:W-:-:S05]  /*0800*/  ULDC UR4, c[0x0][0x8bc] ;  /* 0x00022f0000047ab9 */ /* 0x000fca0000000800 */
.L_x_1858:
        /* <DEDUP_REMOVED lines=17> */
.L_x_1861:
        /* <DEDUP_REMOVED lines=14> */
.L_x_1862:
        /* <DEDUP_REMOVED lines=11> */
.L_x_1863:
        /* <DEDUP_REMOVED lines=13> */
.L_x_1864:
        /* <DEDUP_REMOVED lines=84> */
.L_x_1865:
        /* <DEDUP_REMOVED lines=30> */
.L_x_1868:
        /* <DEDUP_REMOVED lines=15> */
.L_x_1867:
        /* <DEDUP_REMOVED lines=22> */
.L_x_1870:
        /* <DEDUP_REMOVED lines=15> */
.L_x_1869:
        /* <DEDUP_REMOVED lines=8> */
.L_x_2041:
        /* <DEDUP_REMOVED lines=23> */
.L_x_1872:
        /* <DEDUP_REMOVED lines=96> */
.L_x_1884:
[----:B------:R-:W-:-:S05]  /*1dd0*/  IMAD.U32 R0, RZ, RZ, UR38 ;  /* 0x00000026ff007e24 */ /* 0x000fca000f8e00ff */
[----:B------:R-:W-:-:S04]  /*1de0*/  LOP3.LUT R0, R0, 0x1, RZ, 0xfc, !PT ;  /* 0x0000000100007812 */ /* 0x000fc800078efcff */
[----:B------:R-:W-:-:S13]  /*1df0*/  ISETP.NE.AND P6, PT, R0, 0x3, PT ;  /* 0x000000030000780c */ /* 0x000fda0003fc5270 */
[----:B-1----:R-:W-:Y:S05]  /*1e00*/  @!P6 BRA `(.L_x_1874) ;  /* 0x000000000004e947 */ /* 0x002fea0003800000 */
[----:B------:R-:W-:Y:S01]  /*1e10*/  BPT.TRAP 0x1 ;  /* 0x000000040000795c */ /* 0x000fe20000300000 */
.L_x_1874:
        /* <DEDUP_REMOVED lines=8> */
.L_x_1875:
[----:B---3--:R-:W-:Y:S05]  /*1ea0*/  @P0 BRA `(.L_x_1876) ;  /* 0x0000000000080947 */ /* 0x008fea0003800000 */
[----:B------:R-:W3:Y:S02]  /*1eb0*/  SYNCS.PHASECHK.TRANS64.TRYWAIT P0, [R0+URZ+0x30810], R191 ;  /* 0x030810bf000075a7 */ /* 0x000ee4000800017f */
[----:B---3--:R-:W-:Y:S05]  /*1ec0*/  @!P0 BRA `(.L_x_1877) ;  /* 0x000000b400008947 */ /* 0x008fea0003800000 */
.L_x_1876:
        /* <DEDUP_REMOVED lines=84> */
.L_x_1878:
[----:B------:R1:W1:Y:S01]  /*2410*/  SYNCS.PHASECHK.TRANS64.TRYWAIT P0, [R0+URZ+0x30830], R191 ;  /* 0x030830bf000075a7 */ /* 0x000262000800017f */
[----:B------:R-:W-:Y:S05]  /*2420*/  @!P6 BRA `(.L_x_1879) ;  /* 0x000000000004e947 */ /* 0x000fea0003800000 */
[----:B------:R-:W-:Y:S01]  /*2430*/  BPT.TRAP 0x1 ;  /* 0x000000040000795c */ /* 0x000fe20000300000 */
.L_x_1879:
        /* <DEDUP_REMOVED lines=52> */
.L_x_1880:
        /* <DEDUP_REMOVED lines=539> */
.L_x_1882:
        /* <DEDUP_REMOVED lines=49> */
.L_x_1883:
        /* <DEDUP_REMOVED lines=78> */
.L_x_1866:
        /* <DEDUP_REMOVED lines=164> */
.L_x_1886:
        /* <DEDUP_REMOVED lines=57> */
.L_x_1888:
[----:B------:R-:W-:Y:S05]  /*5ef0*/  BSYNC B0 ;  /* 0x0000000000007941 */ /* 0x000fea0003800000 */
.L_x_1887:
        /* <DEDUP_REMOVED lines=15> */
.L_x_1890:
[----:B------:R-:W-:Y:S05]  /*5ff0*/  BSYNC B0 ;  /* 0x0000000000007941 */ /* 0x000fea0003800000 */
.L_x_1889:
        /* <DEDUP_REMOVED lines=18> */
.L_x_1892:
[----:B------:R-:W-:Y:S05]  /*6120*/  BSYNC B0 ;  /* 0x0000000000007941 */ /* 0x000fea0003800000 */
.L_x_1891:
        /* <DEDUP_REMOVED lines=17> */
.L_x_1894:
[----:B------:R-:W-:Y:S05]  /*6240*/  BSYNC B0 ;  /* 0x0000000000007941 */ /* 0x000fea0003800000 */
.L_x_1893:
        /* <DEDUP_REMOVED lines=18> */
.L_x_1896:
[----:B------:R-:W-:Y:S05]  /*6370*/  BSYNC B0 ;  /* 0x0000000000007941 */ /* 0x000fea0003800000 */
.L_x_1895:
        /* <DEDUP_REMOVED lines=18> */
.L_x_1898:
[----:B------:R-:W-:Y:S05]  /*64a0*/  BSYNC B0 ;  /* 0x0000000000007941 */ /* 0x000fea0003800000 */
.L_x_1897:
        /* <DEDUP_REMOVED lines=19> */
.L_x_1900:
[----:B------:R-:W-:Y:S05]  /*65e0*/  BSYNC B0 ;  /* 0x0000000000007941 */ /* 0x000fea0003800000 */
.L_x_1899:
        /* <DEDUP_REMOVED lines=21> */
.L_x_1902:
[----:B------:R-:W-:Y:S05]  /*6740*/  BSYNC B0 ;  /* 0x0000000000007941 */ /* 0x000fea0003800000 */
.L_x_1901:
        /* <DEDUP_REMOVED lines=34> */
.L_x_1904:
[----:B------:R-:W-:Y:S05]  /*6970*/  BSYNC B0 ;  /* 0x0000000000007941 */ /* 0x000fea0003800000 */
.L_x_1903:
        /* <DEDUP_REMOVED lines=17> */
.L_x_1906:
[----:B------:R-:W-:Y:S05]  /*6a90*/  BSYNC B0 ;  /* 0x0000000000007941 */ /* 0x000fea0003800000 */
.L_x_1905:
        /* <DEDUP_REMOVED lines=15> */
.L_x_1908:
[----:B------:R-:W-:Y:S05]  /*6b90*/  BSYNC B0 ;  /* 0x0000000000007941 */ /* 0x000fea0003800000 */
.L_x_1907:
        /* <DEDUP_REMOVED lines=15> */
.L_x_1910:
[----:B------:R-:W-:Y:S05]  /*6c90*/  BSYNC B0 ;  /* 0x0000000000007941 */ /* 0x000fea0003800000 */
.L_x_1909:
        /* <DEDUP_REMOVED lines=15> */
.L_x_1912:
[----:B------:R-:W-:Y:S05]  /*6d90*/  BSYNC B0 ;  /* 0x0000000000007941 */ /* 0x000fea0003800000 */
.L_x_1911:
        /* <DEDUP_REMOVED lines=15> */
.L_x_1914:
[----:B------:R-:W-:Y:S05]  /*6e90*/  BSYNC B0 ;  /* 0x0000000000007941 */ /* 0x000fea0003800000 */
.L_x_1913:
        /* <DEDUP_REMOVED lines=15> */
.L_x_1916:
[----:B------:R-:W-:Y:S05]  /*6f90*/  BSYNC B0 ;  /* 0x0000000000007941 */ /* 0x000fea0003800000 */
.L_x_1915:
        /* <DEDUP_REMOVED lines=15> */
.L_x_1885:
        /* <DEDUP_REMOVED lines=45> */
.L_x_1917:
        /* <DEDUP_REMOVED lines=43> */
.L_x_1919:
[----:B------:R-:W-:Y:S05]  /*7610*/  BSYNC B0 ;  /* 0x0000000000007941 */ /* 0x000fea0003800000 */
.L_x_1918:
        /* <DEDUP_REMOVED lines=16> */
.L_x_1921:
[----:B------:R-:W-:Y:S05]  /*7720*/  BSYNC B0 ;  /* 0x0000000000007941 */ /* 0x000fea0003800000 */
.L_x_1920:
        /* <DEDUP_REMOVED lines=16> */
.L_x_1923:
[----:B------:R-:W-:Y:S05]  /*7830*/  BSYNC B0 ;  /* 0x0000000000007941 */ /* 0x000fea0003800000 */
.L_x_1922:
        /* <DEDUP_REMOVED lines=17> */
.L_x_1925:
[----:B------:R-:W-:Y:S05]  /*7950*/  BSYNC B0 ;  /* 0x0000000000007941 */ /* 0x000fea0003800000 */
.L_x_1924:
        /* <DEDUP_REMOVED lines=16> */
.L_x_1927:
[----:B------:R-:W-:Y:S05]  /*7a60*/  BSYNC B0 ;  /* 0x0000000000007941 */ /* 0x000fea0003800000 */
.L_x_1926:
        /* <DEDUP_REMOVED lines=20> */
.L_x_1929:
[----:B------:R-:W-:Y:S05]  /*7bb0*/  BSYNC B0 ;  /* 0x0000000000007941 */ /* 0x000fea0003800000 */
.L_x_1928:
        /* <DEDUP_REMOVED lines=22> */
.L_x_1931:
[----:B------:R-:W-:Y:S05]  /*7d20*/  BSYNC B0 ;  /* 0x0000000000007941 */ /* 0x000fea0003800000 */
.L_x_1930:
        /* <DEDUP_REMOVED lines=17> */
.L_x_1933:
[----:B------:R-:W-:Y:S05]  /*7e40*/  BSYNC B0 ;  /* 0x0000000000007941 */ /* 0x000fea0003800000 */
.L_x_1932:
        /* <DEDUP_REMOVED lines=31> */
.L_x_1935:
[----:B------:R-:W-:Y:S05]  /*8040*/  BSYNC B0 ;  /* 0x0000000000007941 */ /* 0x000fea0003800000 */
.L_x_1934:
        /* <DEDUP_REMOVED lines=16> */
.L_x_1937:
[----:B------:R-:W-:Y:S05]  /*8150*/  BSYNC B0 ;  /* 0x0000000000007941 */ /* 0x000fea0003800000 */
.L_x_1936:
        /* <DEDUP_REMOVED lines=15> */
.L_x_1939:
[----:B------:R-:W-:Y:S05]  /*8250*/  BSYNC B0 ;  /* 0x0000000000007941 */ /* 0x000fea0003800000 */
.L_x_1938:
        /* <DEDUP_REMOVED lines=15> */
.L_x_1941:
[----:B------:R-:W-:Y:S05]  /*8350*/  BSYNC B0 ;  /* 0x0000000000007941 */ /* 0x000fea0003800000 */
.L_x_1940:
        /* <DEDUP_REMOVED lines=15> */
.L_x_1943:
[----:B------:R-:W-:Y:S05]  /*8450*/  BSYNC B0 ;  /* 0x0000000000007941 */ /* 0x000fea0003800000 */
.L_x_1942:
        /* <DEDUP_REMOVED lines=15> */
.L_x_1945:
[----:B------:R-:W-:Y:S05]  /*8550*/  BSYNC B0 ;  /* 0x0000000000007941 */ /* 0x000fea0003800000 */
.L_x_1944:
        /* <DEDUP_REMOVED lines=15> */
.L_x_1947:
[----:B------:R-:W-:Y:S05]  /*8650*/  BSYNC B0 ;  /* 0x0000000000007941 */ /* 0x000fea0003800000 */
.L_x_1946:
        /* <DEDUP_REMOVED lines=15> */
.L_x_1855:
        /* <DEDUP_REMOVED lines=21> */
.L_x_1949:
        /* <DEDUP_REMOVED lines=13> */
.L_x_1951:
[----:B------:R-:W-:-:S05]  /*8970*/  ULDC UR4, c[0x0][0x8bc] ;  /* 0x00022f0000047ab9 */ /* 0x000fca0000000800 */
.L_x_1950:
        /* <DEDUP_REMOVED lines=26> */
[----:B------:R-:W-:Y:S01]  /*8b20*/  ULDC UR10, c[0x0][0x280] ;  /* 0x0000a000000a7ab9 */ /* 0x000fe20000000800 */
[----:B-1----:R-:W-:-:S11]  /*8b30*/  USHF.R.S32.HI UR17, URZ, 0x1f, UR7 ;  /* 0x0000001f3f117899 */ /* 0x002fd60008011407 */
[----:B--2---:R-:W-:Y:S02]  /*8b40*/  @P0 R2UR UR4, R0 ;  /* 0x00000000000402ca */ /* 0x004fe400000e0000 */
[----:B------:R-:W-:-:S04]  /*8b50*/  ISETP.NE.U32.AND P0, PT, RZ, UR8, PT ;  /* 0x00000008ff007c0c */ /* 0x000fc8000bf05070 */
        /* <DEDUP_REMOVED lines=14> */
.L_x_1952:
        /* <DEDUP_REMOVED lines=13> */
.L_x_1953:
        /* <DEDUP_REMOVED lines=12> */
.L_x_1954:
[----:B------:R-:W-:Y:S01]  /*8dd0*/  UIADD3 UR8, -UR11, UR10, UR6 ;  /* 0x0000000a0b087290 */ /* 0x000fe2000fffe106 */
[----:B------:R-:W-:Y:S01]  /*8de0*/  ISETP.LE.AND P0, PT, RZ, UR22, PT ;  /* 0x00000016ff007c0c */ /* 0x000fe2000bf03270 */
[----:B------:R-:W-:Y:S01]  /*8df0*/  ULDC UR9, c[0x0][0x74c] ;  /* 0x0001d30000097ab9 */ /* 0x000fe20000000800 */
[----:B------:R-:W-:Y:S02]  /*8e00*/  USHF.R.S32.HI UR13, URZ, 0x1f, UR16 ;  /* 0x0000001f3f0d7899 */ /* 0x000fe40008011410 */
[----:B------:R-:W-:Y:S02]  /*8e10*/  UIADD3 UR9, UR8, -UR9, URZ ;  /* 0x8000000908097290 */ /* 0x000fe4000fffe03f */
[----:B------:R-:W-:Y:S02]  /*8e20*/  UIADD3 UR8, UR10, 0x3f, URZ ;  /* 0x0000003f0a087890 */ /* 0x000fe4000fffe03f */
[----:B------:R-:W-:Y:S01]  /*8e30*/  USHF.R.S32.HI UR12, URZ, 0x1f, UR9 ;  /* 0x0000001f3f0c7899 */ /* 0x000fe20008011409 */
[----:B------:R-:W-:Y:S01]  /*8e40*/  ULDC UR15, c[0x0][0x288] ;  /* 0x0000a200000f7ab9 */ /* 0x000fe20000000800 */
[----:B------:R-:W-:-:S02]  /*8e50*/  USEL UR20, UR13, URZ, !UP0 ;  /* 0x0000003f0d147287 */ /* 0x000fc4000c000000 */
[----:B------:R-:W-:Y:S02]  /*8e60*/  ULEA.HI UR12, UR12, UR9, URZ, 0x6 ;  /* 0x000000090c0c7291 */ /* 0x000fe4000f8f303f */
[----:B------:R-:W-:Y:S02]  /*8e70*/  USHF.R.S32.HI UR9, URZ, 0x1f, UR8 ;  /* 0x0000001f3f097899 */ /* 0x000fe40008011408 */
[----:B------:R-:W-:Y:S02]  /*8e80*/  USHF.R.S32.HI UR12, URZ, 0x6, UR12 ;  /* 0x000000063f0c7899 */ /* 0x000fe4000801140c */
[----:B------:R-:W-:Y:S02]  /*8e90*/  ULEA.HI UR8, UR9, UR8, URZ, 0x6 ;  /* 0x0000000809087291 */ /* 0x000fe4000f8f303f */
[----:B------:R-:W-:Y:S02]  /*8ea0*/  UIMAD UR13, UR16, UR15, URZ ;  /* 0x0000000f100d72a4 */ /* 0x000fe4000f8e023f */
[----:B------:R-:W-:-:S02]  /*8eb0*/  UISETP.LT.AND UP1, UPT, URZ, UR12, UPT ;  /* 0x0000000c3f00728c */ /* 0x000fc4000bf21270 */
[----:B------:R-:W-:Y:S02]  /*8ec0*/  USHF.R.S32.HI UR8, URZ, 0x6, UR8 ;  /* 0x000000063f087899 */ /* 0x000fe40008011408 */
[----:B------:R-:W-:Y:S02]  /*8ed0*/  USEL UR14, UR16, URZ, !UP0 ;  /* 0x0000003f100e7287 */ /* 0x000fe4000c000000 */
[----:B------:R-:W-:Y:S02]  /*8ee0*/  UIADD3 UR23, UP0, UR13, UR7, URZ ;  /* 0x000000070d177290 */ /* 0x000fe4000ff1e03f */
[----:B------:R-:W-:Y:S01]  /*8ef0*/  USEL UR9, URZ, UR12, !UP1 ;  /* 0x0000000c3f097287 */ /* 0x000fe2000c800000 */
[----:B------:R-:W-:Y:S01]  /*8f00*/  IMAD.U32 R9, RZ, RZ, UR8 ;  /* 0x00000008ff097e24 */ /* 0x000fe2000f8e00ff */
[----:B------:R-:W-:Y:S10]  /*8f10*/  @!P0 BRA `(.L_x_1955) ;  /* 0x0000000000248947 */ /* 0x000ff40003800000 */
[----:B------:R-:W-:-:S03]  /*8f20*/  UIADD3 UR6, UR6, 0xbf, UR10 ;  /* 0x000000bf06067890 */ /* 0x000fc6000fffe00a */
[----:B------:R-:W-:Y:S02]  /*8f30*/  ULDC UR10, c[0x0][0x748] ;  /* 0x0001d200000a7ab9 */ /* 0x000fe40000000800 */
[----:B------:R-:W-:-:S04]  /*8f40*/  UIADD3 UR6, UR6, UR10, -UR11 ;  /* 0x0000000a06067290 */ /* 0x000fc8000fffe80b */
[----:B------:R-:W-:-:S04]  /*8f50*/  USHF.R.S32.HI UR10, URZ, 0x1f, UR6 ;  /* 0x0000001f3f0a7899 */ /* 0x000fc80008011406 */
[----:B------:R-:W-:-:S04]  /*8f60*/  ULEA.HI UR10, UR10, UR6, URZ, 0x6 ;  /* 0x000000060a0a7291 */ /* 0x000fc8000f8f303f */
[----:B------:R-:W-:-:S04]  /*8f70*/  USHF.R.S32.HI UR10, URZ, 0x6, UR10 ;  /* 0x000000063f0a7899 */ /* 0x000fc8000801140a */
[----:B------:R-:W-:-:S04]  /*8f80*/  UISETP.LT.AND UP1, UPT, UR8, UR10, UPT ;  /* 0x0000000a0800728c */ /* 0x000fc8000bf21270 */
[----:B------:R-:W-:-:S06]  /*8f90*/  USEL UR10, UR8, UR10, UP1 ;  /* 0x0000000a080a7287 */ /* 0x000fcc0008800000 */
[----:B------:R-:W-:-:S07]  /*8fa0*/  IMAD.U32 R9, RZ, RZ, UR10 ;  /* 0x0000000aff097e24 */ /* 0x000fce000f8e00ff */
.L_x_1955:
[----:B------:R-:W-:Y:S02]  /*8fb0*/  ISETP.GT.AND P1, PT, R9, UR9, PT ;  /* 0x0000000909007c0c */ /* 0x000fe4000bf24270 */
[----:B------:R-:W-:Y:S01]  /*8fc0*/  ELECT P0, URZ, PT ;  /* 0x00000000003f782f */ /* 0x000fe20003800000 */
[----:B------:R-:W-:-:S10]  /*8fd0*/  ULEA.HI.X.SX32 UR10, UR13, UR17, 0x1, UP0 ;  /* 0x000000110d0a7291 */ /* 0x000fd400080f0e3f */
[----:B------:R-:W-:Y:S05]  /*8fe0*/  @!P1 BRA `(.L_x_1956) ;  /* 0x0000001000849947 */ /* 0x000fea0003800000 */
[----:B------:R-:W1:Y:S01]  /*8ff0*/  S2R R2, SR_TID.X ;  /* 0x0000000000027919 */ /* 0x000e620000002100 */
[----:B------:R-:W-:Y:S01]  /*9000*/  ULDC.64 UR18, c[0x0][0x2d8] ;  /* 0x0000b60000127ab9 */ /* 0x000fe20000000a00 */
[----:B------:R-:W-:Y:S01]  /*9010*/  VIADD R0, R9, -UR9 ;  /* 0x8000000909007c36 */ /* 0x000fe20008000000 */
[----:B------:R-:W-:Y:S02]  /*9020*/  UIMAD UR6, UR17, UR18, URZ ;  /* 0x00000012110672a4 */ /* 0x000fe4000f8e023f */
[----:B------:R-:W-:Y:S02]  /*9030*/  UIMAD.WIDE.U32 UR12, UR7, UR18, URZ ;  /* 0x00000012070c72a5 */ /* 0x000fe4000f8e003f */
[----:B------:R-:W-:Y:S01]  /*9040*/  UIMAD UR19, UR7, UR19, UR6 ;  /* 0x00000013071372a4 */ /* 0x000fe2000f8e0206 */
[----:B------:R-:W-:Y:S01]  /*9050*/  LOP3.LUT R0, R0, 0x1, RZ, 0xc0, !PT ;  /* 0x0000000100007812 */ /* 0x000fe200078ec0ff */
[----:B------:R-:W-:Y:S02]  /*9060*/  UIADD3 UR6, UP0, UR4, UR12, URZ ;  /* 0x0000000c04067290 */ /* 0x000fe4000ff1e03f */
[----:B------:R-:W-:Y:S01]  /*9070*/  UIADD3 UR19, UR13, UR19, URZ ;  /* 0x000000130d137290 */ /* 0x000fe2000fffe03f */
[----:B------:R-:W-:Y:S01]  /*9080*/  ISETP.NE.U32.AND P1, PT, R0, 0x1, PT ;  /* 0x000000010000780c */ /* 0x000fe20003f25070 */
[----:B------:R-:W-:Y:S01]  /*9090*/  ULDC.64 UR16, c[0x0][0x2e0] ;  /* 0x0000b80000107ab9 */ /* 0x000fe20000000a00 */
[----:B------:R-:W-:Y:S01]  /*90a0*/  ULDC UR18, c[0x0][0x760] ;  /* 0x0001d80000127ab9 */ /* 0x000fe20000000800 */
[----:B------:R-:W-:-:S02]  /*90b0*/  UIADD3.X UR7, UR5, UR19, URZ, UP0, !UPT ;  /* 0x0000001305077290 */ /* 0x000fc400087fe43f */
[----:B------:R-:W-:Y:S02]  /*90c0*/  UIMAD UR11, UR20, UR16, URZ ;  /* 0x00000010140b72a4 */ /* 0x000fe4000f8e023f */
[----:B------:R-:W-:Y:S02]  /*90d0*/  UIMAD.WIDE.U32 UR6, UR14, UR16, UR6 ;  /* 0x000000100e0672a5 */ /* 0x000fe4000f8e0006 */
[----:B------:R-:W-:Y:S02]  /*90e0*/  UIMAD UR17, UR14, UR17, UR11 ;  /* 0x000000110e1172a4 */ /* 0x000fe4000f8e020b */
[----:B------:R-:W-:Y:S02]  /*90f0*/  UIMAD UR11, UR15, UR18, URZ ;  /* 0x000000120f0b72a4 */ /* 0x000fe4000f8e023f */
[----:B------:R-:W-:Y:S01]  /*9100*/  UIADD3 UR24, UR7, UR17, URZ ;  /* 0x0000001107187290 */ /* 0x000fe2000fffe03f */
[----:B-1----:R-:W-:Y:S01]  /*9110*/  LOP3.LUT R10, R2, 0x1f, RZ, 0xc0, !PT ;  /* 0x0000001f020a7812 */ /* 0x002fe200078ec0ff */
[----:B------:R-:W-:Y:S10]  /*9120*/  @P1 BRA `(.L_x_1957) ;  /* 0x00000004006c1947 */ /* 0x000ff40003800000 */
        /* <DEDUP_REMOVED lines=11> */
.L_x_1960:
[----:B------:R-:W2:Y:S04]  /*91e0*/  LDG.E.STRONG.GPU R0, desc[UR46][R2.64] ;  /* 0x0000002e02007981 */ /* 0x000ea8000c1ef900 */
[----:B--2---:R-:W-:Y:S01]  /*91f0*/  CCTL.IVALL ;  /* 0x00000000ff00798f */ /* 0x004fe20002000000 */
[----:B------:R-:W-:Y:S05]  /*9200*/  YIELD ;  /* 0x0000000000007946 */ /* 0x000fea0003800000 */
[----:B------:R-:W-:-:S13]  /*9210*/  ISETP.NE.AND P1, PT, R0, UR22, PT ;  /* 0x0000001600007c0c */ /* 0x000fda000bf25270 */
[----:B------:R-:W-:Y:S05]  /*9220*/  @P1 BRA `(.L_x_1960) ;  /* 0xfffffffc00ec1947 */ /* 0x000fea000383ffff */
.L_x_1959:
[----:B------:R-:W-:Y:S05]  /*9230*/  BSYNC B0 ;  /* 0x0000000000007941 */ /* 0x000fea0003800000 */
.L_x_1958:
[----:B------:R-:W-:-:S03]  /*9240*/  UMOV UR15, 0xffffffff ;  /* 0xffffffff000f7882 */ /* 0x000fc60000000000 */
[----:B------:R-:W-:Y:S05]  /*9250*/  BRA.DIV UR15, `(.L_x_1961) ;  /* 0x000000420f447947 */ /* 0x000fea000b800000 */
[----:B------:R-:W-:Y:S01]  /*9260*/  NOP ;  /* 0x0000000000007918 */ /* 0x000fe20000000000 */
.L_x_2044:
        /* <DEDUP_REMOVED lines=22> */
.L_x_1963:
[----:B------:R-:W-:Y:S05]  /*93d0*/  BSYNC B0 ;  /* 0x0000000000007941 */ /* 0x000fea0003800000 */
.L_x_1962:
        /* <DEDUP_REMOVED lines=20> */
.L_x_1965:
[----:B------:R-:W-:Y:S05]  /*9520*/  BSYNC B0 ;  /* 0x0000000000007941 */ /* 0x000fea0003800000 */
.L_x_1964:
[----:B------:R-:W-:Y:S06]  /*9530*/  BAR.ARV 0xa, 0xa0 ;  /* 0x0282800000007b1d */ /* 0x000fec0000002000 */
[----:B------:R-:W-:Y:S04]  /*9540*/  BSSY B0, `(.L_x_1966) ;  /* 0x0000003000007945 */ /* 0x000fe80003800000 */
[----:B------:R-:W-:Y:S05]  /*9550*/  @!P0 BRA `(.L_x_1967) ;  /* 0x0000000000048947 */ /* 0x000fea0003800000 */
[----:B------:R-:W-:-:S04]  /*9560*/  DEPBAR.LE SB0, 0x0 ;  /* 0x000080000000791a */ /* 0x000fc80000000000 */
.L_x_1967:
[----:B------:R-:W-:Y:S05]  /*9570*/  BSYNC B0 ;  /* 0x0000000000007941 */ /* 0x000fea0003800000 */
.L_x_1966:
        /* <DEDUP_REMOVED lines=19> */
.L_x_1969:
[----:B------:R-:W-:Y:S05]  /*96b0*/  BSYNC B0 ;  /* 0x0000000000007941 */ /* 0x000fea0003800000 */
.L_x_1968:
[----:B------:R-:W-:Y:S01]  /*96c0*/  UIADD3 UR15, UR9, 0x1, URZ ;  /* 0x00000001090f7890 */ /* 0x000fe2000fffe03f */
[----:B------:R-:W-:Y:S11]  /*96d0*/  BRA `(.L_x_1970) ;  /* 0x0000000000047947 */ /* 0x000ff60003800000 */
.L_x_1957:
[----:B------:R-:W-:-:S05]  /*96e0*/  UMOV UR15, UR9 ;  /* 0x00000009000f7c82 */ /* 0x000fca0008000000 */
.L_x_1970:
[----:B------:R-:W-:-:S06]  /*96f0*/  UIADD3 UR9, UR9, 0x1, URZ ;  /* 0x0000000109097890 */ /* 0x000fcc000fffe03f */
[----:B------:R-:W-:Y:S01]  /*9700*/  ISETP.NE.AND P1, PT, R9, UR9, PT ;  /* 0x0000000909007c0c */ /* 0x000fe2000bf25270 */
[----:B------:R-:W-:-:S12]  /*9710*/  UMOV UR9, UR15 ;  /* 0x0000000f00097c82 */ /* 0x000fd80008000000 */
[----:B------:R-:W-:Y:S05]  /*9720*/  @!P1 BRA `(.L_x_1956) ;  /* 0x0000000800b49947 */ /* 0x000fea0003800000 */
[----:B------:R-:W-:Y:S01]  /*9730*/  UMOV UR18, UR12 ;  /* 0x0000000c00127c82 */ /* 0x000fe20008000000 */
[----:B------:R-:W-:Y:S01]  /*9740*/  UMOV UR9, UR15 ;  /* 0x0000000f00097c82 */ /* 0x000fe20008000000 */
[----:B------:R-:W-:-:S03]  /*9750*/  UIMAD.WIDE.U32 UR12, UR14, UR16, UR18 ;  /* 0x000000100e0c72a5 */ /* 0x000fc6000f8e0012 */
[----:B------:R-:W-:Y:S01]  /*9760*/  ULDC.64 UR18, c[0x0][0x2c0] ;  /* 0x0000b00000127ab9 */ /* 0x000fe20000000a00 */
[----:B------:R-:W-:-:S04]  /*9770*/  UIADD3 UR4, UP0, UR4, UR12, URZ ;  /* 0x0000000c04047290 */ /* 0x000fc8000ff1e03f */
[----:B------:R-:W-:Y:S02]  /*9780*/  UIADD3.X UR5, UR5, UR17, UR13, UP0, !UPT ;  /* 0x0000001105057290 */ /* 0x000fe400087fe40d */
[----:B------:R-:W-:-:S04]  /*9790*/  ULEA UR14, UP0, UR4, UR18, 0x2 ;  /* 0x00000012040e7291 */ /* 0x000fc8000f80103f */
[----:B------:R-:W-:Y:S02]  /*97a0*/  ULEA.HI.X UR5, UR4, UR19, UR5, 0x2, UP0 ;  /* 0x0000001304057291 */ /* 0x000fe400080f1405 */
[----:B------:R-:W-:Y:S01]  /*97b0*/  UIADD3 UR14, UP0, UR14, 0x4000, URZ ;  /* 0x000040000e0e7890 */ /* 0x000fe2000ff1e03f */
[----:B------:R-:W-:-:S03]  /*97c0*/  UMOV UR4, URZ ;  /* 0x0000003f00047c82 */ /* 0x000fc60008000000 */
[----:B------:R-:W-:-:S12]  /*97d0*/  UIADD3.X UR5, URZ, UR5, URZ, UP0, !UPT ;  /* 0x000000053f057290 */ /* 0x000fd800087fe43f */
.L_x_1995:
        /* <DEDUP_REMOVED lines=11> */
.L_x_1973:
[----:B------:R-:W2:Y:S04]  /*9890*/  LDG.E.STRONG.GPU R0, desc[UR46][R2.64] ;  /* 0x0000002e02007981 */ /* 0x000ea8000c1ef900 */
[----:B--2---:R-:W-:Y:S01]  /*98a0*/  CCTL.IVALL ;  /* 0x00000000ff00798f */ /* 0x004fe20002000000 */
[----:B------:R-:W-:Y:S05]  /*98b0*/  YIELD ;  /* 0x0000000000007946 */ /* 0x000fea0003800000 */
[----:B------:R-:W-:-:S13]  /*98c0*/  ISETP.NE.AND P1, PT, R0, UR22, PT ;  /* 0x0000001600007c0c */ /* 0x000fda000bf25270 */
[----:B------:R-:W-:Y:S05]  /*98d0*/  @P1 BRA `(.L_x_1973) ;  /* 0xfffffffc00ec1947 */ /* 0x000fea000383ffff */
.L_x_1972:
[----:B------:R-:W-:Y:S05]  /*98e0*/  BSYNC B0 ;  /* 0x0000000000007941 */ /* 0x000fea0003800000 */
.L_x_1971:
[----:B------:R-:W-:-:S03]  /*98f0*/  UMOV UR16, 0xffffffff ;  /* 0xffffffff00107882 */ /* 0x000fc60000000000 */
[----:B------:R-:W-:Y:S05]  /*9900*/  BRA.DIV UR16, `(.L_x_1974) ;  /* 0x0000003a10b47947 */ /* 0x000fea000b800000 */
[----:B------:R-:W-:Y:S01]  /*9910*/  NOP ;  /* 0x0000000000007918 */ /* 0x000fe20000000000 */
.L_x_2047:
        /* <DEDUP_REMOVED lines=10> */
[----:B------:R-:W-:Y:S01]  /*99c0*/  UMOV UR27, 0x14f00000 ;  /* 0x14f00000001b7882 */ /* 0x000fe20000000000 */
[----:B-1----:R-:W-:Y:S02]  /*99d0*/  ULEA UR18, UR18, UR17, 0x18 ;  /* 0x0000001112127291 */ /* 0x002fe4000f8ec03f */
[----:B------:R-:W-:-:S02]  /*99e0*/  ULEA.HI.X.SX32 UR17, UR16, UR24, 0x1, UP0 ;  /* 0x0000001810117291 */ /* 0x000fc400080f0e3f */
[----:B------:R-:W-:Y:S02]  /*99f0*/  ULEA UR16, UP0, UR25, UR20, 0x2 ;  /* 0x0000001419107291 */ /* 0x000fe4000f80103f */
[----:B------:R-:W-:Y:S02]  /*9a00*/  UIADD3 UR18, UR18, 0x10000, URZ ;  /* 0x0001000012127890 */ /* 0x000fe4000fffe03f */
[----:B------:R-:W-:Y:S01]  /*9a10*/  ULEA.HI.X UR17, UR25, UR21, UR17, 0x2, UP0 ;  /* 0x0000001519117291 */ /* 0x000fe200080f1411 */
[----:B------:R-:W-:-:S08]  /*9a20*/  UMOV UR20, 0x400 ;  /* 0x0000040000147882 */ /* 0x000fd00000000000 */
[----:B------:R1:W-:Y:S02]  /*9a30*/  UBLKRED.G.S.ADD.F32.RN [UR16], [UR18], UR20, desc[UR26] ;  /* 0x00001a10120073bb */ /* 0x0003e400080a1414 */
[----:B-1----:R0:W-:Y:S02]  /*9a40*/  UTMACMDFLUSH ;  /* 0x00000000000079b7 */ /* 0x0021e40000000000 */
.L_x_1976:
[----:B------:R-:W-:Y:S05]  /*9a50*/  BSYNC B0 ;  /* 0x0000000000007941 */ /* 0x000fea0003800000 */
.L_x_1975:
[----:B------:R-:W-:Y:S01]  /*9a60*/  ULEA UR18, UR15, UR4, 0xd ;  /* 0x000000040f127291 */ /* 0x000fe2000f8e683f */
[----:B------:R-:W-:Y:S06]  /*9a70*/  BAR.SYNC.DEFER_BLOCKING 0xe, 0xa0 ;  /* 0x0382800000007b1d */ /* 0x000fec0000010000 */
[----:B------:R-:W-:Y:S01]  /*9a80*/  UMOV UR16, UR14 ;  /* 0x0000000e00107c82 */ /* 0x000fe20008000000 */
[----:B------:R-:W-:Y:S01]  /*9a90*/  UMOV UR17, UR5 ;  /* 0x0000000500117c82 */ /* 0x000fe20008000000 */
[----:B------:R-:W-:Y:S01]  /*9aa0*/  BSSY B0, `(.L_x_1977) ;  /* 0x000000d000007945 */ /* 0x000fe20003800000 */
[----:B------:R-:W-:-:S03]  /*9ab0*/  UIMAD.WIDE UR16, UR18, 0x4, UR16 ;  /* 0x00000004121078a5 */ /* 0x000fc6000f8e0210 */
[----:B------:R-:W-:Y:S09]  /*9ac0*/  @!P0 BRA `(.L_x_1978) ;  /* 0x0000000000288947 */ /* 0x000ff20003800000 */
        /* <DEDUP_REMOVED lines=10> */
.L_x_1978:
[----:B------:R-:W-:Y:S05]  /*9b70*/  BSYNC B0 ;  /* 0x0000000000007941 */ /* 0x000fea0003800000 */
.L_x_1977:
[----:B------:R-:W-:Y:S06]  /*9b80*/  BAR.ARV 0xa, 0xa0 ;  /* 0x0282800000007b1d */ /* 0x000fec0000002000 */
[----:B------:R-:W-:Y:S04]  /*9b90*/  BSSY B0, `(.L_x_1979) ;  /* 0x0000003000007945 */ /* 0x000fe80003800000 */
[----:B------:R-:W-:Y:S05]  /*9ba0*/  @!P0 BRA `(.L_x_1980) ;  /* 0x0000000000048947 */ /* 0x000fea0003800000 */
[----:B------:R-:W-:-:S04]  /*9bb0*/  DEPBAR.LE SB0, 0x0 ;  /* 0x000080000000791a */ /* 0x000fc80000000000 */
.L_x_1980:
[----:B------:R-:W-:Y:S05]  /*9bc0*/  BSYNC B0 ;  /* 0x0000000000007941 */ /* 0x000fea0003800000 */
.L_x_1979:
        /* <DEDUP_REMOVED lines=19> */
.L_x_1982:
[----:B------:R-:W-:Y:S05]  /*9d00*/  BSYNC B0 ;  /* 0x0000000000007941 */ /* 0x000fea0003800000 */
.L_x_1981:
        /* <DEDUP_REMOVED lines=9> */
.L_x_1985:
[----:B------:R-:W2:Y:S04]  /*9da0*/  LDG.E.STRONG.GPU R0, desc[UR46][R2.64] ;  /* 0x0000002e02007981 */ /* 0x000ea8000c1ef900 */
[----:B--2---:R-:W-:Y:S01]  /*9db0*/  CCTL.IVALL ;  /* 0x00000000ff00798f */ /* 0x004fe20002000000 */
[----:B------:R-:W-:Y:S05]  /*9dc0*/  YIELD ;  /* 0x0000000000007946 */ /* 0x000fea0003800000 */
[----:B------:R-:W-:-:S13]  /*9dd0*/  ISETP.NE.AND P1, PT, R0, UR22, PT ;  /* 0x0000001600007c0c */ /* 0x000fda000bf25270 */
[----:B------:R-:W-:Y:S05]  /*9de0*/  @P1 BRA `(.L_x_1985) ;  /* 0xfffffffc00ec1947 */ /* 0x000fea000383ffff */
.L_x_1984:
[----:B------:R-:W-:Y:S05]  /*9df0*/  BSYNC B0 ;  /* 0x0000000000007941 */ /* 0x000fea0003800000 */
.L_x_1983:
[----:B------:R-:W-:-:S03]  /*9e00*/  UMOV UR12, 0xffffffff ;  /* 0xffffffff000c7882 */ /* 0x000fc60000000000 */
[----:B------:R-:W-:Y:S05]  /*9e10*/  BRA.DIV UR12, `(.L_x_1986) ;  /* 0x000000360c8c7947 */ /* 0x000fea000b800000 */
[----:B------:R-:W-:Y:S01]  /*9e20*/  NOP ;  /* 0x0000000000007918 */ /* 0x000fe20000000000 */
.L_x_2050:
        /* <DEDUP_REMOVED lines=15> */
.L_x_1988:
[----:B------:R-:W-:Y:S05]  /*9f20*/  BSYNC B0 ;  /* 0x0000000000007941 */ /* 0x000fea0003800000 */
.L_x_1987:
        /* <DEDUP_REMOVED lines=15> */
.L_x_1990:
[----:B------:R-:W-:Y:S05]  /*a020*/  BSYNC B0 ;  /* 0x0000000000007941 */ /* 0x000fea0003800000 */
.L_x_1989:
[----:B------:R-:W-:Y:S06]  /*a030*/  BAR.ARV 0xa, 0xa0 ;  /* 0x0282800000007b1d */ /* 0x000fec0000002000 */
[----:B------:R-:W-:Y:S04]  /*a040*/  BSSY B0, `(.L_x_1991) ;  /* 0x0000003000007945 */ /* 0x000fe80003800000 */
[----:B------:R-:W-:Y:S05]  /*a050*/  @!P0 BRA `(.L_x_1992) ;  /* 0x0000000000048947 */ /* 0x000fea0003800000 */
[----:B------:R-:W-:-:S04]  /*a060*/  DEPBAR.LE SB0, 0x0 ;  /* 0x000080000000791a */ /* 0x000fc80000000000 */
.L_x_1992:
[----:B------:R-:W-:Y:S05]  /*a070*/  BSYNC B0 ;  /* 0x0000000000007941 */ /* 0x000fea0003800000 */
.L_x_1991:
        /* <DEDUP_REMOVED lines=19> */
.L_x_1994:
[----:B------:R-:W-:Y:S05]  /*a1b0*/  BSYNC B0 ;  /* 0x0000000000007941 */ /* 0x000fea0003800000 */
.L_x_1993:
[----:B------:R-:W-:Y:S02]  /*a1c0*/  UIADD3 UR9, UR9, 0x2, URZ ;  /* 0x0000000209097890 */ /* 0x000fe4000fffe03f */
[----:B------:R-:W-:-:S04]  /*a1d0*/  UIADD3 UR4, UR4, 0x4000, URZ ;  /* 0x0000400004047890 */ /* 0x000fc8000fffe03f */
[----:B------:R-:W-:-:S13]  /*a1e0*/  ISETP.LE.AND P1, PT, R9, UR9, PT ;  /* 0x0000000909007c0c */ /* 0x000fda000bf23270 */
[----:B------:R-:W-:Y:S05]  /*a1f0*/  @!P1 BRA `(.L_x_1995) ;  /* 0xfffffff400789947 */ /* 0x000fea000383ffff */
.L_x_1956:
        /* <DEDUP_REMOVED lines=41> */
.L_x_1998:
[----:B------:R-:W-:Y:S05]  /*a490*/  BSYNC B0 ;  /* 0x0000000000007941 */ /* 0x000fea0003800000 */
.L_x_1997:
[----:B------:R-:W-:Y:S05]  /*a4a0*/  BRA `(.L_x_1999) ;  /* 0x0000000000047947 */ /* 0x000fea0003800000 */
.L_x_1996:
[----:B------:R-:W-:-:S05]  /*a4b0*/  UMOV UR4, UR9 ;  /* 0x0000000900047c82 */ /* 0x000fca0008000000 */
.L_x_1999:
        /* <DEDUP_REMOVED lines=11> */
.L_x_2004:
        /* <DEDUP_REMOVED lines=24> */
.L_x_2001:
[----:B------:R-:W-:Y:S05]  /*a6f0*/  BSYNC B0 ;  /* 0x0000000000007941 */ /* 0x000fea0003800000 */
.L_x_2000:
        /* <DEDUP_REMOVED lines=24> */
.L_x_2003:
[----:B------:R-:W-:Y:S05]  /*a880*/  BSYNC B0 ;  /* 0x0000000000007941 */ /* 0x000fea0003800000 */
.L_x_2002:
[----:B------:R-:W-:Y:S02]  /*a890*/  UIADD3 UR7, UR7, 0x2, URZ ;  /* 0x0000000207077890 */ /* 0x000fe4000fffe03f */
[----:B------:R-:W-:Y:S02]  /*a8a0*/  ULEA UR5, UR19, UR5, 0x1 ;  /* 0x0000000513057291 */ /* 0x000fe4000f8e083f */
[----:B------:R-:W-:Y:S02]  /*a8b0*/  ULEA UR6, UR19, UR6, 0x1 ;  /* 0x0000000613067291 */ /* 0x000fe4000f8e083f */
[----:B------:R-:W-:-:S13]  /*a8c0*/  ISETP.NE.AND P0, PT, RZ, UR7, PT ;  /* 0x00000007ff007c0c */ /* 0x000fda000bf05270 */
[----:B------:R-:W-:Y:S05]  /*a8d0*/  @!P0 BRA `(.L_x_1860) ;  /* 0x0000002800388947 */ /* 0x000fea0003800000 */
[----:B------:R-:W-:Y:S05]  /*a8e0*/  BRA `(.L_x_2004) ;  /* 0xfffffffc00207947 */ /* 0x000fea000383ffff */
.L_x_1948:
        /* <DEDUP_REMOVED lines=14> */
.L_x_2005:
        /* <DEDUP_REMOVED lines=14> */
.L_x_2007:
[----:B------:R-:W-:-:S05]  /*aab0*/  ULDC UR4, c[0x0][0x8bc] ;  /* 0x00022f0000047ab9 */ /* 0x000fca0000000800 */
.L_x_2006:
        /* <DEDUP_REMOVED lines=59> */
.L_x_2009:
        /* <DEDUP_REMOVED lines=13> */
.L_x_2010:
        /* <DEDUP_REMOVED lines=8> */
.L_x_2011:
        /* <DEDUP_REMOVED lines=21> */
.L_x_2012:
        /* <DEDUP_REMOVED lines=50> */
.L_x_2051:
        /* <DEDUP_REMOVED lines=15> */
.L_x_2015:
        /* <DEDUP_REMOVED lines=97> */
.L_x_2026:
[----:B-123--:R-:W-:-:S04]  /*bb30*/  SHF.L.U32 R18, R10, 0x1f, RZ ;  /* 0x0000001f0a127819 */ /* 0x00efc800000006ff */
[----:B------:R-:W2:Y:S02]  /*bb40*/  SYNCS.PHASECHK.TRANS64.TRYWAIT P1, [R15+URZ+0x30840], R18 ;  /* 0x030840120f0075a7 */ /* 0x000ea4000802017f */
[----:B--2---:R-:W-:Y:S05]  /*bb50*/  @!P1 BRA `(.L_x_2018) ;  /* 0x00000018006c9947 */ /* 0x004fea0003800000 */
.L_x_2052:
        /* <DEDUP_REMOVED lines=8> */
.L_x_2019:
        /* <DEDUP_REMOVED lines=37> */
.L_x_2053:
        /* <DEDUP_REMOVED lines=8> */
.L_x_2021:
        /* <DEDUP_REMOVED lines=37> */
.L_x_2054:
        /* <DEDUP_REMOVED lines=8> */
.L_x_2023:
        /* <DEDUP_REMOVED lines=31> */
.L_x_2056:
        /* <DEDUP_REMOVED lines=8> */
.L_x_2025:
        /* <DEDUP_REMOVED lines=37> */
.L_x_2017:
[----:B------:R-:W4:Y:S02]  /*c640*/  LDL.LU R4, [R1+0x4] ;  /* 0x0000040001047983 */ /* 0x000f240000300800 */
[----:B----4-:R-:W-:Y:S02]  /*c650*/  ISETP.NE.AND P1, PT, R4, RZ, PT ;  /* 0x000000ff0400720c */ /* 0x010fe40003f25270 */
[----:B------:R4:W5:Y:S11]  /*c660*/  LDL R4, [R1] ;  /* 0x0000000001047983 */ /* 0x0009760000100800 */
[----:B----4-:R-:W-:Y:S05]  /*c670*/  @!P1 BRA `(.L_x_2016) ;  /* 0x00000004005c9947 */ /* 0x010fea0003800000 */
[----:B------:R-:W-:-:S04]  /*c680*/  SHF.L.U32 R12, R10, 0x1f, RZ ;  /* 0x0000001f0a0c7819 */ /* 0x000fc800000006ff */
[----:B------:R-:W4:Y:S02]  /*c690*/  SYNCS.PHASECHK.TRANS64.TRYWAIT P1, [R15+URZ+0x30840], R12 ;  /* 0x0308400c0f0075a7 */ /* 0x000f24000802017f */
[----:B----4-:R-:W-:Y:S05]  /*c6a0*/  @!P1 BRA `(.L_x_2027) ;  /* 0x0000000c00ec9947 */ /* 0x010fea0003800000 */
.L_x_2057:
        /* <DEDUP_REMOVED lines=8> */
.L_x_2028:
        /* <DEDUP_REMOVED lines=34> */
.L_x_2058:
        /* <DEDUP_REMOVED lines=8> */
.L_x_2030:
        /* <DEDUP_REMOVED lines=34> */
.L_x_2016:
[----:B------:R-:W1:Y:S01]  /*cbf0*/  S2R R0, SR_TID.X ;  /* 0x0000000000007919 */ /* 0x000e620000002100 */
[----:B------:R-:W-:Y:S01]  /*cc00*/  IMAD R3, R16, 0x8, R15 ;  /* 0x0000000810037824 */ /* 0x000fe200078e020f */
[----:B-1----:R-:W-:Y:S02]  /*cc10*/  LOP3.LUT R2, R0, 0x7f, RZ, 0xc0, !PT ;  /* 0x0000007f00027812 */ /* 0x002fe400078ec0ff */
[----:B------:R-:W-:Y:S02]  /*cc20*/  SHF.L.U32 R0, R10, 0x1f, RZ ;  /* 0x0000001f0a007819 */ /* 0x000fe400000006ff */
[----:B------:R-:W-:Y:S02]  /*cc30*/  ISETP.NE.AND P1, PT, R2, RZ, PT ;  /* 0x000000ff0200720c */ /* 0x000fe40003f25270 */
[----:B------:R-:W1:Y:S02]  /*cc40*/  SYNCS.PHASECHK.TRANS64.TRYWAIT P0, [R3+URZ+0x30840], R0 ;  /* 0x03084000030075a7 */ /* 0x000e64000800017f */
[----:B-1----:R-:W-:Y:S09]  /*cc50*/  @!P0 BRA `(.L_x_2031) ;  /* 0x0000000800a88947 */ /* 0x002ff20003800000 */
.L_x_2059:
[----:B------:R-:W-:Y:S05]  /*cc60*/  @P1 BRA `(.L_x_2032) ;  /* 0x0000000000181947 */ /* 0x000fea0003800000 */
[----:B------:R-:W1:Y:S01]  /*cc70*/  S2R R2, SR_TID.X ;  /* 0x0000000000027919 */ /* 0x000e620000002100 */
[----:B------:R-:W-:-:S04]  /*cc80*/  IMAD.MOV.U32 R0, RZ, RZ, 0x4100 ;  /* 0x00004100ff007424 */ /* 0x000fc800078e00ff */
[----:B------:R1:W-:Y:S02]  /*cc90*/  SYNCS.ARRIVE.TRANS64 RZ, [R3+URZ+0x30830], R0 ;  /* 0x0308300003ff79a7 */ /* 0x0003e4000800003f */
[----:B-1----:R-:W-:-:S13]  /*cca0*/  LOP3.LUT P0, RZ, R2, 0x1f, RZ, 0xc0, !PT ;  /* 0x0000001f02ff7812 */ /* 0x002fda000780c0ff */
[----:B------:R-:W-:Y:S05]  /*ccb0*/  @!P0 BRA `(.L_x_2032) ;  /* 0x0000000000048947 */ /* 0x000fea0003800000 */
[----:B------:R-:W-:Y:S01]  /*ccc0*/  BPT.TRAP 0x1 ;  /* 0x000000040000795c */ /* 0x000fe20000300000 */
.L_x_2032:
        /* <DEDUP_REMOVED lines=41> */
.L_x_2013:
[----:B------:R-:W-:Y:S05]  /*cf60*/  BSYNC B0 ;  /* 0x0000000000007941 */ /* 0x000fea0003800000 */
.L_x_2008:
[----:B------:R-:W-:-:S03]  /*cf70*/  UMOV UR8, 0xffffffff ;  /* 0xffffffff00087882 */ /* 0x000fc60000000000 */
[----:B------:R-:W-:Y:S05]  /*cf80*/  BRA.DIV UR8, `(.L_x_2033) ;  /* 0x0000000608f07947 */ /* 0x000fea000b800000 */
[----:B------:R-:W-:-:S13]  /*cf90*/  ELECT P6, URZ, PT ;  /* 0x00000000003f782f */ /* 0x000fda00038c0000 */
.L_x_2062:
[----:B------:R-:W-:Y:S05]  /*cfa0*/  @!P6 BRA `(.L_x_1860) ;  /* 0x000000000084e947 */ /* 0x000fea0003800000 */
[----:B------:R-:W-:-:S06]  /*cfb0*/  ULOP3.LUT UR8, UR38, 0x2, URZ, 0xfc, !UPT ;  /* 0x0000000226087892 */ /* 0x000fcc000f8efc3f */
[----:B------:R-:W-:-:S05]  /*cfc0*/  IMAD.U32 R2, RZ, RZ, UR8 ;  /* 0x00000008ff027e24 */ /* 0x000fca000f8e00ff */
[----:B------:R-:W-:-:S13]  /*cfd0*/  ISETP.NE.AND P2, PT, R2, 0x3, PT ;  /* 0x000000030200780c */ /* 0x000fda0003f45270 */
[----:B------:R-:W-:Y:S05]  /*cfe0*/  @!P2 BRA `(.L_x_2034) ;  /* 0x000000000004a947 */ /* 0x000fea0003800000 */
[----:B---3--:R-:W-:Y:S01]  /*cff0*/  BPT.TRAP 0x1 ;  /* 0x000000040000795c */ /* 0x008fe20000300000 */
.L_x_2034:
        /* <DEDUP_REMOVED lines=15> */
.L_x_2063:
[----:B------:R-:W2:Y:S02]  /*d0f0*/  SYNCS.PHASECHK.TRANS64.TRYWAIT P0, [R3+URZ], R2 ;  /* 0x00000002030075a7 */ /* 0x000ea4000800017f */
[----:B--2---:R-:W-:Y:S05]  /*d100*/  @!P0 BRA `(.L_x_2036) ;  /* 0x0000000400c48947 */ /* 0x004fea0003800000 */
.L_x_2064:
[----:B------:R-:W-:Y:S05]  /*d110*/  @!P2 BRA `(.L_x_2037) ;  /* 0x000000000004a947 */ /* 0x000fea0003800000 */
[----:B---3--:R-:W-:Y:S01]  /*d120*/  BPT.TRAP 0x1 ;  /* 0x000000040000795c */ /* 0x008fe20000300000 */
.L_x_2037:
[----:B--2---:R-:W-:-:S04]  /*d130*/  VIADD R3, R8, 0x30840 ;  /* 0x0003084008037836 */ /* 0x004fc80000000000 */
[----:B------:R-:W-:-:S04]  /*d140*/  IMAD R5, R0, 0x8, R3 ;  /* 0x0000000800057824 */ /* 0x000fc800078e0203 */
[----:B------:R-:W2:Y:S02]  /*d150*/  SYNCS.PHASECHK.TRANS64.TRYWAIT P0, [R5+URZ], R4 ;  /* 0x00000004050075a7 */ /* 0x000ea4000800017f */
[----:B--2---:R-:W-:Y:S05]  /*d160*/  @!P0 BRA `(.L_x_2038) ;  /* 0x0000000400c08947 */ /* 0x004fea0003800000 */
.L_x_2065:
[----:B------:R-:W-:-:S07]  /*d170*/  IMAD R3, R6, 0x8, R3 ;  /* 0x0000000806037824 */ /* 0x000fce00078e0203 */
.L_x_2039:
[----:B----4-:R4:W1:Y:S02]  /*d180*/  SYNCS.PHASECHK.TRANS64.TRYWAIT P0, [R3+URZ], R2 ;  /* 0x00000002030075a7 */ /* 0x010864000800017f */
[----:B-1----:R-:W-:Y:S05]  /*d190*/  @!P0 NANOSLEEP.SYNCS 0x989680 ;  /* 0x009896800000895d */ /* 0x002fea0003900000 */
[----:B------:R-:W1:Y:S02]  /*d1a0*/  @!P0 SYNCS.PHASECHK.TRANS64 P0, [R3+URZ], R2 ;  /* 0x00000002030085a7 */ /* 0x000e64000800007f */
[----:B-1----:R-:W-:Y:S05]  /*d1b0*/  @!P0 BRA `(.L_x_2039) ;  /* 0xfffffffc00f08947 */ /* 0x002fea000383ffff */
.L_x_1860:
[----:B---3--:R-:W-:Y:S05]  /*d1c0*/  BSYNC B6 ;  /* 0x0000000000067941 */ /* 0x008fea0003800000 */
.L_x_1854:
[----:B------:R-:W-:Y:S05]  /*d1d0*/  EXIT ;  /* 0x000000000000794d */ /* 0x000fea0003800000 */
.L_x_1871:
[----:B------:R-:W-:Y:S02]  /*d1e0*/  IMAD.MOV.U32 R12, RZ, RZ, RZ ;  /* 0x000000ffff0c7224 */ /* 0x000fe400078e00ff */
[----:B------:R-:W-:Y:S02]  /*d1f0*/  IMAD.MOV.U32 R11, RZ, RZ, 0x1f ;  /* 0x0000001fff0b7424 */ /* 0x000fe400078e00ff */
[----:B------:R-:W-:-:S07]  /*d200*/  IMAD.MOV.U32 R15, RZ, RZ, -0x1 ;  /* 0xffffffffff0f7424 */ /* 0x000fce00078e00ff */
[----:B------:R-:W-:Y:S05]  /*d210*/  WARPSYNC.COLLECTIVE R15, `(.L_x_2040) ;  /* 0x000000000f087348 */ /* 0x000fea0003c00000 */
[----:B------:R1:W2:Y:S02]  /*d220*/  SHFL.IDX P6, R14, R13, R12, R11 ;  /* 0x0000000c0d0e7389 */ /* 0x0002a400000c000b */
[----:B-12---:R-:W-:Y:S01]  /*d230*/  ENDCOLLECTIVE ;  /* 0x000000000000791b */ /* 0x006fe20003800000 */
.L_x_2040:
[----:B------:R-:W-:Y:S05]  /*d240*/  BRA `(.L_x_2041) ;  /* 0xffffff4400047947 */ /* 0x000fea000383ffff */
.L_x_1873:
        /* <DEDUP_REMOVED lines=8> */
.L_x_1877:
[----:B---3--:R3:W4:Y:S02]  /*d2d0*/  SYNCS.PHASECHK.TRANS64.TRYWAIT P0, [R0+URZ+0x30810], R191 ;  /* 0x030810bf000075a7 */ /* 0x008724000800017f */
[----:B----4-:R-:W-:Y:S05]  /*d2e0*/  @!P0 NANOSLEEP.SYNCS 0x989680 ;  /* 0x009896800000895d */ /* 0x010fea0003900000 */
[----:B------:R-:W4:Y:S02]  /*d2f0*/  @!P0 SYNCS.PHASECHK.TRANS64 P0, [R0+URZ+0x30810], R191 ;  /* 0x030810bf000085a7 */ /* 0x000f24000800007f */
[----:B----4-:R-:W-:Y:S05]  /*d300*/  @!P0 BRA `(.L_x_1877) ;  /* 0xfffffffc00f08947 */ /* 0x010fea000383ffff */
[----:B------:R-:W-:Y:S05]  /*d310*/  BRA `(.L_x_1876) ;  /* 0xffffff4800ec7947 */ /* 0x000fea000383ffff */
.L_x_1881:
[----:B--2---:R2:W1:Y:S02]  /*d320*/  SYNCS.PHASECHK.TRANS64.TRYWAIT P0, [R0+URZ+0x30830], R191 ;  /* 0x030830bf000075a7 */ /* 0x004464000800017f */
[----:B-1----:R-:W-:Y:S05]  /*d330*/  @!P0 NANOSLEEP.SYNCS 0x989680 ;  /* 0x009896800000895d */ /* 0x002fea0003900000 */
[----:B------:R-:W1:Y:S02]  /*d340*/  @!P0 SYNCS.PHASECHK.TRANS64 P0, [R0+URZ+0x30830], R191 ;  /* 0x030830bf000085a7 */ /* 0x000e64000800007f */
[----:B-1----:R-:W-:Y:S05]  /*d350*/  @!P0 BRA `(.L_x_1881) ;  /* 0xfffffffc00f08947 */ /* 0x002fea000383ffff */
[----:B------:R-:W-:Y:S05]  /*d360*/  BRA `(.L_x_1880) ;  /* 0xffffff5400047947 */ /* 0x000fea000383ffff */
.L_x_1961:
[----:B------:R-:W-:Y:S01]  /*d370*/  BSSY B0, `(.L_x_2042) ;  /* 0x0000005000007945 */ /* 0x000fe20003800000 */
[----:B------:R-:W-:-:S07]  /*d380*/  IMAD.MOV.U32 R15, RZ, RZ, -0x1 ;  /* 0xffffffffff0f7424 */ /* 0x000fce00078e00ff */
[----:B------:R-:W-:Y:S05]  /*d390*/  WARPSYNC.COLLECTIVE R15, `(.L_x_2043) ;  /* 0x000000000f087348 */ /* 0x000fea0003c00000 */
[----:B------:R-:W-:Y:S01]  /*d3a0*/  NOP ;  /* 0x0000000000007918 */ /* 0x000fe20000000000 */
[----:B------:R-:W-:Y:S01]  /*d3b0*/  ENDCOLLECTIVE ;  /* 0x000000000000791b */ /* 0x000fe20003800000 */
.L_x_2043:
[----:B------:R-:W-:Y:S05]  /*d3c0*/  BSYNC B0 ;  /* 0x0000000000007941 */ /* 0x000fea0003800000 */
.L_x_2042:
[----:B------:R-:W-:Y:S05]  /*d3d0*/  BRA `(.L_x_2044) ;  /* 0xffffffbc00a47947 */ /* 0x000fea000383ffff */
.L_x_1974:
[----:B------:R-:W-:Y:S01]  /*d3e0*/  BSSY B0, `(.L_x_2045) ;  /* 0x0000005000007945 */ /* 0x000fe20003800000 */
[----:B------:R-:W-:-:S07]  /*d3f0*/  IMAD.MOV.U32 R15, RZ, RZ, -0x1 ;  /* 0xffffffffff0f7424 */ /* 0x000fce00078e00ff */
[----:B------:R-:W-:Y:S05]  /*d400*/  WARPSYNC.COLLECTIVE R15, `(.L_x_2046) ;  /* 0x000000000f087348 */ /* 0x000fea0003c00000 */
[----:B------:R-:W-:Y:S01]  /*d410*/  NOP ;  /* 0x0000000000007918 */ /* 0x000fe20000000000 */
[----:B------:R-:W-:Y:S01]  /*d420*/  ENDCOLLECTIVE ;  /* 0x000000000000791b */ /* 0x000fe20003800000 */
.L_x_2046:
[----:B------:R-:W-:Y:S05]  /*d430*/  BSYNC B0 ;  /* 0x0000000000007941 */ /* 0x000fea0003800000 */
.L_x_2045:
[----:B------:R-:W-:Y:S05]  /*d440*/  BRA `(.L_x_2047) ;  /* 0xffffffc400347947 */ /* 0x000fea000383ffff */
.L_x_1986:
[----:B------:R-:W-:Y:S01]  /*d450*/  BSSY B0, `(.L_x_2048) ;  /* 0x0000005000007945 */ /* 0x000fe20003800000 */
[----:B------:R-:W-:-:S07]  /*d460*/  IMAD.MOV.U32 R15, RZ, RZ, -0x1 ;  /* 0xffffffffff0f7424 */ /* 0x000fce00078e00ff */
[----:B------:R-:W-:Y:S05]  /*d470*/  WARPSYNC.COLLECTIVE R15, `(.L_x_2049) ;  /* 0x000000000f087348 */ /* 0x000fea0003c00000 */
[----:B------:R-:W-:Y:S01]  /*d480*/  NOP ;  /* 0x0000000000007918 */ /* 0x000fe20000000000 */
[----:B------:R-:W-:Y:S01]  /*d490*/  ENDCOLLECTIVE ;  /* 0x000000000000791b */ /* 0x000fe20003800000 */
.L_x_2049:
[----:B------:R-:W-:Y:S05]  /*d4a0*/  BSYNC B0 ;  /* 0x0000000000007941 */ /* 0x000fea0003800000 */
.L_x_2048:
[----:B------:R-:W-:Y:S05]  /*d4b0*/  BRA `(.L_x_2050) ;  /* 0xffffffc8005c7947 */ /* 0x000fea000383ffff */
.L_x_2014:
[----:B-1----:R1:W2:Y:S02]  /*d4c0*/  SYNCS.PHASECHK.TRANS64.TRYWAIT P0, [R15+URZ+0x30820], R0 ;  /* 0x030820000f0075a7 */ /* 0x0022a4000800017f */
[----:B--2---:R-:W-:Y:S05]  /*d4d0*/  @!P0 NANOSLEEP.SYNCS 0x989680 ;  /* 0x009896800000895d */ /* 0x004fea0003900000 */
[----:B------:R-:W2:Y:S02]  /*d4e0*/  @!P0 SYNCS.PHASECHK.TRANS64 P0, [R15+URZ+0x30820], R0 ;  /* 0x030820000f0085a7 */ /* 0x000ea4000800007f */
[----:B--2---:R-:W-:Y:S05]  /*d4f0*/  @!P0 BRA `(.L_x_2014) ;  /* 0xfffffffc00f08947 */ /* 0x004fea000383ffff */
[----:B------:R-:W-:Y:S05]  /*d500*/  BRA `(.L_x_2051) ;  /* 0xffffffdc00c87947 */ /* 0x000fea000383ffff */
.L_x_2018:
[----:B--2---:R2:W3:Y:S02]  /*d510*/  SYNCS.PHASECHK.TRANS64.TRYWAIT P1, [R15+URZ+0x30840], R18 ;  /* 0x030840120f0075a7 */ /* 0x0044e4000802017f */
[----:B---3--:R-:W-:Y:S05]  /*d520*/  @!P1 NANOSLEEP.SYNCS 0x989680 ;  /* 0x009896800000995d */ /* 0x008fea0003900000 */
[----:B------:R-:W3:Y:S02]  /*d530*/  @!P1 SYNCS.PHASECHK.TRANS64 P1, [R15+URZ+0x30840], R18 ;  /* 0x030840120f0095a7 */ /* 0x000ee4000802007f */
[----:B---3--:R-:W-:Y:S05]  /*d540*/  @!P1 BRA `(.L_x_2018) ;  /* 0xfffffffc00f09947 */ /* 0x008fea000383ffff */
[----:B------:R-:W-:Y:S05]  /*d550*/  BRA `(.L_x_2052) ;  /* 0xffffffe400807947 */ /* 0x000fea000383ffff */
.L_x_2020:
[----:B-1----:R1:W3:Y:S02]  /*d560*/  SYNCS.PHASECHK.TRANS64.TRYWAIT P1, [R15+URZ+0x30828], R18 ;  /* 0x030828120f0075a7 */ /* 0x0022e4000802017f */
[----:B---3--:R-:W-:Y:S05]  /*d570*/  @!P1 NANOSLEEP.SYNCS 0x989680 ;  /* 0x009896800000995d */ /* 0x008fea0003900000 */
[----:B------:R-:W3:Y:S02]  /*d580*/  @!P1 SYNCS.PHASECHK.TRANS64 P1, [R15+URZ+0x30828], R18 ;  /* 0x030828120f0095a7 */ /* 0x000ee4000802007f */
[----:B---3--:R-:W-:Y:S05]  /*d590*/  @!P1 BRA `(.L_x_2020) ;  /* 0xfffffffc00f09947 */ /* 0x008fea000383ffff */
[----:B------:R-:W-:Y:S05]  /*d5a0*/  BRA `(.L_x_2053) ;  /* 0xffffffe800207947 */ /* 0x000fea000383ffff */
.L_x_2022:
[----:B---3--:R3:W4:Y:S02]  /*d5b0*/  SYNCS.PHASECHK.TRANS64.TRYWAIT P1, [R15+URZ+0x30848], R18 ;  /* 0x030848120f0075a7 */ /* 0x008724000802017f */
[----:B----4-:R-:W-:Y:S05]  /*d5c0*/  @!P1 NANOSLEEP.SYNCS 0x989680 ;  /* 0x009896800000995d */ /* 0x010fea0003900000 */
[----:B------:R-:W4:Y:S02]  /*d5d0*/  @!P1 SYNCS.PHASECHK.TRANS64 P1, [R15+URZ+0x30848], R18 ;  /* 0x030848120f0095a7 */ /* 0x000f24000802007f */
[----:B----4-:R-:W-:Y:S05]  /*d5e0*/  @!P1 BRA `(.L_x_2022) ;  /* 0xfffffffc00f09947 */ /* 0x010fea000383ffff */
[----:B------:R-:W-:Y:S05]  /*d5f0*/  BRA `(.L_x_2054) ;  /* 0xffffffe800c07947 */ /* 0x000fea000383ffff */
.L_x_2024:
[----:B------:R-:W-:-:S07]  /*d600*/  SHF.L.U32 R4, R10, 0x1f, RZ ;  /* 0x0000001f0a047819 */ /* 0x000fce00000006ff */
.L_x_2055:
[----:B----4-:R4:W1:Y:S02]  /*d610*/  SYNCS.PHASECHK.TRANS64.TRYWAIT P1, [R15+URZ+0x30820], R4 ;  /* 0x030820040f0075a7 */ /* 0x010864000802017f */
[----:B-1----:R-:W-:Y:S05]  /*d620*/  @!P1 NANOSLEEP.SYNCS 0x989680 ;  /* 0x009896800000995d */ /* 0x002fea0003900000 */
[----:B------:R-:W1:Y:S02]  /*d630*/  @!P1 SYNCS.PHASECHK.TRANS64 P1, [R15+URZ+0x30820], R4 ;  /* 0x030820040f0095a7 */ /* 0x000e64000802007f */
[----:B-1----:R-:W-:Y:S05]  /*d640*/  @!P1 BRA `(.L_x_2055) ;  /* 0xfffffffc00f09947 */ /* 0x002fea000383ffff */
[----:B------:R-:W-:Y:S05]  /*d650*/  BRA `(.L_x_2056) ;  /* 0xffffffec00447947 */ /* 0x000fea000383ffff */
.L_x_2027:
[----:B----4-:R4:W1:Y:S02]  /*d660*/  SYNCS.PHASECHK.TRANS64.TRYWAIT P1, [R15+URZ+0x30840], R12 ;  /* 0x0308400c0f0075a7 */ /* 0x010864000802017f */
[----:B-1----:R-:W-:Y:S05]  /*d670*/  @!P1 NANOSLEEP.SYNCS 0x989680 ;  /* 0x009896800000995d */ /* 0x002fea0003900000 */
[----:B------:R-:W1:Y:S02]  /*d680*/  @!P1 SYNCS.PHASECHK.TRANS64 P1, [R15+URZ+0x30840], R12 ;  /* 0x0308400c0f0095a7 */ /* 0x000e64000802007f */
[----:B-1----:R-:W-:Y:S05]  /*d690*/  @!P1 BRA `(.L_x_2027) ;  /* 0xfffffffc00f09947 */ /* 0x002fea000383ffff */
[----:B------:R-:W-:Y:S05]  /*d6a0*/  BRA `(.L_x_2057) ;  /* 0xfffffff000007947 */ /* 0x000fea000383ffff */
.L_x_2029:
[----:B-1----:R1:W2:Y:S02]  /*d6b0*/  SYNCS.PHASECHK.TRANS64.TRYWAIT P1, [R15+URZ+0x30828], R12 ;  /* 0x0308280c0f0075a7 */ /* 0x0022a4000802017f */
[----:B--2---:R-:W-:Y:S05]  /*d6c0*/  @!P1 NANOSLEEP.SYNCS 0x989680 ;  /* 0x009896800000995d */ /* 0x004fea0003900000 */
[----:B------:R-:W2:Y:S02]  /*d6d0*/  @!P1 SYNCS.PHASECHK.TRANS64 P1, [R15+URZ+0x30828], R12 ;  /* 0x0308280c0f0095a7 */ /* 0x000ea4000802007f */
[----:B--2---:R-:W-:Y:S05]  /*d6e0*/  @!P1 BRA `(.L_x_2029) ;  /* 0xfffffffc00f09947 */ /* 0x004fea000383ffff */
[----:B------:R-:W-:Y:S05]  /*d6f0*/  BRA `(.L_x_2058) ;  /* 0xfffffff000947947 */ /* 0x000fea000383ffff */
.L_x_2031:
[----:B------:R1:W1:Y:S02]  /*d700*/  SYNCS.PHASECHK.TRANS64.TRYWAIT P0, [R3+URZ+0x30840], R0 ;  /* 0x03084000030075a7 */ /* 0x000264000800017f */
[----:B-1----:R-:W-:Y:S05]  /*d710*/  @!P0 NANOSLEEP.SYNCS 0x989680 ;  /* 0x009896800000895d */ /* 0x002fea0003900000 */
[----:B------:R-:W1:Y:S02]  /*d720*/  @!P0 SYNCS.PHASECHK.TRANS64 P0, [R3+URZ+0x30840], R0 ;  /* 0x03084000030085a7 */ /* 0x000e64000800007f */
[----:B-1----:R-:W-:Y:S05]  /*d730*/  @!P0 BRA `(.L_x_2031) ;  /* 0xfffffffc00f08947 */ /* 0x002fea000383ffff */
[----:B------:R-:W-:Y:S05]  /*d740*/  BRA `(.L_x_2059) ;  /* 0xfffffff400447947 */ /* 0x000fea000383ffff */
.L_x_2033:
[----:B------:R-:W-:Y:S01]  /*d750*/  BSSY B0, `(.L_x_2060) ;  /* 0x0000006000007945 */ /* 0x000fe20003800000 */
[----:B------:R-:W-:-:S07]  /*d760*/  IMAD.MOV.U32 R15, RZ, RZ, -0x1 ;  /* 0xffffffffff0f7424 */ /* 0x000fce00078e00ff */
[----:B---3--:R-:W-:Y:S05]  /*d770*/  WARPSYNC.COLLECTIVE R15, `(.L_x_2061) ;  /* 0x000000000f0c7348 */ /* 0x008fea0003c00000 */
[----:B------:R-:W-:Y:S02]  /*d780*/  ELECT P6, UR62, PT ;  /* 0x00000000003e782f */ /* 0x000fe400038c0000 */
[----:B------:R-:W-:Y:S01]  /*d790*/  MOV R14, UR62 ;  /* 0x0000003e000e7c02 */ /* 0x000fe20008000f00 */
[----:B---3--:R-:W-:Y:S10]  /*d7a0*/  ENDCOLLECTIVE ;  /* 0x000000000000791b */ /* 0x008ff40003800000 */
.L_x_2061:
[----:B------:R-:W-:Y:S05]  /*d7b0*/  BSYNC B0 ;  /* 0x0000000000007941 */ /* 0x000fea0003800000 */
.L_x_2060:
[----:B------:R-:W-:Y:S05]  /*d7c0*/  BRA `(.L_x_2062) ;  /* 0xfffffff400f47947 */ /* 0x000fea000383ffff */
.L_x_2035:
[----:B-1----:R1:W2:Y:S02]  /*d7d0*/  SYNCS.PHASECHK.TRANS64.TRYWAIT P0, [R7+URZ], R4 ;  /* 0x00000004070075a7 */ /* 0x0022a4000800017f */
[----:B--2---:R-:W-:Y:S05]  /*d7e0*/  @!P0 NANOSLEEP.SYNCS 0x989680 ;  /* 0x009896800000895d */ /* 0x004fea0003900000 */
[----:B------:R-:W2:Y:S02]  /*d7f0*/  @!P0 SYNCS.PHASECHK.TRANS64 P0, [R7+URZ], R4 ;  /* 0x00000004070085a7 */ /* 0x000ea4000800007f */
[----:B--2---:R-:W-:Y:S05]  /*d800*/  @!P0 BRA `(.L_x_2035) ;  /* 0xfffffffc00f08947 */ /* 0x004fea000383ffff */
[----:B------:R-:W-:Y:S05]  /*d810*/  BRA `(.L_x_2063) ;  /* 0xfffffff800347947 */ /* 0x000fea000383ffff */
.L_x_2036:
[----:B--2---:R2:W4:Y:S02]  /*d820*/  SYNCS.PHASECHK.TRANS64.TRYWAIT P0, [R3+URZ], R2 ;  /* 0x00000002030075a7 */ /* 0x004524000800017f */
[----:B----4-:R-:W-:Y:S05]  /*d830*/  @!P0 NANOSLEEP.SYNCS 0x989680 ;  /* 0x009896800000895d */ /* 0x010fea0003900000 */
[----:B------:R-:W4:Y:S02]  /*d840*/  @!P0 SYNCS.PHASECHK.TRANS64 P0, [R3+URZ], R2 ;  /* 0x00000002030085a7 */ /* 0x000f24000800007f */
[----:B----4-:R-:W-:Y:S05]  /*d850*/  @!P0 BRA `(.L_x_2036) ;  /* 0xfffffffc00f08947 */ /* 0x010fea000383ffff */
[----:B------:R-:W-:Y:S05]  /*d860*/  BRA `(.L_x_2064) ;  /* 0xfffffff800287947 */ /* 0x000fea000383ffff */
.L_x_2038:
[----:B--2---:R2:W4:Y:S02]  /*d870*/  SYNCS.PHASECHK.TRANS64.TRYWAIT P0, [R5+URZ], R4 ;  /* 0x00000004050075a7 */ /* 0x004524000800017f */
[----:B----4-:R-:W-:Y:S05]  /*d880*/  @!P0 NANOSLEEP.SYNCS 0x989680 ;  /* 0x009896800000895d */ /* 0x010fea0003900000 */
[----:B------:R-:W4:Y:S02]  /*d890*/  @!P0 SYNCS.PHASECHK.TRANS64 P0, [R5+URZ], R4 ;  /* 0x00000004050085a7 */ /* 0x000f24000800007f */
[----:B----4-:R-:W-:Y:S05]  /*d8a0*/  @!P0 BRA `(.L_x_2038) ;  /* 0xfffffffc00f08947 */ /* 0x010fea000383ffff */
[----:B------:R-:W-:Y:S05]  /*d8b0*/  BRA `(.L_x_2065) ;  /* 0xfffffff8002c7947 */ /* 0x000fea000383ffff */
.L_x_2066:
        /* <DEDUP_REMOVED lines=12> */
.L_x_3666:


//--------------------- .text._ZN7cutlass13device_kernelIN5flash11enable_sm90INS1_16FlashAttnBwdSm90INS1_25CollectiveMainloopBwdSm90ILi2ELi2ELi2EN4cute5tupleIJNS5_1CILi1EEES8_S8_EEENS6_IJNS7_ILi64EEENS7_ILi128EEESB_EEENS_10bfloat16_tEfNS_4arch4Sm90ELb0ELb1ELb1ELb1ELb0ELb1ELb0ELb0ELi2ELi1ELi2ELi1ELb0EEENS1_24CollectiveEpilogueBwdGQAISC_fSF_Li256ELb1ELb0EEENS1_19SingleTileSchedulerILb1ELb0ELb0ELi128EEEEEEEEEvNT_6ParamsE --------------------------
	.section	.text._ZN7cutlass13device_kernelIN5flash11enable_sm90INS1_16FlashAttnBwdSm90INS1_25CollectiveMainloopBwdSm90ILi2ELi2ELi2EN4cute5tupleIJNS5_1CILi1EEES8_S8_EEENS6_IJNS7_ILi64EEENS7_ILi128EEESB_EEENS_10bfloat16_tEfNS_4arch4Sm90ELb0ELb1ELb1ELb1ELb0ELb1ELb0ELb0ELi2ELi1ELi2ELi1ELb0EEENS1_24CollectiveEpilogueBwdGQAISC_fSF_Li256ELb1ELb0EEENS1_19SingleTileSchedulerILb1ELb0ELb0ELi128EEEEEEEEEvNT_6ParamsE,"ax",@progbits
	.align	128
.text._ZN7cutlass13device_kernelIN5flash11enable_sm90INS1_16FlashAttnBwdSm90INS1_25CollectiveMainloopBwdSm90ILi2ELi2ELi2EN4cute5tupleIJNS5_1CILi1EEES8_S8_EEENS6_IJNS7_ILi64EEENS7_ILi128EEESB_EEENS_10bfloat16_tEfNS_4arch4Sm90ELb0ELb1ELb1ELb1ELb0ELb1ELb0ELb0ELi2ELi1ELi2ELi1ELb0EEENS1_24CollectiveEpilogueBwdGQAISC_fSF_Li256ELb1ELb0EEENS1_19SingleTileSchedulerILb1ELb0ELb0ELi128EEEEEEEEEvNT_6ParamsE:
        .type           _ZN7cutlass13device_kernelIN5flash11enable_sm90INS1_16FlashAttnBwdSm90INS1_25CollectiveMainloopBwdSm90ILi2ELi2ELi2EN4cute5tupleIJNS5_1CILi1EEES8_S8_EEENS6_IJNS7_ILi64EEENS7_ILi128EEESB_EEENS_10bfloat16_tEfNS_4arch4Sm90ELb0ELb1ELb1ELb1ELb0ELb1ELb0ELb0ELi2ELi1ELi2ELi1ELb0EEENS1_24CollectiveEpilogueBwdGQAISC_fSF_Li256ELb1ELb0EEENS1_19SingleTileSchedulerILb1ELb0ELb0ELi128EEEEEEEEEvNT_6ParamsE,@function
        .size           _ZN7cutlass13device_kernelIN5flash11enable_sm90INS1_16FlashAttnBwdSm90INS1_25CollectiveMainloopBwdSm90ILi2ELi2ELi2EN4cute5tupleIJNS5_1CILi1EEES8_S8_EEENS6_IJNS7_ILi64EEENS7_ILi128EEESB_EEENS_10bfloat16_tEfNS_4arch4Sm90ELb0ELb1ELb1ELb1ELb0ELb1ELb0ELb0ELi2ELi1ELi2ELi1ELb0EEENS1_24CollectiveEpilogueBwdGQAISC_fSF_Li256ELb1ELb0EEENS1_19SingleTileSchedulerILb1ELb0ELb0ELi128EEEEEEEEEvNT_6ParamsE,(.L_x_3667 - _ZN7cutlass13device_kernelIN5flash11enable_sm90INS1_16FlashAttnBwdSm90INS1_25CollectiveMainloopBwdSm90ILi2ELi2ELi2EN4cute5tupleIJNS5_1CILi1EEES8_S8_EEENS6_IJNS7_ILi64EEENS7_ILi128EEESB_EEENS_10bfloat16_tEfNS_4arch4Sm90ELb0ELb1ELb1ELb1ELb0ELb1ELb0ELb0ELi2ELi1ELi2ELi1ELb0EEENS1_24CollectiveEpilogueBwdGQAISC_fSF_Li256ELb1ELb0EEENS1_19SingleTileSchedulerILb1ELb0ELb0ELi128EEEEEEEEEvNT_6ParamsE)
        .other          _ZN7cutlass13device_kernelIN5flash11enable_sm90INS1_16FlashAttnBwdSm90INS1_25CollectiveMainloopBwdSm90ILi2ELi2ELi2EN4cute5tupleIJNS5_1CILi1EEES8_S8_EEENS6_IJNS7_ILi64EEENS7_ILi128EEESB_EEENS_10bfloat16_tEfNS_4arch4Sm90ELb0ELb1ELb1ELb1ELb0ELb1ELb0ELb0ELi2ELi1ELi2ELi1ELb0EEENS1_24CollectiveEpilogueBwdGQAISC_fSF_Li256ELb1ELb0EEENS1_19SingleTileSchedulerILb1ELb0ELb0ELi128EEEEEEEEEvNT_6ParamsE,@"STO_CUDA_ENTRY STV_DEFAULT"
_ZN7cutlass13device_kernelIN5flash11enable_sm90INS1_16FlashAttnBwdSm90INS1_25CollectiveMainloopBwdSm90ILi2ELi2ELi2EN4cute5tupleIJNS5_1CILi1EEES8_S8_EEENS6_IJNS7_ILi64EEENS7_ILi128EEESB_EEENS_10bfloat16_tEfNS_4arch4Sm90ELb0ELb1ELb1ELb1ELb0ELb1ELb0ELb0ELi2ELi1ELi2ELi1ELb0EEENS1_24CollectiveEpilogueBwdGQAISC_fSF_Li256ELb1ELb0EEENS1_19SingleTileSchedulerILb1ELb0ELb0ELi128EEEEEEEEEvNT_6ParamsE:
        /* <DEDUP_REMOVED lines=24> */
.L_x_2068:
[----:B------:R-:W-:Y:S05]  /*0180*/  BSYNC B0 ;  /* 0x0000000000007941 */ /* 0x000fea0003800000 */
.L_x_2067:
        /* <DEDUP_REMOVED lines=37> */
.L_x_2069:
        /* <DEDUP_REMOVED lines=22> */
.L_x_2070:
[----:B------:R-:W-:Y:S01]  /*0540*/  PLOP3.LUT P0, PT, PT, PT, UP0, 0x80, 0x0 ;  /* 0x000000000000781c */ /* 0x000fe20003f0f008 */
[----:B------:R-:W-:Y:S01]  /*0550*/  NOP ;  /* 0x0000000000007918 */ /* 0x000fe20000000000 */
[----:B------:R-:W-:Y:S01]  /*0560*/  ULDC.64 UR46, c[0x0][0x208] ;  /* 0x00008200002e7ab9 */ /* 0x000fe20000000a00 */
[----:B------:R-:W-:Y:S01]  /*0570*/  BSSY B6, `(.L_x_2071) ;  /* 0x0000908000067945 */ /* 0x000fe20003800000 */
[----:B-12-4-:R-:W-:Y:S09]  /*0580*/  BAR.SYNC.DEFER_BLOCKING 0x0 ;  /* 0x0000000000007b1d */ /* 0x016ff20000010000 */
[----:B------:R-:W-:Y:S05]  /*0590*/  @!P0 BRA `(.L_x_2072) ;  /* 0x00000054003c8947 */ /* 0x000fea0003800000 */
.L_x_2073:
        /* <DEDUP_REMOVED lines=24> */
.L_x_2074:
        /* <DEDUP_REMOVED lines=14> */
.L_x_2076:
[----:B------:R-:W-:-:S05]  /*0800*/  ULDC UR4, c[0x0][0x8c4] ;  /* 0x0002310000047ab9 */ /* 0x000fca0000000800 */
.L_x_2075:
        /* <DEDUP_REMOVED lines=17> */
.L_x_2078:
        /* <DEDUP_REMOVED lines=14> */
.L_x_2079:
        /* <DEDUP_REMOVED lines=11> */
.L_x_2080:
        /* <DEDUP_REMOVED lines=13> */
.L_x_2081:
        /* <DEDUP_REMOVED lines=82> */
.L_x_2082:
        /* <DEDUP_REMOVED lines=30> */
.L_x_2085:
        /* <DEDUP_REMOVED lines=15> */
.L_x_2084:
        /* <DEDUP_REMOVED lines=22> */
.L_x_2087:
        /* <DEDUP_REMOVED lines=15> */
.L_x_2086:
        /* <DEDUP_REMOVED lines=8> */
.L_x_2171:
        /* <DEDUP_REMOVED lines=23> */
.L_x_2089:
        /* <DEDUP_REMOVED lines=96> */
.L_x_2101:
[----:B------:R-:W-:-:S05]  /*1db0*/  IMAD.U32 R0, RZ, RZ, UR38 ;  /* 0x00000026ff007e24 */ /* 0x000fca000f8e00ff */
[----:B------:R-:W-:-:S04]  /*1dc0*/  LOP3.LUT R0, R0, 0x1, RZ, 0xfc, !PT ;  /* 0x0000000100007812 */ /* 0x000fc800078efcff */
[----:B------:R-:W-:-:S13]  /*1dd0*/  ISETP.NE.AND P6, PT, R0, 0x3, PT ;  /* 0x000000030000780c */ /* 0x000fda0003fc5270 */
[----:B-1----:R-:W-:Y:S05]  /*1de0*/  @!P6 BRA `(.L_x_2091) ;  /* 0x000000000004e947 */ /* 0x002fea0003800000 */
[----:B------:R-:W-:Y:S01]  /*1df0*/  BPT.TRAP 0x1 ;  /* 0x000000040000795c */ /* 0x000fe20000300000 */
.L_x_2091:
        /* <DEDUP_REMOVED lines=8> */
.L_x_2092:
[----:B---3--:R-:W-:Y:S05]  /*1e80*/  @P0 BRA `(.L_x_2093) ;  /* 0x0000000000080947 */ /* 0x008fea0003800000 */
[----:B------:R-:W3:Y:S02]  /*1e90*/  SYNCS.PHASECHK.TRANS64.TRYWAIT P0, [R0+URZ+0x30810], R191 ;  /* 0x030810bf000075a7 */ /* 0x000ee4000800017f */
[----:B---3--:R-:W-:Y:S05]  /*1ea0*/  @!P0 BRA `(.L_x_2094) ;  /* 0x0000007800148947 */ /* 0x008fea0003800000 */
.L_x_2093:
        /* <DEDUP_REMOVED lines=84> */
.L_x_2095:
[----:B------:R1:W1:Y:S01]  /*23f0*/  SYNCS.PHASECHK.TRANS64.TRYWAIT P0, [R0+URZ+0x30830], R191 ;  /* 0x030830bf000075a7 */ /* 0x000262000800017f */
[----:B------:R-:W-:Y:S05]  /*2400*/  @!P6 BRA `(.L_x_2096) ;  /* 0x000000000004e947 */ /* 0x000fea0003800000 */
[----:B------:R-:W-:Y:S01]  /*2410*/  BPT.TRAP 0x1 ;  /* 0x000000040000795c */ /* 0x000fe20000300000 */
.L_x_2096:
        /* <DEDUP_REMOVED lines=52> */
.L_x_2097:
        /* <DEDUP_REMOVED lines=539> */
.L_x_2099:
        /* <DEDUP_REMOVED lines=49> */
.L_x_2100:
        /* <DEDUP_REMOVED lines=78> */
.L_x_2083:
[----:B------:R-:W-:Y:S05]  /*5100*/  @P0 BRA `(.L_x_2077) ;  /* 0x0000004400380947 */ /* 0x000fea0003800000 */
[----:B------:R-:W-:Y:S01]  /*5110*/  ULDC.64 UR4, c[0x0][0x878] ;  /* 0x00021e0000047ab9 */ /* 0x000fe20000000a00 */
[----:B------:R-:W2:Y:S01]  /*5120*/  S2R R4, SR_TID.X ;  /* 0x0000000000047919 */ /* 0x000ea20000002100 */
[----:B------:R-:W-:Y:S01]  /*5130*/  UISETP.NE.U32.AND UP0, UPT, UR4, URZ, UPT ;  /* 0x0000003f0400728c */ /* 0x000fe2000bf05070 */
[----:B------:R-:W-:Y:S01]  /*5140*/  S2UR UR8, SR_CgaCtaId ;  /* 0x00000000000879c3 */ /* 0x000fe20000008800 */
[----:B------:R-:W-:-:S07]  /*5150*/  ULDC UR6, c[0x0][0x850] ;  /* 0x0002140000067ab9 */ /* 0x000fce0000000800 */
[----:B------:R-:W3:Y:S01]  /*5160*/  S2UR UR10, SR_CTAID.X ;  /* 0x00000000000a79c3 */ /* 0x000ee20000002500 */
[----:B------:R-:W-:Y:S01]  /*5170*/  UISETP.NE.AND.EX UP0, UPT, UR5, URZ, UPT, UP0 ;  /* 0x0000003f0500728c */ /* 0x000fe2000bf05300 */
[----:B------:R-:W-:Y:S01]  /*5180*/  UMOV UR7, 0x400 ;  /* 0x0000040000077882 */ /* 0x000fe20000000000 */
[----:B------:R-:W-:Y:S01]  /*5190*/  ULDC.64 UR12, c[0x0][0x818] ;  /* 0x00020600000c7ab9 */ /* 0x000fe20000000a00 */
[----:B------:R-:W-:Y:S01]  /*51a0*/  ULDC.64 UR14, c[0x0][0x840] ;  /* 0x00021000000e7ab9 */ /* 0x000fe20000000a00 */
[----:B------:R-:W-:Y:S02]  /*51b0*/  ULDC.64 UR16, c[0x0][0x848] ;  /* 0x0002120000107ab9 */ /* 0x000fe40000000a00 */
[----:B------:R-:W-:-:S05]  /*51c0*/  PLOP3.LUT P0, PT, PT, PT, UP0, 0x80, 0x0 ;  /* 0x000000000000781c */ /* 0x000fca0003f0f008 */
[----:B------:R-:W-:Y:S02]  /*51d0*/  @UP0 ULDC.64 UR4, c[0x0][0x878] ;  /* 0x00021e0000040ab9 */ /* 0x000fe40000000a00 */
[----:B------:R-:W-:-:S06]  /*51e0*/  @UP0 UIMAD.WIDE UR4, UR36, 0x4, UR4 ;  /* 0x00000004240408a5 */ /* 0x000fcc000f8e0204 */
[----:B------:R-:W-:Y:S02]  /*51f0*/  IMAD.U32 R2, RZ, RZ, UR4 ;  /* 0x00000004ff027e24 */ /* 0x000fe4000f8e00ff */
[----:B-1----:R-:W-:-:S05]  /*5200*/  IMAD.U32 R3, RZ, RZ, UR5 ;  /* 0x00000005ff037e24 */ /* 0x002fca000f8e00ff */
[----:B------:R-:W4:Y:S01]  /*5210*/  @P0 LDG.E R2, desc[UR46][R2.64] ;  /* 0x0000002e02020981 */ /* 0x000f22000c1e1900 */
[----:B------:R-:W1:Y:S01]  /*5220*/  S2UR UR5, SR_CTAID.Y ;  /* 0x00000000000579c3 */ /* 0x000e620000002600 */
[----:B--2---:R-:W-:Y:S01]  /*5230*/  VIADD R5, R4, 0xffffff80 ;  /* 0xffffff8004057836 */ /* 0x004fe20000000000 */
[----:B------:R-:W-:Y:S01]  /*5240*/  UISETP.NE.AND UP1, UPT, UR6, 0x1, UPT ;  /* 0x000000010600788c */ /* 0x000fe2000bf25270 */
[----:B------:R-:W-:Y:S01]  /*5250*/  BSSY B0, `(.L_x_2102) ;  /* 0x000005b000007945 */ /* 0x000fe20003800000 */
[----:B---3--:R-:W-:Y:S02]  /*5260*/  USHF.L.U32 UR10, UR10, 0xe, URZ ;  /* 0x0000000e0a0a7899 */ /* 0x008fe4000800063f */
[----:B------:R-:W-:-:S07]  /*5270*/  SHF.R.S32.HI R0, RZ, 0x1f, R5 ;  /* 0x0000001fff007819 */ /* 0x000fce0000011405 */
[----:B------:R-:W-:Y:S01]  /*5280*/  @UP1 ULDC UR11, c[0x0][0x858] ;  /* 0x00021600000b1ab9 */ /* 0x000fe20000000800 */
[----:B------:R-:W-:Y:S01]  /*5290*/  BAR.SYNC.DEFER_BLOCKING 0x1, 0x100 ;  /* 0x0044000000007b1d */ /* 0x000fe20000010000 */
[----:B----4-:R-:W-:Y:S02]  /*52a0*/  @P0 R2UR UR4, R2 ;  /* 0x00000000020402ca */ /* 0x010fe400000e0000 */
[----:B------:R-:W-:Y:S02]  /*52b0*/  LEA.HI R2, R0, R5, RZ, 0x7 ;  /* 0x0000000500027211 */ /* 0x000fe400078f38ff */
[----:B------:R-:W-:Y:S02]  /*52c0*/  ISETP.NE.AND P0, PT, R5, RZ, PT ;  /* 0x000000ff0500720c */ /* 0x000fe40003f05270 */
[C---:B------:R-:W-:Y:S01]  /*52d0*/  LOP3.LUT R0, R2.reuse, 0xfffff80, RZ, 0xc0, !PT ;  /* 0x0fffff8002007812 */ /* 0x040fe200078ec0ff */
[----:B------:R-:W-:-:S04]  /*52e0*/  IMAD.SHL.U32 R2, R2, 0x40, RZ ;  /* 0x0000004002027824 */ /* 0x000fc800078e00ff */
[----:B------:R-:W-:Y:S01]  /*52f0*/  IMAD.IADD R0, R5, 0x1, -R0 ;  /* 0x0000000105007824 */ /* 0x000fe200078e0a00 */
[----:B------:R-:W-:Y:S01]  /*5300*/  LOP3.LUT R3, R2, 0x3fffe000, RZ, 0xc0, !PT ;  /* 0x3fffe00002037812 */ /* 0x000fe200078ec0ff */
[----:B------:R-:W-:-:S04]  /*5310*/  @UP0 ULEA UR4, UR36, UR4, 0x7 ;  /* 0x0000000424040291 */ /* 0x000fc8000f8e383f */
[----:B------:R-:W-:Y:S01]  /*5320*/  @UP0 USHF.R.S32.HI UR6, URZ, 0x1f, UR4 ;  /* 0x0000001f3f060899 */ /* 0x000fe20008011404 */
[----:B------:R-:W-:-:S03]  /*5330*/  IMAD R0, R0, 0x4, R3 ;  /* 0x0000000400007824 */ /* 0x000fc600078e0203 */
[----:B------:R-:W-:Y:S02]  /*5340*/  @UP0 ULEA.HI UR6, UR6, UR4, URZ, 0x7 ;  /* 0x0000000406060291 */ /* 0x000fe4000f8f383f */
[----:B------:R-:W-:Y:S02]  /*5350*/  ULEA UR4, UR8, UR7, 0x18 ;  /* 0x0000000708047291 */ /* 0x000fe4000f8ec03f */
[----:B------:R-:W-:Y:S01]  /*5360*/  @UP0 USHF.L.U32 UR6, UR6, 0x7, URZ ;  /* 0x0000000706060899 */ /* 0x000fe2000800063f */
[----:B------:R-:W-:-:S03]  /*5370*/  @UP1 ULDC UR8, c[0x0][0x854] ;  /* 0x0002150000081ab9 */ /* 0x000fc60000000800 */
[----:B------:R-:W-:Y:S01]  /*5380*/  @UP0 ULOP3.LUT UR6, UR6, 0xffffc000, URZ, 0xc0, !UPT ;  /* 0xffffc00006060892 */ /* 0x000fe2000f8ec03f */
[----:B------:R-:W-:Y:S01]  /*5390*/  LEA R0, R0, UR4, 0x2 ;  /* 0x0000000400007c11 */ /* 0x000fe2000f8e10ff */
[----:B-1----:R-:W-:Y:S02]  /*53a0*/  UIMAD.WIDE.U32 UR8, UR5, UR8, URZ ;  /* 0x00000008050872a5 */ /* 0x002fe4000f8e003f */
[----:B------:R-:W-:Y:S02]  /*53b0*/  @UP0 USHF.R.S32.HI UR7, URZ, 0x1f, UR6 ;  /* 0x0000001f3f070899 */ /* 0x000fe40008011406 */
[----:B------:R-:W-:Y:S01]  /*53c0*/  @UP1 USHF.R.U32.HI UR5, URZ, UR11, UR9 ;  /* 0x0000000b3f051299 */ /* 0x000fe20008011609 */
[----:B------:R1:W-:Y:S01]  /*53d0*/  STS.128 [R0], R24 ;  /* 0x0000001800007388 */ /* 0x0003e20000000c00 */
[----:B------:R-:W-:Y:S02]  /*53e0*/  @!UP0 UMOV UR6, URZ ;  /* 0x0000003f00068c82 */ /* 0x000fe40008000000 */
[----:B------:R-:W-:Y:S01]  /*53f0*/  UIADD3 UR8, UP1, UR10, UR6, URZ ;  /* 0x000000060a087290 */ /* 0x000fe2000ff3e03f */
[----:B------:R1:W-:Y:S01]  /*5400*/  STS.128 [R0+0x800], R28 ;  /* 0x0008001c00007388 */ /* 0x0003e20000000c00 */
[----:B------:R-:W-:Y:S01]  /*5410*/  USHF.R.S32.HI UR6, URZ, 0x1f, UR5 ;  /* 0x0000001f3f067899 */ /* 0x000fe20008011405 */
[----:B------:R-:W-:-:S02]  /*5420*/  @!UP0 UMOV UR7, URZ ;  /* 0x0000003f00078c82 */ /* 0x000fc40008000000 */
[----:B------:R1:W-:Y:S01]  /*5430*/  STS.128 [R0+0x1000], R32 ;  /* 0x0010002000007388 */ /* 0x0003e20000000c00 */
[----:B------:R-:W-:Y:S02]  /*5440*/  ULEA.HI.X.SX32 UR9, UR10, UR7, 0x1, UP1 ;  /* 0x000000070a097291 */ /* 0x000fe400088f0e3f */
[----:B------:R-:W-:Y:S01]  /*5450*/  UIMAD UR7, UR6, UR12, URZ ;  /* 0x0000000c060772a4 */ /* 0x000fe2000f8e023f */
[----:B------:R1:W-:Y:S01]  /*5460*/  STS.128 [R0+0x1800], R36 ;  /* 0x0018002400007388 */ /* 0x0003e20000000c00 */
[----:B------:R-:W-:Y:S02]  /*5470*/  UIMAD UR11, UR6, UR14, URZ ;  /* 0x0000000e060b72a4 */ /* 0x000fe4000f8e023f */
[----:B------:R-:W-:Y:S01]  /*5480*/  UIMAD UR10, UR5, UR13, UR7 ;  /* 0x0000000d050a72a4 */ /* 0x000fe2000f8e0207 */
[----:B------:R1:W-:Y:S01]  /*5490*/  STS.128 [R0+0x2000], R40 ;  /* 0x0020002800007388 */ /* 0x0003e20000000c00 */
[----:B------:R-:W-:Y:S02]  /*54a0*/  UIMAD.WIDE.U32 UR6, UR5, UR12, UR8 ;  /* 0x0000000c050672a5 */ /* 0x000fe4000f8e0008 */
[----:B------:R-:W-:Y:S01]  /*54b0*/  UIMAD UR12, UR5, UR15, UR11 ;  /* 0x0000000f050c72a4 */ /* 0x000fe2000f8e020b */
[----:B------:R1:W-:Y:S01]  /*54c0*/  STS.128 [R0+0x2800], R44 ;  /* 0x0028002c00007388 */ /* 0x0003e20000000c00 */
[----:B------:R-:W-:-:S02]  /*54d0*/  UIMAD.WIDE.U32 UR8, UR5, UR14, UR8 ;  /* 0x0000000e050872a5 */ /* 0x000fc4000f8e0008 */
[----:B------:R-:W-:Y:S01]  /*54e0*/  USHF.R.S32.HI UR5, URZ, 0x1f, UR36 ;  /* 0x0000001f3f057899 */ /* 0x000fe20008011424 */
[----:B------:R1:W-:Y:S01]  /*54f0*/  STS.128 [R0+0x3000], R48 ;  /* 0x0030003000007388 */ /* 0x0003e20000000c00 */
[----:B------:R-:W-:Y:S01]  /*5500*/  ULDC.64 UR14, c[0x0][0x820] ;  /* 0x00020800000e7ab9 */ /* 0x000fe20000000a00 */
[----:B------:R-:W-:Y:S02]  /*5510*/  USEL UR36, UR36, URZ, !UP0 ;  /* 0x0000003f24247287 */ /* 0x000fe4000c000000 */
[----:B------:R1:W-:Y:S01]  /*5520*/  STS.128 [R0+0x3800], R52 ;  /* 0x0038003400007388 */ /* 0x0003e20000000c00 */
[----:B------:R-:W-:Y:S02]  /*5530*/  USEL UR5, UR5, URZ, !UP0 ;  /* 0x0000003f05057287 */ /* 0x000fe4000c000000 */
[----:B------:R-:W-:Y:S01]  /*5540*/  UIADD3 UR7, UR7, UR10, URZ ;  /* 0x0000000a07077290 */ /* 0x000fe2000fffe03f */
[----:B------:R1:W-:Y:S01]  /*5550*/  STS.128 [R0+0x4000], R56 ;  /* 0x0040003800007388 */ /* 0x0003e20000000c00 */
[----:B------:R-:W-:-:S02]  /*5560*/  UIMAD UR11, UR5, UR14, URZ ;  /* 0x0000000e050b72a4 */ /* 0x000fc4000f8e023f */
[----:B------:R-:W-:Y:S01]  /*5570*/  UIMAD UR5, UR5, UR16, URZ ;  /* 0x00000010050572a4 */ /* 0x000fe2000f8e023f */
[----:B------:R1:W-:Y:S01]  /*5580*/  STS.128 [R0+0x4800], R60 ;  /* 0x0048003c00007388 */ /* 0x0003e20000000c00 */
[----:B------:R-:W-:Y:S02]  /*5590*/  UIADD3 UR9, UR9, UR12, URZ ;  /* 0x0000000c09097290 */ /* 0x000fe4000fffe03f */
[----:B------:R-:W-:Y:S01]  /*55a0*/  UIMAD UR11, UR36, UR15, UR11 ;  /* 0x0000000f240b72a4 */ /* 0x000fe2000f8e020b */
[----:B------:R1:W-:Y:S01]  /*55b0*/  STS.128 [R0+0x5000], R64 ;  /* 0x0050004000007388 */ /* 0x0003e20000000c00 */
[----:B------:R-:W-:Y:S02]  /*55c0*/  UIMAD.WIDE.U32 UR6, UR36, UR14, UR6 ;  /* 0x0000000e240672a5 */ /* 0x000fe4000f8e0006 */
[----:B------:R-:W-:Y:S01]  /*55d0*/  UIMAD UR5, UR36, UR17, UR5 ;  /* 0x00000011240572a4 */ /* 0x000fe2000f8e0205 */
[----:B------:R1:W-:Y:S01]  /*55e0*/  STS.128 [R0+0x5800], R68 ;  /* 0x0058004400007388 */ /* 0x0003e20000000c00 */
[----:B------:R-:W-:Y:S01]  /*55f0*/  UIMAD.WIDE.U32 UR8, UR36, UR16, UR8 ;  /* 0x00000010240872a5 */ /* 0x000fe2000f8e0008 */
[----:B------:R-:W-:-:S02]  /*5600*/  ULDC.64 UR12, c[0x0][0x800] ;  /* 0x00020000000c7ab9 */ /* 0x000fc40000000a00 */
[----:B------:R1:W-:Y:S01]  /*5610*/  STS.128 [R0+0x6000], R72 ;  /* 0x0060004800007388 */ /* 0x0003e20000000c00 */
[----:B------:R-:W-:Y:S01]  /*5620*/  ULDC.64 UR14, c[0x0][0x828] ;  /* 0x00020a00000e7ab9 */ /* 0x000fe20000000a00 */
[----:B------:R-:W-:Y:S02]  /*5630*/  UIADD3 UR7, UR7, UR11, URZ ;  /* 0x0000000b07077290 */ /* 0x000fe4000fffe03f */
[----:B------:R1:W-:Y:S01]  /*5640*/  STS.128 [R0+0x6800], R76 ;  /* 0x0068004c00007388 */ /* 0x0003e20000000c00 */
[----:B------:R-:W-:Y:S02]  /*5650*/  ULEA UR12, UP0, UR6, UR12, 0x2 ;  /* 0x0000000c060c7291 */ /* 0x000fe4000f80103f */
[----:B------:R-:W-:Y:S01]  /*5660*/  UIADD3 UR5, UR9, UR5, URZ ;  /* 0x0000000509057290 */ /* 0x000fe2000fffe03f */
[----:B------:R1:W-:Y:S01]  /*5670*/  STS.128 [R0+0x7000], R80 ;  /* 0x0070005000007388 */ /* 0x0003e20000000c00 */
[----:B------:R-:W-:Y:S02]  /*5680*/  ULEA UR14, UP1, UR8, UR14, 0x2 ;  /* 0x0000000e080e7291 */ /* 0x000fe4000f82103f */
[----:B------:R-:W-:Y:S01]  /*5690*/  ULEA.HI.X UR13, UR6, UR13, UR7, 0x2, UP0 ;  /* 0x0000000d060d7291 */ /* 0x000fe200080f1407 */
[----:B------:R1:W-:Y:S01]  /*56a0*/  STS.128 [R0+0x7800], R84 ;  /* 0x0078005400007388 */ /* 0x0003e20000000c00 */
[----:B------:R-:W-:Y:S01]  /*56b0*/  ULEA.HI.X UR7, UR8, UR15, UR5, 0x2, UP1 ;  /* 0x0000000f08077291 */ /* 0x000fe200088f1405 */
        /* <DEDUP_REMOVED lines=13> */
.L_x_2104:
[----:B------:R-:W-:Y:S01]  /*5790*/  @P0 ELECT P1, URZ, PT ;  /* 0x00000000003f082f */ /* 0x000fe20003820000 */
[----:B------:R2:W-:-:S12]  /*57a0*/  UBLKRED.G.S.ADD.F32.RN [UR6], [UR4], UR5, desc[UR8] ;  /* 0x00000806040073bb */ /* 0x0005d800080a1405 */
[----:B------:R-:W-:Y:S02]  /*57b0*/  @P1 PLOP3.LUT P0, PT, P1, PT, PT, 0x8, 0x0 ;  /* 0x000000000000181c */ /* 0x000fe40000f0e170 */
[----:B------:R-:W-:-:S11]  /*57c0*/  PLOP3.LUT P1, PT, PT, PT, PT, 0x8, 0x0 ;  /* 0x000000000000781c */ /* 0x000fd60003f2e170 */
[----:B--2---:R-:W-:Y:S05]  /*57d0*/  @P0 BRA.U.ANY `(.L_x_2104) ;  /* 0xfffffffd00ec0947 */ /* 0x004fea000393ffff */
[----:B------:R0:W-:Y:S01]  /*57e0*/  UTMACMDFLUSH ;  /* 0x00000000000079b7 */ /* 0x0001e20000000000 */
[----:B------:R-:W-:-:S04]  /*57f0*/  DEPBAR.LE SB0, 0x0 ;  /* 0x000080000000791a */ /* 0x000fc80000000000 */
.L_x_2103:
[----:B------:R-:W-:Y:S05]  /*5800*/  BSYNC B0 ;  /* 0x0000000000007941 */ /* 0x000fea0003800000 */
.L_x_2102:
        /* <DEDUP_REMOVED lines=32> */
.L_x_2105:
        /* <DEDUP_REMOVED lines=8> */
.L_x_2072:
        /* <DEDUP_REMOVED lines=21> */
.L_x_2107:
        /* <DEDUP_REMOVED lines=13> */
.L_x_2109:
[----:B------:R-:W-:-:S05]  /*5cb0*/  ULDC UR4, c[0x0][0x8c4] ;  /* 0x0002310000047ab9 */ /* 0x000fca0000000800 */
.L_x_2108:
        /* <DEDUP_REMOVED lines=44> */
.L_x_2110:
        /* <DEDUP_REMOVED lines=13> */
.L_x_2111:
        /* <DEDUP_REMOVED lines=12> */
.L_x_2112:
        /* <DEDUP_REMOVED lines=22> */
.L_x_2113:
[----:B------:R-:W-:-:S13]  /*6270*/  ISETP.GT.AND P0, PT, R2, UR7, PT ;  /* 0x0000000702007c0c */ /* 0x000fda000bf04270 */
[----:B------:R-:W-:Y:S05]  /*6280*/  @!P0 BRA `(.L_x_2077) ;  /* 0x0000003000d88947 */ /* 0x000fea0003800000 */
[----:B------:R-:W-:Y:S01]  /*6290*/  ULDC.64 UR14, c[0x0][0x2d8] ;  /* 0x0000b600000e7ab9 */ /* 0x000fe20000000a00 */
[----:B------:R-:W-:Y:S01]  /*62a0*/  VIADD R0, R2, -UR7 ;  /* 0x8000000702007c36 */ /* 0x000fe20008000000 */
[----:B------:R-:W-:Y:S02]  /*62b0*/  UIMAD UR11, UR11, UR14, URZ ;  /* 0x0000000e0b0b72a4 */ /* 0x000fe4000f8e023f */
[----:B------:R-:W-:Y:S02]  /*62c0*/  USHF.R.S32.HI UR6, URZ, 0x1f, UR12 ;  /* 0x0000001f3f067899 */ /* 0x000fe4000801140c */
[----:B------:R-:W-:Y:S01]  /*62d0*/  UIMAD.WIDE.U32 UR8, UR16, UR14, URZ ;  /* 0x0000000e100872a5 */ /* 0x000fe2000f8e003f */
        /* <DEDUP_REMOVED lines=33> */
.L_x_2116:
[----:B------:R-:W-:Y:S05]  /*64f0*/  BSYNC B0 ;  /* 0x0000000000007941 */ /* 0x000fea0003800000 */
.L_x_2115:
        /* <DEDUP_REMOVED lines=19> */
.L_x_2118:
[----:B------:R-:W-:Y:S05]  /*6630*/  BSYNC B0 ;  /* 0x0000000000007941 */ /* 0x000fea0003800000 */
.L_x_2117:
[----:B------:R-:W-:Y:S06]  /*6640*/  BAR.ARV 0xa, 0xa0 ;  /* 0x0282800000007b1d */ /* 0x000fec0000002000 */
[----:B------:R-:W-:Y:S04]  /*6650*/  BSSY B0, `(.L_x_2119) ;  /* 0x0000003000007945 */ /* 0x000fe80003800000 */
[----:B------:R-:W-:Y:S05]  /*6660*/  @!P0 BRA `(.L_x_2120) ;  /* 0x0000000000048947 */ /* 0x000fea0003800000 */
[----:B------:R-:W-:-:S04]  /*6670*/  DEPBAR.LE SB0, 0x0 ;  /* 0x000080000000791a */ /* 0x000fc80000000000 */
.L_x_2120:
[----:B------:R-:W-:Y:S05]  /*6680*/  BSYNC B0 ;  /* 0x0000000000007941 */ /* 0x000fea0003800000 */
.L_x_2119:
[----:B------:R-:W-:Y:S06]  /*6690*/  BAR.ARV 0xb, 0xa0 ;  /* 0x02c2800000007b1d */ /* 0x000fec0000002000 */
[----:B------:R-:W-:Y:S01]  /*66a0*/  UIADD3 UR15, UR7, 0x1, URZ ;  /* 0x00000001070f7890 */ /* 0x000fe2000fffe03f */
[----:B------:R-:W-:Y:S11]  /*66b0*/  BRA `(.L_x_2121) ;  /* 0x0000000000047947 */ /* 0x000ff60003800000 */
.L_x_2114:
[----:B------:R-:W-:-:S05]  /*66c0*/  UMOV UR15, UR7 ;  /* 0x00000007000f7c82 */ /* 0x000fca0008000000 */
.L_x_2121:
        /* <DEDUP_REMOVED lines=21> */
.L_x_2134:
        /* <DEDUP_REMOVED lines=20> */
.L_x_2123:
[----:B------:R-:W-:Y:S05]  /*6960*/  BSYNC B0 ;  /* 0x0000000000007941 */ /* 0x000fea0003800000 */
.L_x_2122:
        /* <DEDUP_REMOVED lines=13> */
.L_x_2125:
[----:B------:R-:W-:Y:S05]  /*6a40*/  BSYNC B0 ;  /* 0x0000000000007941 */ /* 0x000fea0003800000 */
.L_x_2124:
[----:B------:R-:W-:Y:S06]  /*6a50*/  BAR.ARV 0xa, 0xa0 ;  /* 0x0282800000007b1d */ /* 0x000fec0000002000 */
[----:B------:R-:W-:Y:S04]  /*6a60*/  BSSY B0, `(.L_x_2126) ;  /* 0x0000003000007945 */ /* 0x000fe80003800000 */
[----:B------:R-:W-:Y:S05]  /*6a70*/  @!P0 BRA `(.L_x_2127) ;  /* 0x0000000000048947 */ /* 0x000fea0003800000 */
[----:B------:R-:W-:-:S04]  /*6a80*/  DEPBAR.LE SB0, 0x0 ;  /* 0x000080000000791a */ /* 0x000fc80000000000 */
.L_x_2127:
[----:B------:R-:W-:Y:S05]  /*6a90*/  BSYNC B0 ;  /* 0x0000000000007941 */ /* 0x000fea0003800000 */
.L_x_2126:
        /* <DEDUP_REMOVED lines=13> */
.L_x_2129:
[----:B------:R-:W-:Y:S05]  /*6b70*/  BSYNC B0 ;  /* 0x0000000000007941 */ /* 0x000fea0003800000 */
.L_x_2128:
        /* <DEDUP_REMOVED lines=13> */
.L_x_2131:
[----:B------:R-:W-:Y:S05]  /*6c50*/  BSYNC B0 ;  /* 0x0000000000007941 */ /* 0x000fea0003800000 */
.L_x_2130:
[----:B------:R-:W-:Y:S01]  /*6c60*/  UIADD3 UR15, UR15, 0x2, URZ ;  /* 0x000000020f0f7890 */ /* 0x000fe2000fffe03f */
[----:B------:R-:W-:Y:S06]  /*6c70*/  BAR.ARV 0xa, 0xa0 ;  /* 0x0282800000007b1d */ /* 0x000fec0000002000 */
[----:B------:R-:W-:Y:S01]  /*6c80*/  BSSY B0, `(.L_x_2132) ;  /* 0x0000004000007945 */ /* 0x000fe20003800000 */
[----:B------:R-:W-:-:S03]  /*6c90*/  ISETP.LE.AND P1, PT, R2, UR15, PT ;  /* 0x0000000f02007c0c */ /* 0x000fc6000bf23270 */
[----:B------:R-:W-:Y:S10]  /*6ca0*/  @!P0 BRA `(.L_x_2133) ;  /* 0x0000000000048947 */ /* 0x000ff40003800000 */
[----:B------:R-:W-:-:S04]  /*6cb0*/  DEPBAR.LE SB0, 0x0 ;  /* 0x000080000000791a */ /* 0x000fc80000000000 */
.L_x_2133:
[----:B------:R-:W-:Y:S05]  /*6cc0*/  BSYNC B0 ;  /* 0x0000000000007941 */ /* 0x000fea0003800000 */
.L_x_2132:
[----:B------:R-:W-:Y:S06]  /*6cd0*/  BAR.ARV 0xb, 0xa0 ;  /* 0x02c2800000007b1d */ /* 0x000fec0000002000 */
[----:B------:R-:W-:Y:S02]  /*6ce0*/  UIADD3 UR19, UR19, 0x4000, URZ ;  /* 0x0000400013137890 */ /* 0x000fe4000fffe03f */
[----:B------:R-:W-:Y:S01]  /*6cf0*/  UIADD3 UR6, UR6, 0x4000, URZ ;  /* 0x0000400006067890 */ /* 0x000fe2000fffe03f */
[----:B------:R-:W-:Y:S11]  /*6d00*/  @!P1 BRA `(.L_x_2134) ;  /* 0xfffffff800c49947 */ /* 0x000ff6000383ffff */
[----:B------:R-:W-:Y:S05]  /*6d10*/  BRA `(.L_x_2077) ;  /* 0x0000002800347947 */ /* 0x000fea0003800000 */
.L_x_2106:
        /* <DEDUP_REMOVED lines=14> */
.L_x_2135:
        /* <DEDUP_REMOVED lines=14> */
.L_x_2137:
[----:B------:R-:W-:-:S05]  /*6ee0*/  ULDC UR4, c[0x0][0x8c4] ;  /* 0x0002310000047ab9 */ /* 0x000fca0000000800 */
.L_x_2136:
        /* <DEDUP_REMOVED lines=59> */
.L_x_2139:
        /* <DEDUP_REMOVED lines=13> */
.L_x_2140:
        /* <DEDUP_REMOVED lines=8> */
.L_x_2141:
        /* <DEDUP_REMOVED lines=21> */
.L_x_2142:
        /* <DEDUP_REMOVED lines=50> */
.L_x_2172:
        /* <DEDUP_REMOVED lines=15> */
.L_x_2145:
        /* <DEDUP_REMOVED lines=97> */
.L_x_2156:
[----:B-123--:R-:W-:-:S04]  /*7f60*/  SHF.L.U32 R18, R10, 0x1f, RZ ;  /* 0x0000001f0a127819 */ /* 0x00efc800000006ff */
[----:B------:R-:W2:Y:S02]  /*7f70*/  SYNCS.PHASECHK.TRANS64.TRYWAIT P1, [R15+URZ+0x30840], R18 ;  /* 0x030840120f0075a7 */ /* 0x000ea4000802017f */
[----:B--2---:R-:W-:Y:S05]  /*7f80*/  @!P1 BRA `(.L_x_2148) ;  /* 0x0000001800189947 */ /* 0x004fea0003800000 */
.L_x_2173:
        /* <DEDUP_REMOVED lines=8> */
.L_x_2149:
        /* <DEDUP_REMOVED lines=37> */
.L_x_2174:
        /* <DEDUP_REMOVED lines=8> */
.L_x_2151:
        /* <DEDUP_REMOVED lines=37> */
.L_x_2175:
        /* <DEDUP_REMOVED lines=8> */
.L_x_2153:
        /* <DEDUP_REMOVED lines=31> */
.L_x_2177:
        /* <DEDUP_REMOVED lines=8> */
.L_x_2155:
        /* <DEDUP_REMOVED lines=37> */
.L_x_2147:
[----:B------:R-:W4:Y:S02]  /*8a70*/  LDL.LU R4, [R1+0x4] ;  /* 0x0000040001047983 */ /* 0x000f240000300800 */
[----:B----4-:R-:W-:Y:S02]  /*8a80*/  ISETP.NE.AND P1, PT, R4, RZ, PT ;  /* 0x000000ff0400720c */ /* 0x010fe40003f25270 */
[----:B------:R4:W5:Y:S11]  /*8a90*/  LDL R4, [R1] ;  /* 0x0000000001047983 */ /* 0x0009760000100800 */
[----:B----4-:R-:W-:Y:S05]  /*8aa0*/  @!P1 BRA `(.L_x_2146) ;  /* 0x00000004005c9947 */ /* 0x010fea0003800000 */
[----:B------:R-:W-:-:S04]  /*8ab0*/  SHF.L.U32 R12, R10, 0x1f, RZ ;  /* 0x0000001f0a0c7819 */ /* 0x000fc800000006ff */
[----:B------:R-:W4:Y:S02]  /*8ac0*/  SYNCS.PHASECHK.TRANS64.TRYWAIT P1, [R15+URZ+0x30840], R12 ;  /* 0x0308400c0f0075a7 */ /* 0x000f24000802017f */
[----:B----4-:R-:W-:Y:S05]  /*8ad0*/  @!P1 BRA `(.L_x_2157) ;  /* 0x0000000c00989947 */ /* 0x010fea0003800000 */
.L_x_2178:
        /* <DEDUP_REMOVED lines=8> */
.L_x_2158:
        /* <DEDUP_REMOVED lines=34> */
.L_x_2179:
        /* <DEDUP_REMOVED lines=8> */
.L_x_2160:
        /* <DEDUP_REMOVED lines=34> */
.L_x_2146:
[----:B------:R-:W1:Y:S01]  /*9020*/  S2R R0, SR_TID.X ;  /* 0x0000000000007919 */ /* 0x000e620000002100 */
[----:B------:R-:W-:Y:S01]  /*9030*/  IMAD R3, R16, 0x8, R15 ;  /* 0x0000000810037824 */ /* 0x000fe200078e020f */
[----:B-1----:R-:W-:Y:S02]  /*9040*/  LOP3.LUT R2, R0, 0x7f, RZ, 0xc0, !PT ;  /* 0x0000007f00027812 */ /* 0x002fe400078ec0ff */
[----:B------:R-:W-:Y:S02]  /*9050*/  SHF.L.U32 R0, R10, 0x1f, RZ ;  /* 0x0000001f0a007819 */ /* 0x000fe400000006ff */
[----:B------:R-:W-:Y:S02]  /*9060*/  ISETP.NE.AND P1, PT, R2, RZ, PT ;  /* 0x000000ff0200720c */ /* 0x000fe40003f25270 */
[----:B------:R-:W1:Y:S02]  /*9070*/  SYNCS.PHASECHK.TRANS64.TRYWAIT P0, [R3+URZ+0x30840], R0 ;  /* 0x03084000030075a7 */ /* 0x000e64000800017f */
[----:B-1----:R-:W-:Y:S09]  /*9080*/  @!P0 BRA `(.L_x_2161) ;  /* 0x0000000800548947 */ /* 0x002ff20003800000 */
.L_x_2180:
[----:B------:R-:W-:Y:S05]  /*9090*/  @P1 BRA `(.L_x_2162) ;  /* 0x0000000000181947 */ /* 0x000fea0003800000 */
[----:B------:R-:W1:Y:S01]  /*90a0*/  S2R R2, SR_TID.X ;  /* 0x0000000000027919 */ /* 0x000e620000002100 */
[----:B------:R-:W-:-:S04]  /*90b0*/  IMAD.MOV.U32 R0, RZ, RZ, 0x4100 ;  /* 0x00004100ff007424 */ /* 0x000fc800078e00ff */
[----:B------:R1:W-:Y:S02]  /*90c0*/  SYNCS.ARRIVE.TRANS64 RZ, [R3+URZ+0x30830], R0 ;  /* 0x0308300003ff79a7 */ /* 0x0003e4000800003f */
[----:B-1----:R-:W-:-:S13]  /*90d0*/  LOP3.LUT P0, RZ, R2, 0x1f, RZ, 0xc0, !PT ;  /* 0x0000001f02ff7812 */ /* 0x002fda000780c0ff */
[----:B------:R-:W-:Y:S05]  /*90e0*/  @!P0 BRA `(.L_x_2162) ;  /* 0x0000000000048947 */ /* 0x000fea0003800000 */
[----:B------:R-:W-:Y:S01]  /*90f0*/  BPT.TRAP 0x1 ;  /* 0x000000040000795c */ /* 0x000fe20000300000 */
.L_x_2162:
        /* <DEDUP_REMOVED lines=41> */
.L_x_2143:
[----:B------:R-:W-:Y:S05]  /*9390*/  BSYNC B0 ;  /* 0x0000000000007941 */ /* 0x000fea0003800000 */
.L_x_2138:
[----:B------:R-:W-:-:S03]  /*93a0*/  UMOV UR8, 0xffffffff ;  /* 0xffffffff00087882 */ /* 0x000fc60000000000 */
[----:B------:R-:W-:Y:S05]  /*93b0*/  BRA.DIV UR8, `(.L_x_2163) ;  /* 0x00000006089c7947 */ /* 0x000fea000b800000 */
[----:B------:R-:W-:-:S13]  /*93c0*/  ELECT P6, URZ, PT ;  /* 0x00000000003f782f */ /* 0x000fda00038c0000 */
.L_x_2183:
[----:B------:R-:W-:Y:S05]  /*93d0*/  @!P6 BRA `(.L_x_2077) ;  /* 0x000000000084e947 */ /* 0x000fea0003800000 */
[----:B------:R-:W-:-:S06]  /*93e0*/  ULOP3.LUT UR8, UR38, 0x2, URZ, 0xfc, !UPT ;  /* 0x0000000226087892 */ /* 0x000fcc000f8efc3f */
[----:B------:R-:W-:-:S05]  /*93f0*/  IMAD.U32 R2, RZ, RZ, UR8 ;  /* 0x00000008ff027e24 */ /* 0x000fca000f8e00ff */
[----:B------:R-:W-:-:S13]  /*9400*/  ISETP.NE.AND P2, PT, R2, 0x3, PT ;  /* 0x000000030200780c */ /* 0x000fda0003f45270 */
[----:B------:R-:W-:Y:S05]  /*9410*/  @!P2 BRA `(.L_x_2164) ;  /* 0x000000000004a947 */ /* 0x000fea0003800000 */
[----:B---3--:R-:W-:Y:S01]  /*9420*/  BPT.TRAP 0x1 ;  /* 0x000000040000795c */ /* 0x008fe20000300000 */
.L_x_2164:
        /* <DEDUP_REMOVED lines=15> */
.L_x_2184:
[----:B------:R-:W2:Y:S02]  /*9520*/  SYNCS.PHASECHK.TRANS64.TRYWAIT P0, [R3+URZ], R2 ;  /* 0x00000002030075a7 */ /* 0x000ea4000800017f */
[----:B--2---:R-:W-:Y:S05]  /*9530*/  @!P0 BRA `(.L_x_2166) ;  /* 0x0000000400708947 */ /* 0x004fea0003800000 */
.L_x_2185:
[----:B------:R-:W-:Y:S05]  /*9540*/  @!P2 BRA `(.L_x_2167) ;  /* 0x000000000004a947 */ /* 0x000fea0003800000 */
[----:B---3--:R-:W-:Y:S01]  /*9550*/  BPT.TRAP 0x1 ;  /* 0x000000040000795c */ /* 0x008fe20000300000 */
.L_x_2167:
[----:B--2---:R-:W-:-:S04]  /*9560*/  VIADD R3, R8, 0x30840 ;  /* 0x0003084008037836 */ /* 0x004fc80000000000 */
[----:B------:R-:W-:-:S04]  /*9570*/  IMAD R5, R0, 0x8, R3 ;  /* 0x0000000800057824 */ /* 0x000fc800078e0203 */
[----:B------:R-:W2:Y:S02]  /*9580*/  SYNCS.PHASECHK.TRANS64.TRYWAIT P0, [R5+URZ], R4 ;  /* 0x00000004050075a7 */ /* 0x000ea4000800017f */
[----:B--2---:R-:W-:Y:S05]  /*9590*/  @!P0 BRA `(.L_x_2168) ;  /* 0x00000004006c8947 */ /* 0x004fea0003800000 */
.L_x_2186:
[----:B------:R-:W-:-:S07]  /*95a0*/  IMAD R3, R6, 0x8, R3 ;  /* 0x0000000806037824 */ /* 0x000fce00078e0203 */
.L_x_2169:
[----:B----4-:R4:W1:Y:S02]  /*95b0*/  SYNCS.PHASECHK.TRANS64.TRYWAIT P0, [R3+URZ], R2 ;  /* 0x00000002030075a7 */ /* 0x010864000800017f */
[----:B-1----:R-:W-:Y:S05]  /*95c0*/  @!P0 NANOSLEEP.SYNCS 0x989680 ;  /* 0x009896800000895d */ /* 0x002fea0003900000 */
[----:B------:R-:W1:Y:S02]  /*95d0*/  @!P0 SYNCS.PHASECHK.TRANS64 P0, [R3+URZ], R2 ;  /* 0x00000002030085a7 */ /* 0x000e64000800007f */
[----:B-1----:R-:W-:Y:S05]  /*95e0*/  @!P0 BRA `(.L_x_2169) ;  /* 0xfffffffc00f08947 */ /* 0x002fea000383ffff */
.L_x_2077:
[----:B---3--:R-:W-:Y:S05]  /*95f0*/  BSYNC B6 ;  /* 0x0000000000067941 */ /* 0x008fea0003800000 */
.L_x_2071:
[----:B------:R-:W-:Y:S05]  /*9600*/  EXIT ;  /* 0x000000000000794d */ /* 0x000fea0003800000 */
.L_x_2088:
[----:B------:R-:W-:Y:S02]  /*9610*/  IMAD.MOV.U32 R12, RZ, RZ, RZ ;  /* 0x000000ffff0c7224 */ /* 0x000fe400078e00ff */
[----:B------:R-:W-:Y:S02]  /*9620*/  IMAD.MOV.U32 R11, RZ, RZ, 0x1f ;  /* 0x0000001fff0b7424 */ /* 0x000fe400078e00ff */
[----:B------:R-:W-:-:S07]  /*9630*/  IMAD.MOV.U32 R15, RZ, RZ, -0x1 ;  /* 0xffffffffff0f7424 */ /* 0x000fce00078e00ff */
[----:B------:R-:W-:Y:S05]  /*9640*/  WARPSYNC.COLLECTIVE R15, `(.L_x_2170) ;  /* 0x000000000f087348 */ /* 0x000fea0003c00000 */
[----:B------:R1:W2:Y:S02]  /*9650*/  SHFL.IDX P6, R14, R13, R12, R11 ;  /* 0x0000000c0d0e7389 */ /* 0x0002a400000c000b */
[----:B-12---:R-:W-:Y:S01]  /*9660*/  ENDCOLLECTIVE ;  /* 0x000000000000791b */ /* 0x006fe20003800000 */
.L_x_2170:
[----:B------:R-:W-:Y:S05]  /*9670*/  BRA `(.L_x_2171) ;  /* 0xffffff7c00f07947 */ /* 0x000fea000383ffff */
.L_x_2090:
        /* <DEDUP_REMOVED lines=8> */
.L_x_2094:
[----:B---3--:R3:W4:Y:S02]  /*9700*/  SYNCS.PHASECHK.TRANS64.TRYWAIT P0, [R0+URZ+0x30810], R191 ;  /* 0x030810bf000075a7 */ /* 0x008724000800017f */
[----:B----4-:R-:W-:Y:S05]  /*9710*/  @!P0 NANOSLEEP.SYNCS 0x989680 ;  /* 0x009896800000895d */ /* 0x010fea0003900000 */
[----:B------:R-:W4:Y:S02]  /*9720*/  @!P0 SYNCS.PHASECHK.TRANS64 P0, [R0+URZ+0x30810], R191 ;  /* 0x030810bf000085a7 */ /* 0x000f24000800007f */
[----:B----4-:R-:W-:Y:S05]  /*9730*/  @!P0 BRA `(.L_x_2094) ;  /* 0xfffffffc00f08947 */ /* 0x010fea000383ffff */
[----:B------:R-:W-:Y:S05]  /*9740*/  BRA `(.L_x_2093) ;  /* 0xffffff8400d87947 */ /* 0x000fea000383ffff */
.L_x_2098:
[----:B--2---:R2:W1:Y:S02]  /*9750*/  SYNCS.PHASECHK.TRANS64.TRYWAIT P0, [R0+URZ+0x30830], R191 ;  /* 0x030830bf000075a7 */ /* 0x004464000800017f */
[----:B-1----:R-:W-:Y:S05]  /*9760*/  @!P0 NANOSLEEP.SYNCS 0x989680 ;  /* 0x009896800000895d */ /* 0x002fea0003900000 */
[----:B------:R-:W1:Y:S02]  /*9770*/  @!P0 SYNCS.PHASECHK.TRANS64 P0, [R0+URZ+0x30830], R191 ;  /* 0x030830bf000085a7 */ /* 0x000e64000800007f */
[----:B-1----:R-:W-:Y:S05]  /*9780*/  @!P0 BRA `(.L_x_2098) ;  /* 0xfffffffc00f08947 */ /* 0x002fea000383ffff */
[----:B------:R-:W-:Y:S05]  /*9790*/  BRA `(.L_x_2097) ;  /* 0xffffff8c00f07947 */ /* 0x000fea000383ffff */
.L_x_2144:
[----:B-1----:R1:W2:Y:S02]  /*97a0*/  SYNCS.PHASECHK.TRANS64.TRYWAIT P0, [R15+URZ+0x30820], R0 ;  /* 0x030820000f0075a7 */ /* 0x0022a4000800017f */
[----:B--2---:R-:W-:Y:S05]  /*97b0*/  @!P0 NANOSLEEP.SYNCS 0x989680 ;  /* 0x009896800000895d */ /* 0x004fea0003900000 */
[----:B------:R-:W2:Y:S02]  /*97c0*/  @!P0 SYNCS.PHASECHK.TRANS64 P0, [R15+URZ+0x30820], R0 ;  /* 0x030820000f0085a7 */ /* 0x000ea4000800007f */
[----:B--2---:R-:W-:Y:S05]  /*97d0*/  @!P0 BRA `(.L_x_2144) ;  /* 0xfffffffc00f08947 */ /* 0x004fea000383ffff */
[----:B------:R-:W-:Y:S05]  /*97e0*/  BRA `(.L_x_2172) ;  /* 0xffffffe0001c7947 */ /* 0x000fea000383ffff */
.L_x_2148:
[----:B--2---:R2:W3:Y:S02]  /*97f0*/  SYNCS.PHASECHK.TRANS64.TRYWAIT P1, [R15+URZ+0x30840], R18 ;  /* 0x030840120f0075a7 */ /* 0x0044e4000802017f */
[----:B---3--:R-:W-:Y:S05]  /*9800*/  @!P1 NANOSLEEP.SYNCS 0x989680 ;  /* 0x009896800000995d */ /* 0x008fea0003900000 */
[----:B------:R-:W3:Y:S02]  /*9810*/  @!P1 SYNCS.PHASECHK.TRANS64 P1, [R15+URZ+0x30840], R18 ;  /* 0x030840120f0095a7 */ /* 0x000ee4000802007f */
[----:B---3--:R-:W-:Y:S05]  /*9820*/  @!P1 BRA `(.L_x_2148) ;  /* 0xfffffffc00f09947 */ /* 0x008fea000383ffff */
[----:B------:R-:W-:Y:S05]  /*9830*/  BRA `(.L_x_2173) ;  /* 0xffffffe400d47947 */ /* 0x000fea000383ffff */
.L_x_2150:
[----:B-1----:R1:W3:Y:S02]  /*9840*/  SYNCS.PHASECHK.TRANS64.TRYWAIT P1, [R15+URZ+0x30828], R18 ;  /* 0x030828120f0075a7 */ /* 0x0022e4000802017f */
[----:B---3--:R-:W-:Y:S05]  /*9850*/  @!P1 NANOSLEEP.SYNCS 0x989680 ;  /* 0x009896800000995d */ /* 0x008fea0003900000 */
[----:B------:R-:W3:Y:S02]  /*9860*/  @!P1 SYNCS.PHASECHK.TRANS64 P1, [R15+URZ+0x30828], R18 ;  /* 0x030828120f0095a7 */ /* 0x000ee4000802007f */
[----:B---3--:R-:W-:Y:S05]  /*9870*/  @!P1 BRA `(.L_x_2150) ;  /* 0xfffffffc00f09947 */ /* 0x008fea000383ffff */
[----:B------:R-:W-:Y:S05]  /*9880*/  BRA `(.L_x_2174) ;  /* 0xffffffe800747947 */ /* 0x000fea000383ffff */
.L_x_2152:
[----:B---3--:R3:W4:Y:S02]  /*9890*/  SYNCS.PHASECHK.TRANS64.TRYWAIT P1, [R15+URZ+0x30848], R18 ;  /* 0x030848120f0075a7 */ /* 0x008724000802017f */
[----:B----4-:R-:W-:Y:S05]  /*98a0*/  @!P1 NANOSLEEP.SYNCS 0x989680 ;  /* 0x009896800000995d */ /* 0x010fea0003900000 */
[----:B------:R-:W4:Y:S02]  /*98b0*/  @!P1 SYNCS.PHASECHK.TRANS64 P1, [R15+URZ+0x30848], R18 ;  /* 0x030848120f0095a7 */ /* 0x000f24000802007f */
[----:B----4-:R-:W-:Y:S05]  /*98c0*/  @!P1 BRA `(.L_x_2152) ;  /* 0xfffffffc00f09947 */ /* 0x010fea000383ffff */
[----:B------:R-:W-:Y:S05]  /*98d0*/  BRA `(.L_x_2175) ;  /* 0xffffffec00147947 */ /* 0x000fea000383ffff */
.L_x_2154:
[----:B------:R-:W-:-:S07]  /*98e0*/  SHF.L.U32 R4, R10, 0x1f, RZ ;  /* 0x0000001f0a047819 */ /* 0x000fce00000006ff */
.L_x_2176:
[----:B----4-:R4:W1:Y:S02]  /*98f0*/  SYNCS.PHASECHK.TRANS64.TRYWAIT P1, [R15+URZ+0x30820], R4 ;  /* 0x030820040f0075a7 */ /* 0x010864000802017f */
[----:B-1----:R-:W-:Y:S05]  /*9900*/  @!P1 NANOSLEEP.SYNCS 0x989680 ;  /* 0x009896800000995d */ /* 0x002fea0003900000 */
[----:B------:R-:W1:Y:S02]  /*9910*/  @!P1 SYNCS.PHASECHK.TRANS64 P1, [R15+URZ+0x30820], R4 ;  /* 0x030820040f0095a7 */ /* 0x000e64000802007f */
[----:B-1----:R-:W-:Y:S05]  /*9920*/  @!P1 BRA `(.L_x_2176) ;  /* 0xfffffffc00f09947 */ /* 0x002fea000383ffff */
[----:B------:R-:W-:Y:S05]  /*9930*/  BRA `(.L_x_2177) ;  /* 0xffffffec00987947 */ /* 0x000fea000383ffff */
.L_x_2157:
[----:B----4-:R4:W1:Y:S02]  /*9940*/  SYNCS.PHASECHK.TRANS64.TRYWAIT P1, [R15+URZ+0x30840], R12 ;  /* 0x0308400c0f0075a7 */ /* 0x010864000802017f */
[----:B-1----:R-:W-:Y:S05]  /*9950*/  @!P1 NANOSLEEP.SYNCS 0x989680 ;  /* 0x009896800000995d */ /* 0x002fea0003900000 */
[----:B------:R-:W1:Y:S02]  /*9960*/  @!P1 SYNCS.PHASECHK.TRANS64 P1, [R15+URZ+0x30840], R12 ;  /* 0x0308400c0f0095a7 */ /* 0x000e64000802007f */
[----:B-1----:R-:W-:Y:S05]  /*9970*/  @!P1 BRA `(.L_x_2157) ;  /* 0xfffffffc00f09947 */ /* 0x002fea000383ffff */
[----:B------:R-:W-:Y:S05]  /*9980*/  BRA `(.L_x_2178) ;  /* 0xfffffff000547947 */ /* 0x000fea000383ffff */
.L_x_2159:
[----:B-1----:R1:W2:Y:S02]  /*9990*/  SYNCS.PHASECHK.TRANS64.TRYWAIT P1, [R15+URZ+0x30828], R12 ;  /* 0x0308280c0f0075a7 */ /* 0x0022a4000802017f */
[----:B--2---:R-:W-:Y:S05]  /*99a0*/  @!P1 NANOSLEEP.SYNCS 0x989680 ;  /* 0x009896800000995d */ /* 0x004fea0003900000 */
[----:B------:R-:W2:Y:S02]  /*99b0*/  @!P1 SYNCS.PHASECHK.TRANS64 P1, [R15+URZ+0x30828], R12 ;  /* 0x0308280c0f0095a7 */ /* 0x000ea4000802007f */
[----:B--2---:R-:W-:Y:S05]  /*99c0*/  @!P1 BRA `(.L_x_2159) ;  /* 0xfffffffc00f09947 */ /* 0x004fea000383ffff */
[----:B------:R-:W-:Y:S05]  /*99d0*/  BRA `(.L_x_2179) ;  /* 0xfffffff000e87947 */ /* 0x000fea000383ffff */
.L_x_2161:
[----:B------:R1:W1:Y:S02]  /*99e0*/  SYNCS.PHASECHK.TRANS64.TRYWAIT P0, [R3+URZ+0x30840], R0 ;  /* 0x03084000030075a7 */ /* 0x000264000800017f */
[----:B-1----:R-:W-:Y:S05]  /*99f0*/  @!P0 NANOSLEEP.SYNCS 0x989680 ;  /* 0x009896800000895d */ /* 0x002fea0003900000 */
[----:B------:R-:W1:Y:S02]  /*9a00*/  @!P0 SYNCS.PHASECHK.TRANS64 P0, [R3+URZ+0x30840], R0 ;  /* 0x03084000030085a7 */ /* 0x000e64000800007f */
[----:B-1----:R-:W-:Y:S05]  /*9a10*/  @!P0 BRA `(.L_x_2161) ;  /* 0xfffffffc00f08947 */ /* 0x002fea000383ffff */
[----:B------:R-:W-:Y:S05]  /*9a20*/  BRA `(.L_x_2180) ;  /* 0xfffffff400987947 */ /* 0x000fea000383ffff */
.L_x_2163:
[----:B------:R-:W-:Y:S01]  /*9a30*/  BSSY B0, `(.L_x_2181) ;  /* 0x0000006000007945 */ /* 0x000fe20003800000 */
[----:B------:R-:W-:-:S07]  /*9a40*/  IMAD.MOV.U32 R15, RZ, RZ, -0x1 ;  /* 0xffffffffff0f7424 */ /* 0x000fce00078e00ff */
[----:B---3--:R-:W-:Y:S05]  /*9a50*/  WARPSYNC.COLLECTIVE R15, `(.L_x_2182) ;  /* 0x000000000f0c7348 */ /* 0x008fea0003c00000 */
[----:B------:R-:W-:Y:S02]  /*9a60*/  ELECT P6, UR62, PT ;  /* 0x00000000003e782f */ /* 0x000fe400038c0000 */
[----:B------:R-:W-:Y:S01]  /*9a70*/  MOV R14, UR62 ;  /* 0x0000003e000e7c02 */ /* 0x000fe20008000f00 */
[----:B---3--:R-:W-:Y:S10]  /*9a80*/  ENDCOLLECTIVE ;  /* 0x000000000000791b */ /* 0x008ff40003800000 */
.L_x_2182:
[----:B------:R-:W-:Y:S05]  /*9a90*/  BSYNC B0 ;  /* 0x0000000000007941 */ /* 0x000fea0003800000 */
.L_x_2181:
[----:B------:R-:W-:Y:S05]  /*9aa0*/  BRA `(.L_x_2183) ;  /* 0xfffffff800487947 */ /* 0x000fea000383ffff */
.L_x_2165:
[----:B-1----:R1:W2:Y:S02]  /*9ab0*/  SYNCS.PHASECHK.TRANS64.TRYWAIT P0, [R7+URZ], R4 ;  /* 0x00000004070075a7 */ /* 0x0022a4000800017f */
[----:B--2---:R-:W-:Y:S05]  /*9ac0*/  @!P0 NANOSLEEP.SYNCS 0x989680 ;  /* 0x009896800000895d */ /* 0x004fea0003900000 */
[----:B------:R-:W2:Y:S02]  /*9ad0*/  @!P0 SYNCS.PHASECHK.TRANS64 P0, [R7+URZ], R4 ;  /* 0x00000004070085a7 */ /* 0x000ea4000800007f */
[----:B--2---:R-:W-:Y:S05]  /*9ae0*/  @!P0 BRA `(.L_x_2165) ;  /* 0xfffffffc00f08947 */ /* 0x004fea000383ffff */
[----:B------:R-:W-:Y:S05]  /*9af0*/  BRA `(.L_x_2184) ;  /* 0xfffffff800887947 */ /* 0x000fea000383ffff */
.L_x_2166:
[----:B--2---:R2:W4:Y:S02]  /*9b00*/  SYNCS.PHASECHK.TRANS64.TRYWAIT P0, [R3+URZ], R2 ;  /* 0x00000002030075a7 */ /* 0x004524000800017f */
[----:B----4-:R-:W-:Y:S05]  /*9b10*/  @!P0 NANOSLEEP.SYNCS 0x989680 ;  /* 0x009896800000895d */ /* 0x010fea0003900000 */
[----:B------:R-:W4:Y:S02]  /*9b20*/  @!P0 SYNCS.PHASECHK.TRANS64 P0, [R3+URZ], R2 ;  /* 0x00000002030085a7 */ /* 0x000f24000800007f */
[----:B----4-:R-:W-:Y:S05]  /*9b30*/  @!P0 BRA `(.L_x_2166) ;  /* 0xfffffffc00f08947 */ /* 0x010fea000383ffff */
[----:B------:R-:W-:Y:S05]  /*9b40*/  BRA `(.L_x_2185) ;  /* 0xfffffff8007c7947 */ /* 0x000fea000383ffff */
.L_x_2168:
[----:B--2---:R2:W4:Y:S02]  /*9b50*/  SYNCS.PHASECHK.TRANS64.TRYWAIT P0, [R5+URZ], R4 ;  /* 0x00000004050075a7 */ /* 0x004524000800017f */
[----:B----4-:R-:W-:Y:S05]  /*9b60*/  @!P0 NANOSLEEP.SYNCS 0x989680 ;  /* 0x009896800000895d */ /* 0x010fea0003900000 */
[----:B------:R-:W4:Y:S02]  /*9b70*/  @!P0 SYNCS.PHASECHK.TRANS64 P0, [R5+URZ], R4 ;  /* 0x00000004050085a7 */ /* 0x000f24000800007f */
[----:B----4-:R-:W-:Y:S05]  /*9b80*/  @!P0 BRA `(.L_x_2168) ;  /* 0xfffffffc00f08947 */ /* 0x010fea000383ffff */
[----:B------:R-:W-:Y:S05]  /*9b90*/  BRA `(.L_x_2186) ;  /* 0xfffffff800807947 */ /* 0x000fea000383ffff */
.L_x_2187:
        /* <DEDUP_REMOVED lines=14> */
.L_x_3667:


//--------------------- .text._ZN7cutlass13device_kernelIN5flash11enable_sm90INS1_16FlashAttnBwdSm90INS1_25CollectiveMainloopBwdSm90ILi2ELi2ELi2EN4cute5tupleIJNS5_1CILi1EEES8_S8_EEENS6_IJNS7_ILi64EEENS7_ILi128EEESB_EEENS_10bfloat16_tEfNS_4arch4Sm90ELb0ELb1ELb1ELb1ELb1ELb1ELb0ELb0ELi2ELi1ELi2ELi1ELb0EEENS1_24CollectiveEpilogueBwdGQAISC_fSF_Li256ELb1ELb1EEENS1_19SingleTileSchedulerILb1ELb0ELb0ELi128EEEEEEEEEvNT_6ParamsE --------------------------
	.section	.text._ZN7cutlass13device_kernelIN5flash11enable_sm90INS1_16FlashAttnBwdSm90INS1_25CollectiveMainloopBwdSm90ILi2ELi2ELi2EN4cute5tupleIJNS5_1CILi1EEES8_S8_EEENS6_IJNS7_ILi64EEENS7_ILi128EEESB_EEENS_10bfloat16_tEfNS_4arch4Sm90ELb0ELb1ELb1ELb1ELb1ELb1ELb0ELb0ELi2ELi1ELi2ELi1ELb0EEENS1_24CollectiveEpilogueBwdGQAISC_fSF_Li256ELb1ELb1EEENS1_19SingleTileSchedulerILb1ELb0ELb0ELi128EEEEEEEEEvNT_6ParamsE,"ax",@progbits
	.align	128
.text._ZN7cutlass13device_kernelIN5flash11enable_sm90INS1_16FlashAttnBwdSm90INS1_25CollectiveMainloopBwdSm90ILi2ELi2ELi2EN4cute5tupleIJNS5_1CILi1EEES8_S8_EEENS6_IJNS7_ILi64EEENS7_ILi128EEESB_EEENS_10bfloat16_tEfNS_4arch4Sm90ELb0ELb1ELb1ELb1ELb1ELb1ELb0ELb0ELi2ELi1ELi2ELi1ELb0EEENS1_24CollectiveEpilogueBwdGQAISC_fSF_Li256ELb1ELb1EEENS1_19SingleTileSchedulerILb1ELb0ELb0ELi128EEEEEEEEEvNT_6ParamsE:
        .type           _ZN7cutlass13device_kernelIN5flash11enable_sm90INS1_16FlashAttnBwdSm90INS1_25CollectiveMainloopBwdSm90ILi2ELi2ELi2EN4cute5tupleIJNS5_1CILi1EEES8_S8_EEENS6_IJNS7_ILi64EEENS7_ILi128EEESB_EEENS_10bfloat16_tEfNS_4arch4Sm90ELb0ELb1ELb1ELb1ELb1ELb1ELb0ELb0ELi2ELi1ELi2ELi1ELb0EEENS1_24CollectiveEpilogueBwdGQAISC_fSF_Li256ELb1ELb1EEENS1_19SingleTileSchedulerILb1ELb0ELb0ELi128EEEEEEEEEvNT_6ParamsE,@function
        .size           _ZN7cutlass13device_kernelIN5flash11enable_sm90INS1_16FlashAttnBwdSm90INS1_25CollectiveMainloopBwdSm90ILi2ELi2ELi2EN4cute5tupleIJNS5_1CILi1EEES8_S8_EEENS6_IJNS7_ILi64EEENS7_ILi128EEESB_EEENS_10bfloat16_tEfNS_4arch4Sm90ELb0ELb1ELb1ELb1ELb1ELb1ELb0ELb0ELi2ELi1ELi2ELi1ELb0EEENS1_24CollectiveEpilogueBwdGQAISC_fSF_Li256ELb1ELb1EEENS1_19SingleTileSchedulerILb1ELb0ELb0ELi128EEEEEEEEEvNT_6ParamsE,(.L_x_3668 - _ZN7cutlass13device_kernelIN5flash11enable_sm90INS1_16FlashAttnBwdSm90INS1_25CollectiveMainloopBwdSm90ILi2ELi2ELi2EN4cute5tupleIJNS5_1CILi1EEES8_S8_EEENS6_IJNS7_ILi64EEENS7_ILi128EEESB_EEENS_10bfloat16_tEfNS_4arch4Sm90ELb0ELb1ELb1ELb1ELb1ELb1ELb0ELb0ELi2ELi1ELi2ELi1ELb0EEENS1_24CollectiveEpilogueBwdGQAISC_fSF_Li256ELb1ELb1EEENS1_19SingleTileSchedulerILb1ELb0ELb0ELi128EEEEEEEEEvNT_6ParamsE)
        .other          _ZN7cutlass13device_kernelIN5flash11enable_sm90INS1_16FlashAttnBwdSm90INS1_25CollectiveMainloopBwdSm90ILi2ELi2ELi2EN4cute5tupleIJNS5_1CILi1EEES8_S8_EEENS6_IJNS7_ILi64EEENS7_ILi128EEESB_EEENS_10bfloat16_tEfNS_4arch4Sm90ELb0ELb1ELb1ELb1ELb1ELb1ELb0ELb0ELi2ELi1ELi2ELi1ELb0EEENS1_24CollectiveEpilogueBwdGQAISC_fSF_Li256ELb1ELb1EEENS1_19SingleTileSchedulerILb1ELb0ELb0ELi128EEEEEEEEEvNT_6ParamsE,@"STO_CUDA_ENTRY STV_DEFAULT"
_ZN7cutlass13device_kernelIN5flash11enable_sm90INS1_16FlashAttnBwdSm90INS1_25CollectiveMainloopBwdSm90ILi2ELi2ELi2EN4cute5tupleIJNS5_1CILi1EEES8_S8_EEENS6_IJNS7_ILi64EEENS7_ILi128EEESB_EEENS_10bfloat16_tEfNS_4arch4Sm90ELb0ELb1ELb1ELb1ELb1ELb1ELb0ELb0ELi2ELi1ELi2ELi1ELb0EEENS1_24CollectiveEpilogueBwdGQAISC_fSF_Li256ELb1ELb1EEENS1_19SingleTileSchedulerILb1ELb0ELb0ELi128EEEEEEEEEvNT_6ParamsE:
        /* <DEDUP_REMOVED lines=24> */
.L_x_2189:
[----:B------:R-:W-:Y:S05]  /*0180*/  BSYNC B0 ;  /* 0x0000000000007941 */ /* 0x000fea0003800000 */
.L_x_2188:
        /* <DEDUP_REMOVED lines=37> */
.L_x_2190:
        /* <DEDUP_REMOVED lines=22> */
.L_x_2191:
[----:B------:R-:W-:Y:S01]  /*0540*/  PLOP3.LUT P0, PT, PT, PT, UP0, 0x80, 0x0 ;  /* 0x000000000000781c */ /* 0x000fe20003f0f008 */
[----:B------:R-:W-:Y:S01]  /*0550*/  NOP ;  /* 0x0000000000007918 */ /* 0x000fe20000000000 */
[----:B------:R-:W-:Y:S01]  /*0560*/  ULDC.64 UR46, c[0x0][0x208] ;  /* 0x00008200002e7ab9 */ /* 0x000fe20000000a00 */
[----:B------:R-:W-:Y:S01]  /*0570*/  BSSY B6, `(.L_x_2192) ;  /* 0x0000a4b000067945 */ /* 0x000fe20003800000 */
[----:B-12-4-:R-:W-:Y:S09]  /*0580*/  BAR.SYNC.DEFER_BLOCKING 0x0 ;  /* 0x0000000000007b1d */ /* 0x016ff20000010000 */
[----:B------:R-:W-:Y:S05]  /*0590*/  @!P0 BRA `(.L_x_2193) ;  /* 0x0000005800788947 */ /* 0x000fea0003800000 */
.L_x_2194:
        /* <DEDUP_REMOVED lines=24> */
.L_x_2195:
        /* <DEDUP_REMOVED lines=14> */
.L_x_2197:
[----:B------:R-:W-:-:S05]  /*0800*/  ULDC UR4, c[0x0][0x8c4] ;  /* 0x0002310000047ab9 */ /* 0x000fca0000000800 */
.L_x_2196:
        /* <DEDUP_REMOVED lines=17> */
.L_x_2199:
        /* <DEDUP_REMOVED lines=14> */
.L_x_2200:
        /* <DEDUP_REMOVED lines=11> */
.L_x_2201:
        /* <DEDUP_REMOVED lines=13> */
.L_x_2202:
        /* <DEDUP_REMOVED lines=82> */
.L_x_2203:
        /* <DEDUP_REMOVED lines=30> */
.L_x_2206:
        /* <DEDUP_REMOVED lines=15> */
.L_x_2205:
        /* <DEDUP_REMOVED lines=22> */
.L_x_2208:
        /* <DEDUP_REMOVED lines=15> */
.L_x_2207:
        /* <DEDUP_REMOVED lines=8> */
.L_x_2332:
        /* <DEDUP_REMOVED lines=23> */
.L_x_2210:
        /* <DEDUP_REMOVED lines=96> */
.L_x_2222:
[----:B------:R-:W-:-:S05]  /*1db0*/  IMAD.U32 R0, RZ, RZ, UR38 ;  /* 0x00000026ff007e24 */ /* 0x000fca000f8e00ff */
[----:B------:R-:W-:-:S04]  /*1dc0*/  LOP3.LUT R0, R0, 0x1, RZ, 0xfc, !PT ;  /* 0x0000000100007812 */ /* 0x000fc800078efcff */
[----:B------:R-:W-:-:S13]  /*1dd0*/  ISETP.NE.AND P6, PT, R0, 0x3, PT ;  /* 0x000000030000780c */ /* 0x000fda0003fc5270 */
[----:B-1----:R-:W-:Y:S05]  /*1de0*/  @!P6 BRA `(.L_x_2212) ;  /* 0x000000000004e947 */ /* 0x002fea0003800000 */
[----:B------:R-:W-:Y:S01]  /*1df0*/  BPT.TRAP 0x1 ;  /* 0x000000040000795c */ /* 0x000fe20000300000 */
.L_x_2212:
        /* <DEDUP_REMOVED lines=8> */
.L_x_2213:
[----:B---3--:R-:W-:Y:S05]  /*1e80*/  @P0 BRA `(.L_x_2214) ;  /* 0x0000000000080947 */ /* 0x008fea0003800000 */
[----:B------:R-:W3:Y:S02]  /*1e90*/  SYNCS.PHASECHK.TRANS64.TRYWAIT P0, [R0+URZ+0x30810], R191 ;  /* 0x030810bf000075a7 */ /* 0x000ee4000800017f */
[----:B---3--:R-:W-:Y:S05]  /*1ea0*/  @!P0 BRA `(.L_x_2215) ;  /* 0x0000008c00208947 */ /* 0x008fea0003800000 */
.L_x_2214:
        /* <DEDUP_REMOVED lines=84> */
.L_x_2216:
[----:B------:R1:W1:Y:S01]  /*23f0*/  SYNCS.PHASECHK.TRANS64.TRYWAIT P0, [R0+URZ+0x30830], R191 ;  /* 0x030830bf000075a7 */ /* 0x000262000800017f */
[----:B------:R-:W-:Y:S05]  /*2400*/  @!P6 BRA `(.L_x_2217) ;  /* 0x000000000004e947 */ /* 0x000fea0003800000 */
[----:B------:R-:W-:Y:S01]  /*2410*/  BPT.TRAP 0x1 ;  /* 0x000000040000795c */ /* 0x000fe20000300000 */
.L_x_2217:
        /* <DEDUP_REMOVED lines=52> */
.L_x_2218:
        /* <DEDUP_REMOVED lines=539> */
.L_x_2220:
        /* <DEDUP_REMOVED lines=49> */
.L_x_2221:
        /* <DEDUP_REMOVED lines=78> */
.L_x_2204:
[----:B------:R-:W-:Y:S05]  /*5100*/  @P0 BRA `(.L_x_2198) ;  /* 0x0000005800440947 */ /* 0x000fea0003800000 */
[----:B------:R-:W-:Y:S01]  /*5110*/  ULDC.64 UR4, c[0x0][0x878] ;  /* 0x00021e0000047ab9 */ /* 0x000fe20000000a00 */
[----:B------:R-:W2:Y:S01]  /*5120*/  S2UR UR15, SR_CTAID.X ;  /* 0x00000000000f79c3 */ /* 0x000ea20000002500 */
[----:B------:R-:W-:Y:S01]  /*5130*/  UISETP.NE.U32.AND UP0, UPT, UR4, URZ, UPT ;  /* 0x0000003f0400728c */ /* 0x000fe2000bf05070 */
[----:B------:R-:W3:Y:S01]  /*5140*/  S2R R4, SR_TID.X ;  /* 0x0000000000047919 */ /* 0x000ee20000002100 */
[----:B------:R-:W-:Y:S01]  /*5150*/  ULDC UR10, c[0x0][0x870] ;  /* 0x00021c00000a7ab9 */ /* 0x000fe20000000800 */
[----:B------:R-:W-:Y:S01]  /*5160*/  ULDC UR11, c[0x0][0x80c] ;  /* 0x00020300000b7ab9 */ /* 0x000fe20000000800 */
[----:B------:R-:W-:Y:S01]  /*5170*/  UISETP.NE.AND.EX UP0, UPT, UR5, URZ, UPT, UP0 ;  /* 0x0000003f0500728c */ /* 0x000fe2000bf05300 */
[----:B------:R-:W-:Y:S02]  /*5180*/  ULDC.64 UR18, c[0x0][0x818] ;  /* 0x0002060000127ab9 */ /* 0x000fe40000000a00 */
[----:B------:R-:W-:Y:S01]  /*5190*/  S2UR UR14, SR_CgaCtaId ;  /* 0x00000000000e79c3 */ /* 0x000fe20000008800 */
[----:B------:R-:W-:Y:S01]  /*51a0*/  ULDC.64 UR20, c[0x0][0x840] ;  /* 0x0002100000147ab9 */ /* 0x000fe20000000a00 */
[----:B------:R-:W-:Y:S01]  /*51b0*/  ULDC.64 UR22, c[0x0][0x848] ;  /* 0x0002120000167ab9 */ /* 0x000fe20000000a00 */
[----:B------:R-:W-:-:S05]  /*51c0*/  PLOP3.LUT P0, PT, PT, PT, UP0, 0x80, 0x0 ;  /* 0x000000000000781c */ /* 0x000fca0003f0f008 */
[----:B------:R-:W-:Y:S02]  /*51d0*/  @UP0 ULDC.64 UR4, c[0x0][0x878] ;  /* 0x00021e0000040ab9 */ /* 0x000fe40000000a00 */
[----:B------:R-:W-:-:S06]  /*51e0*/  @UP0 UIMAD.WIDE UR4, UR36, 0x4, UR4 ;  /* 0x00000004240408a5 */ /* 0x000fcc000f8e0204 */
[----:B------:R-:W-:Y:S02]  /*51f0*/  IMAD.U32 R2, RZ, RZ, UR4 ;  /* 0x00000004ff027e24 */ /* 0x000fe4000f8e00ff */
[----:B-1----:R-:W-:Y:S01]  /*5200*/  IMAD.U32 R3, RZ, RZ, UR5 ;  /* 0x00000005ff037e24 */ /* 0x002fe2000f8e00ff */
[----:B------:R-:W-:-:S04]  /*5210*/  ULDC UR5, c[0x0][0x850] ;  /* 0x0002140000057ab9 */ /* 0x000fc80000000800 */
[----:B------:R-:W4:Y:S01]  /*5220*/  @P0 LDG.E R2, desc[UR46][R2.64] ;  /* 0x0000002e02020981 */ /* 0x000f22000c1e1900 */
[----:B------:R-:W1:Y:S01]  /*5230*/  S2UR UR4, SR_CTAID.Y ;  /* 0x00000000000479c3 */ /* 0x000e620000002600 */
[----:B------:R-:W-:Y:S01]  /*5240*/  UISETP.NE.AND UP1, UPT, UR5, 0x1, UPT ;  /* 0x000000010500788c */ /* 0x000fe2000bf25270 */
[----:B---3--:R-:W-:Y:S01]  /*5250*/  VIADD R5, R4, 0xffffff80 ;  /* 0xffffff8004057836 */ /* 0x008fe20000000000 */
[----:B--2---:R-:W-:Y:S01]  /*5260*/  UIMAD UR10, UR15, UR10, URZ ;  /* 0x0000000a0f0a72a4 */ /* 0x004fe2000f8e023f */
[----:B------:R-:W-:Y:S01]  /*5270*/  BSSY B0, `(.L_x_2223) ;  /* 0x000005f000007945 */ /* 0x000fe20003800000 */
[----:B------:R-:W-:-:S03]  /*5280*/  UIMAD UR7, UR36, UR11, URZ ;  /* 0x0000000b240772a4 */ /* 0x000fc6000f8e023f */
[----:B------:R-:W-:Y:S01]  /*5290*/  BAR.SYNC.DEFER_BLOCKING 0x1, 0x100 ;  /* 0x0044000000007b1d */ /* 0x000fe20000010000 */
[----:B------:R-:W-:Y:S01]  /*52a0*/  UIMAD UR10, UR10, UR11, URZ ;  /* 0x0000000b0a0a72a4 */ /* 0x000fe2000f8e023f */
[----:B------:R-:W-:Y:S01]  /*52b0*/  SHF.R.S32.HI R0, RZ, 0x1f, R5 ;  /* 0x0000001fff007819 */ /* 0x000fe20000011405 */
[----:B------:R-:W-:Y:S01]  /*52c0*/  USHF.L.U32 UR15, UR15, 0xe, URZ ;  /* 0x0000000e0f0f7899 */ /* 0x000fe2000800063f */
[----:B------:R-:W-:Y:S01]  /*52d0*/  ISETP.NE.AND P1, PT, R4, 0x80, PT ;  /* 0x000000800400780c */ /* 0x000fe20003f25270 */
[----:B------:R-:W-:Y:S01]  /*52e0*/  USHF.R.S32.HI UR11, URZ, 0x1f, UR10 ;  /* 0x0000001f3f0b7899 */ /* 0x000fe2000801140a */
[----:B------:R-:W-:Y:S01]  /*52f0*/  @UP1 ULDC UR8, c[0x0][0x854] ;  /* 0x0002150000081ab9 */ /* 0x000fe20000000800 */
[----:B------:R-:W-:Y:S01]  /*5300*/  @UP1 ULDC UR12, c[0x0][0x858] ;  /* 0x00021600000c1ab9 */ /* 0x000fe20000000800 */
[----:B-1----:R-:W-:Y:S02]  /*5310*/  UIMAD.WIDE.U32 UR8, UR4, UR8, URZ ;  /* 0x00000008040872a5 */ /* 0x002fe4000f8e003f */
[----:B------:R-:W-:Y:S01]  /*5320*/  UMOV UR6, UR4 ;  /* 0x0000000400067c82 */ /* 0x000fe20008000000 */
[----:B------:R-:W-:-:S02]  /*5330*/  USHF.R.S32.HI UR8, URZ, 0x1f, UR7 ;  /* 0x0000001f3f087899 */ /* 0x000fc40008011407 */
[----:B------:R-:W-:-:S03]  /*5340*/  @UP1 USHF.R.U32.HI UR6, URZ, UR12, UR9 ;  /* 0x0000000c3f061299 */ /* 0x000fc60008011609 */
[----:B------:R-:W-:Y:S01]  /*5350*/  ULDC.64 UR12, c[0x0][0x868] ;  /* 0x00021a00000c7ab9 */ /* 0x000fe20000000a00 */
[----:B------:R-:W-:Y:S02]  /*5360*/  USHF.R.S32.HI UR16, URZ, 0x1f, UR6 ;  /* 0x0000001f3f107899 */ /* 0x000fe40008011406 */
[----:B------:R-:W-:-:S04]  /*5370*/  UIADD3 UR10, UP1, UP2, UR10, UR7, UR6 ;  /* 0x000000070a0a7290 */ /* 0x000fc8000fa3e006 */
[----:B------:R-:W-:Y:S02]  /*5380*/  UIADD3.X UR8, UR11, UR8, UR16, UP1, UP2 ;  /* 0x000000080b087290 */ /* 0x000fe40008fe4410 */
[----:B------:R-:W-:Y:S02]  /*5390*/  USHF.L.U32 UR7, UR10, 0x2, URZ ;  /* 0x000000020a077899 */ /* 0x000fe4000800063f */
[----:B------:R-:W-:Y:S02]  /*53a0*/  USHF.L.U64.HI UR8, UR10, 0x2, UR8 ;  /* 0x000000020a087899 */ /* 0x000fe40008010208 */
[----:B------:R-:W-:-:S04]  /*53b0*/  UIADD3 UR10, UP1, UR7, UR12, URZ ;  /* 0x0000000c070a7290 */ /* 0x000fc8000ff3e03f */
[----:B------:R-:W-:Y:S01]  /*53c0*/  UIADD3.X UR11, UR8, UR13, URZ, UP1, !UPT ;  /* 0x0000000d080b7290 */ /* 0x000fe20008ffe43f */
[----:B----4-:R-:W-:Y:S02]  /*53d0*/  @P0 R2UR UR9, R2 ;  /* 0x00000000020902ca */ /* 0x010fe400000e0000 */
[----:B------:R-:W-:Y:S02]  /*53e0*/  LEA.HI R2, R0, R5, RZ, 0x7 ;  /* 0x0000000500027211 */ /* 0x000fe400078f38ff */
[----:B------:R-:W-:Y:S02]  /*53f0*/  ISETP.NE.AND P0, PT, R5, RZ, PT ;  /* 0x000000ff0500720c */ /* 0x000fe40003f05270 */
[C---:B------:R-:W-:Y:S01]  /*5400*/  LOP3.LUT R0, R2.reuse, 0xfffff80, RZ, 0xc0, !PT ;  /* 0x0fffff8002007812 */ /* 0x040fe200078ec0ff */
[----:B------:R-:W-:-:S04]  /*5410*/  IMAD.SHL.U32 R2, R2, 0x40, RZ ;  /* 0x0000004002027824 */ /* 0x000fc800078e00ff */
[----:B------:R-:W-:Y:S01]  /*5420*/  IMAD.IADD R0, R5, 0x1, -R0 ;  /* 0x0000000105007824 */ /* 0x000fe200078e0a00 */
[----:B------:R-:W-:Y:S01]  /*5430*/  LOP3.LUT R3, R2, 0x3fffe000, RZ, 0xc0, !PT ;  /* 0x3fffe00002037812 */ /* 0x000fe200078ec0ff */
[----:B------:R-:W-:Y:S01]  /*5440*/  @UP0 ULEA UR9, UR36, UR9, 0x7 ;  /* 0x0000000924090291 */ /* 0x000fe2000f8e383f */
[----:B------:R-:W-:-:S03]  /*5450*/  IMAD.U32 R2, RZ, RZ, UR10 ;  /* 0x0000000aff027e24 */ /* 0x000fc6000f8e00ff */
[----:B------:R-:W-:Y:S01]  /*5460*/  @UP0 USHF.R.S32.HI UR12, URZ, 0x1f, UR9 ;  /* 0x0000001f3f0c0899 */ /* 0x000fe20008011409 */
[----:B------:R-:W-:Y:S02]  /*5470*/  IMAD R0, R0, 0x4, R3 ;  /* 0x0000000400007824 */ /* 0x000fe400078e0203 */
[----:B------:R-:W-:Y:S01]  /*5480*/  IMAD.U32 R3, RZ, RZ, UR11 ;  /* 0x0000000bff037e24 */ /* 0x000fe2000f8e00ff */
[----:B------:R-:W-:-:S03]  /*5490*/  @UP0 ULEA.HI UR12, UR12, UR9, URZ, 0x7 ;  /* 0x000000090c0c0291 */ /* 0x000fc6000f8f383f */
[----:B------:R-:W-:Y:S01]  /*54a0*/  UMOV UR9, 0x400 ;  /* 0x0000040000097882 */ /* 0x000fe20000000000 */
[----:B------:R-:W-:Y:S02]  /*54b0*/  @UP0 USHF.L.U32 UR12, UR12, 0x7, URZ ;  /* 0x000000070c0c0899 */ /* 0x000fe4000800063f */
[----:B------:R-:W-:Y:S02]  /*54c0*/  ULEA UR9, UR14, UR9, 0x18 ;  /* 0x000000090e097291 */ /* 0x000fe4000f8ec03f */
[----:B------:R-:W-:-:S04]  /*54d0*/  @UP0 ULOP3.LUT UR12, UR12, 0xffffc000, URZ, 0xc0, !UPT ;  /* 0xffffc0000c0c0892 */ /* 0x000fc8000f8ec03f */
[----:B------:R-:W-:Y:S01]  /*54e0*/  @UP0 USHF.R.S32.HI UR13, URZ, 0x1f, UR12 ;  /* 0x0000001f3f0d0899 */ /* 0x000fe2000801140c */
[----:B------:R-:W-:Y:S02]  /*54f0*/  LEA R0, R0, UR9, 0x2 ;  /* 0x0000000900007c11 */ /* 0x000fe4000f8e10ff */
[----:B------:R-:W-:Y:S02]  /*5500*/  @!UP0 UMOV UR12, URZ ;  /* 0x0000003f000c8c82 */ /* 0x000fe40008000000 */
[----:B------:R-:W-:Y:S01]  /*5510*/  UIADD3 UR14, UP1, UR15, UR12, URZ ;  /* 0x0000000c0f0e7290 */ /* 0x000fe2000ff3e03f */
[----:B------:R1:W-:Y:S01]  /*5520*/  STS.128 [R0], R24 ;  /* 0x0000001800007388 */ /* 0x0003e20000000c00 */
[----:B------:R-:W-:Y:S02]  /*5530*/  UIMAD UR12, UR16, UR18, URZ ;  /* 0x00000012100c72a4 */ /* 0x000fe4000f8e023f */
[----:B------:R-:W-:Y:S01]  /*5540*/  UIMAD UR16, UR16, UR20, URZ ;  /* 0x00000014101072a4 */ /* 0x000fe2000f8e023f */
[----:B------:R1:W-:Y:S01]  /*5550*/  STS.128 [R0+0x800], R28 ;  /* 0x0008001c00007388 */ /* 0x0003e20000000c00 */
[----:B------:R-:W-:Y:S01]  /*5560*/  @!UP0 UMOV UR13, URZ ;  /* 0x0000003f000d8c82 */ /* 0x000fe20008000000 */
[----:B------:R-:W-:-:S02]  /*5570*/  UIMAD UR17, UR6, UR19, UR12 ;  /* 0x00000013061172a4 */ /* 0x000fc4000f8e020c */
[----:B------:R-:W-:Y:S01]  /*5580*/  UIMAD UR19, UR6, UR21, UR16 ;  /* 0x00000015061372a4 */ /* 0x000fe2000f8e0210 */
[----:B------:R1:W-:Y:S01]  /*5590*/  STS.128 [R0+0x1000], R32 ;  /* 0x0010002000007388 */ /* 0x0003e20000000c00 */
[----:B------:R-:W-:Y:S02]  /*55a0*/  ULEA.HI.X.SX32 UR15, UR15, UR13, 0x1, UP1 ;  /* 0x0000000d0f0f7291 */ /* 0x000fe400088f0e3f */
[----:B------:R-:W-:Y:S01]  /*55b0*/  USHF.R.S32.HI UR16, URZ, 0x1f, UR36 ;  /* 0x0000001f3f107899 */ /* 0x000fe20008011424 */
[----:B------:R1:W-:Y:S01]  /*55c0*/  STS.128 [R0+0x1800], R36 ;  /* 0x0018002400007388 */ /* 0x0003e20000000c00 */
[----:B------:R-:W-:Y:S02]  /*55d0*/  UIMAD.WIDE.U32 UR12, UR6, UR18, UR14 ;  /* 0x00000012060c72a5 */ /* 0x000fe4000f8e000e */
[----:B------:R-:W-:Y:S01]  /*55e0*/  USEL UR16, UR16, URZ, !UP0 ;  /* 0x0000003f10107287 */ /* 0x000fe2000c000000 */
[----:B------:R1:W-:Y:S01]  /*55f0*/  STS.128 [R0+0x2000], R40 ;  /* 0x0020002800007388 */ /* 0x0003e20000000c00 */
[----:B------:R-:W-:-:S02]  /*5600*/  UIMAD.WIDE.U32 UR14, UR6, UR20, UR14 ;  /* 0x00000014060e72a5 */ /* 0x000fc4000f8e000e */
[----:B------:R-:W-:Y:S01]  /*5610*/  USEL UR36, UR36, URZ, !UP0 ;  /* 0x0000003f24247287 */ /* 0x000fe2000c000000 */
[----:B------:R1:W-:Y:S01]  /*5620*/  STS.128 [R0+0x2800], R44 ;  /* 0x0028002c00007388 */ /* 0x0003e20000000c00 */
[----:B------:R-:W-:Y:S01]  /*5630*/  ULDC.64 UR20, c[0x0][0x820] ;  /* 0x0002080000147ab9 */ /* 0x000fe20000000a00 */
[----:B------:R-:W-:Y:S02]  /*5640*/  UIADD3 UR13, UR13, UR17, URZ ;  /* 0x000000110d0d7290 */ /* 0x000fe4000fffe03f */
[----:B------:R1:W-:Y:S01]  /*5650*/  STS.128 [R0+0x3000], R48 ;  /* 0x0030003000007388 */ /* 0x0003e20000000c00 */
[----:B------:R-:W-:Y:S02]  /*5660*/  UIMAD UR18, UR16, UR20, URZ ;  /* 0x00000014101272a4 */ /* 0x000fe4000f8e023f */
[----:B------:R-:W-:Y:S01]  /*5670*/  UIMAD UR16, UR16, UR22, URZ ;  /* 0x00000016101072a4 */ /* 0x000fe2000f8e023f */
[----:B------:R1:W-:Y:S01]  /*5680*/  STS.128 [R0+0x3800], R52 ;  /* 0x0038003400007388 */ /* 0x0003e20000000c00 */
[----:B------:R-:W-:-:S02]  /*5690*/  UIADD3 UR15, UR15, UR19, URZ ;  /* 0x000000130f0f7290 */ /* 0x000fc4000fffe03f */
[----:B------:R-:W-:Y:S01]  /*56a0*/  UIMAD UR18, UR36, UR21, UR18 ;  /* 0x00000015241272a4 */ /* 0x000fe2000f8e0212 */
[----:B------:R1:W-:Y:S01]  /*56b0*/  STS.128 [R0+0x4000], R56 ;  /* 0x0040003800007388 */ /* 0x0003e20000000c00 */
[----:B------:R-:W-:Y:S02]  /*56c0*/  UIMAD.WIDE.U32 UR12, UR36, UR20, UR12 ;  /* 0x00000014240c72a5 */ /* 0x000fe4000f8e000c */
[----:B------:R-:W-:Y:S01]  /*56d0*/  UIMAD UR16, UR36, UR23, UR16 ;  /* 0x00000017241072a4 */ /* 0x000fe2000f8e0210 */
[----:B------:R1:W-:Y:S01]  /*56e0*/  STS.128 [R0+0x4800], R60 ;  /* 0x0048003c00007388 */ /* 0x0003e20000000c00 */
[----:B------:R-:W-:Y:S01]  /*56f0*/  UIMAD.WIDE.U32 UR14, UR36, UR22, UR14 ;  /* 0x00000016240e72a5 */ /* 0x000fe2000f8e000e */
[----:B------:R-:W-:Y:S02]  /*5700*/  ULDC.64 UR20, c[0x0][0x800] ;  /* 0x0002000000147ab9 */ /* 0x000fe40000000a00 */
[----:B------:R1:W-:Y:S01]  /*5710*/  STS.128 [R0+0x5000], R64 ;  /* 0x0050004000007388 */ /* 0x0003e20000000c00 */
[----:B------:R-:W-:Y:S01]  /*5720*/  ULDC.64 UR22, c[0x0][0x828] ;  /* 0x00020a0000167ab9 */ /* 0x000fe20000000a00 */
[----:B------:R-:W-:-:S02]  /*5730*/  UIADD3 UR17, -UR6, URZ, URZ ;  /* 0x0000003f06117290 */ /* 0x000fc4000fffe13f */
[----:B------:R1:W-:Y:S01]  /*5740*/  STS.128 [R0+0x5800], R68 ;  /* 0x0058004400007388 */ /* 0x0003e20000000c00 */
[----:B------:R-:W-:Y:S02]  /*5750*/  UIADD3 UR13, UR13, UR18, URZ ;  /* 0x000000120d0d7290 */ /* 0x000fe4000fffe03f */
[----:B------:R-:W-:Y:S01]  /*5760*/  UIADD3 UR6, UR15, UR16, URZ ;  /* 0x000000100f067290 */ /* 0x000fe2000fffe03f */
[----:B------:R1:W-:Y:S01]  /*5770*/  STS.128 [R0+0x6000], R72 ;  /* 0x0060004800007388 */ /* 0x0003e20000000c00 */
[----:B------:R-:W-:Y:S02]  /*5780*/  ULEA UR20, UP0, UR12, UR20, 0x2 ;  /* 0x000000140c147291 */ /* 0x000fe4000f80103f */
[----:B------:R-:W-:Y:S01]  /*5790*/  ULEA UR22, UP1, UR14, UR22, 0x2 ;  /* 0x000000160e167291 */ /* 0x000fe2000f82103f */
[----:B------:R1:W-:Y:S01]  /*57a0*/  STS.128 [R0+0x6800], R76 ;  /* 0x0068004c00007388 */ /* 0x0003e20000000c00 */
[----:B------:R-:W-:Y:S02]  /*57b0*/  ULEA.HI.X UR21, UR12, UR21, UR13, 0x2, UP0 ;  /* 0x000000150c157291 */ /* 0x000fe400080f140d */
[----:B------:R-:W-:Y:S01]  /*57c0*/  ULEA.HI.X UR23, UR14, UR23, UR6, 0x2, UP1 ;  /* 0x000000170e177291 */ /* 0x000fe200088f1406 */
[----:B------:R1:W-:Y:S01]  /*57d0*/  STS.128 [R0+0x7000], R80 ;  /* 0x0070005000007388 */ /* 0x0003e20000000c00 */
[----:B------:R-:W-:-:S03]  /*57e0*/  UIMAD UR17, UR5, UR17, UR4 ;  /* 0x00000011051172a4 */ /* 0x000fc6000f8e0204 */
[----:B------:R1:W-:Y:S01]  /*57f0*/  STS.128 [R0+0x7800], R84 ;  /* 0x0078005400007388 */ /* 0x0003e20000000c00 */
[----:B------:R-:W-:Y:S08]  /*5800*/  @P0 BRA `(.L_x_2224) ;  /* 0x0000000000140947 */ /* 0x000ff00003800000 */
.L_x_2225:
[----:B------:R-:W2:Y:S04]  /*5810*/  LDG.E.STRONG.GPU R4, desc[UR46][R2.64] ;  /* 0x0000002e02047981 */ /* 0x000ea8000c1ef900 */
[----:B--2---:R-:W-:Y:S01]  /*5820*/  CCTL.IVALL ;  /* 0x00000000ff00798f */ /* 0x004fe20002000000 */
[----:B------:R-:W-:Y:S05]  /*5830*/  YIELD ;  /* 0x0000000000007946 */ /* 0x000fea0003800000 */
[----:B------:R-:W-:-:S13]  /*5840*/  ISETP.NE.AND P0, PT, R4, UR17, PT ;  /* 0x0000001104007c0c */ /* 0x000fda000bf05270 */
[----:B------:R-:W-:Y:S05]  /*5850*/  @P0 BRA `(.L_x_2225) ;  /* 0xfffffffc00ec0947 */ /* 0x000fea000383ffff */
.L_x_2224:
[----:B------:R-:W-:Y:S05]  /*5860*/  BSYNC B0 ;  /* 0x0000000000007941 */ /* 0x000fea0003800000 */
.L_x_2223:
[----:B------:R-:W-:-:S03]  /*5870*/  UMOV UR4, 0xffffffff ;  /* 0xffffffff00047882 */ /* 0x000fc60000000000 */
[----:B------:R-:W-:Y:S05]  /*5880*/  BRA.DIV UR4, `(.L_x_2226) ;  /* 0x0000005204d07947 */ /* 0x000fea000b800000 */
[----:B------:R-:W-:Y:S01]  /*5890*/  NOP ;  /* 0x0000000000007918 */ /* 0x000fe20000000000 */
.L_x_2335:
        /* <DEDUP_REMOVED lines=14> */
[----:B------:R-:W-:Y:S01]  /*5980*/  UMOV UR4, UR22 ;  /* 0x0000001600047c82 */ /* 0x000fe20008000000 */
[----:B------:R-:W-:-:S08]  /*5990*/  UMOV UR5, UR23 ;  /* 0x0000001700057c82 */ /* 0x000fd00008000000 */
.L_x_2229:
[----:B------:R-:W-:Y:S01]  /*59a0*/  @P0 ELECT P2, URZ, PT ;  /* 0x00000000003f082f */ /* 0x000fe20003840000 */
[----:B------:R2:W-:-:S12]  /*59b0*/  UBLKRED.G.S.ADD.F32.RN [UR4], [UR9], UR6, desc[UR10] ;  /* 0x00000a04090073bb */ /* 0x0005d800080a1406 */
[----:B------:R-:W-:Y:S02]  /*59c0*/  @P2 PLOP3.LUT P0, PT, P2, PT, PT, 0x8, 0x0 ;  /* 0x000000000000281c */ /* 0x000fe4000170e170 */
[----:B------:R-:W-:-:S11]  /*59d0*/  PLOP3.LUT P2, PT, PT, PT, PT, 0x8, 0x0 ;  /* 0x000000000000781c */ /* 0x000fd60003f4e170 */
[----:B--2---:R-:W-:Y:S05]  /*59e0*/  @P0 BRA.U.ANY `(.L_x_2229) ;  /* 0xfffffffd00ec0947 */ /* 0x004fea000393ffff */
[----:B------:R0:W-:Y:S01]  /*59f0*/  UTMACMDFLUSH ;  /* 0x00000000000079b7 */ /* 0x0001e20000000000 */
[----:B------:R-:W-:-:S04]  /*5a00*/  DEPBAR.LE SB0, 0x0 ;  /* 0x000080000000791a */ /* 0x000fc80000000000 */
.L_x_2228:
[----:B------:R-:W-:Y:S05]  /*5a10*/  BSYNC B0 ;  /* 0x0000000000007941 */ /* 0x000fea0003800000 */
.L_x_2227:
        /* <DEDUP_REMOVED lines=14> */
.L_x_2231:
[----:B------:R-:W-:Y:S05]  /*5b00*/  BSYNC B0 ;  /* 0x0000000000007941 */ /* 0x000fea0003800000 */
.L_x_2230:
        /* <DEDUP_REMOVED lines=24> */
.L_x_2234:
[----:B-12---:R-:W2:Y:S04]  /*5c90*/  LDG.E.STRONG.GPU R0, desc[UR46][R2.64] ;  /* 0x0000002e02007981 */ /* 0x006ea8000c1ef900 */
[----:B--2---:R-:W-:Y:S01]  /*5ca0*/  CCTL.IVALL ;  /* 0x00000000ff00798f */ /* 0x004fe20002000000 */
[----:B------:R-:W-:Y:S05]  /*5cb0*/  YIELD ;  /* 0x0000000000007946 */ /* 0x000fea0003800000 */
[----:B------:R-:W-:-:S13]  /*5cc0*/  ISETP.NE.AND P0, PT, R0, UR17, PT ;  /* 0x0000001100007c0c */ /* 0x000fda000bf05270 */
[----:B------:R-:W-:Y:S05]  /*5cd0*/  @P0 BRA `(.L_x_2234) ;  /* 0xfffffffc00ec0947 */ /* 0x000fea000383ffff */
.L_x_2233:
[----:B------:R-:W-:Y:S05]  /*5ce0*/  BSYNC B0 ;  /* 0x0000000000007941 */ /* 0x000fea0003800000 */
.L_x_2232:
[----:B------:R-:W-:-:S03]  /*5cf0*/  UMOV UR4, 0xffffffff ;  /* 0xffffffff00047882 */ /* 0x000fc60000000000 */
[----:B------:R-:W-:Y:S05]  /*5d00*/  BRA.DIV UR4, `(.L_x_2235) ;  /* 0x0000004e04cc7947 */ /* 0x000fea000b800000 */
[----:B------:R-:W-:Y:S01]  /*5d10*/  NOP ;  /* 0x0000000000007918 */ /* 0x000fe20000000000 */
.L_x_2338:
        /* <DEDUP_REMOVED lines=16> */
.L_x_2238:
[----:B------:R-:W-:Y:S01]  /*5e20*/  @P0 ELECT P2, URZ, PT ;  /* 0x00000000003f082f */ /* 0x000fe20003840000 */
[----:B------:R3:W-:-:S12]  /*5e30*/  UBLKRED.G.S.ADD.F32.RN [UR4], [UR9], UR6, desc[UR10] ;  /* 0x00000a04090073bb */ /* 0x0007d800080a1406 */
[----:B------:R-:W-:Y:S02]  /*5e40*/  @P2 PLOP3.LUT P0, PT, P2, PT, PT, 0x8, 0x0 ;  /* 0x000000000000281c */ /* 0x000fe4000170e170 */
[----:B------:R-:W-:-:S11]  /*5e50*/  PLOP3.LUT P2, PT, PT, PT, PT, 0x8, 0x0 ;  /* 0x000000000000781c */ /* 0x000fd60003f4e170 */
[----:B---3--:R-:W-:Y:S05]  /*5e60*/  @P0 BRA.U.ANY `(.L_x_2238) ;  /* 0xfffffffd00ec0947 */ /* 0x008fea000393ffff */
[----:B------:R0:W-:Y:S01]  /*5e70*/  UTMACMDFLUSH ;  /* 0x00000000000079b7 */ /* 0x0001e20000000000 */
[----:B------:R-:W-:-:S04]  /*5e80*/  DEPBAR.LE SB0, 0x0 ;  /* 0x000080000000791a */ /* 0x000fc80000000000 */
.L_x_2237:
[----:B------:R-:W-:Y:S05]  /*5e90*/  BSYNC B0 ;  /* 0x0000000000007941 */ /* 0x000fea0003800000 */
.L_x_2236:
        /* <DEDUP_REMOVED lines=14> */
.L_x_2193:
        /* <DEDUP_REMOVED lines=21> */
.L_x_2240:
        /* <DEDUP_REMOVED lines=13> */
.L_x_2242:
[----:B------:R-:W-:-:S05]  /*61a0*/  ULDC UR4, c[0x0][0x8c4] ;  /* 0x0002310000047ab9 */ /* 0x000fca0000000800 */
.L_x_2241:
        /* <DEDUP_REMOVED lines=44> */
.L_x_2243:
        /* <DEDUP_REMOVED lines=13> */
.L_x_2244:
        /* <DEDUP_REMOVED lines=12> */
.L_x_2245:
[----:B------:R-:W-:Y:S01]  /*6600*/  UIADD3 UR8, -UR12, UR10, UR6 ;  /* 0x0000000a0c087290 */ /* 0x000fe2000fffe106 */
[----:B------:R-:W-:Y:S01]  /*6610*/  ISETP.LE.AND P0, PT, RZ, UR22, PT ;  /* 0x00000016ff007c0c */ /* 0x000fe2000bf03270 */
[----:B------:R-:W-:Y:S01]  /*6620*/  ULDC UR9, c[0x0][0x74c] ;  /* 0x0001d30000097ab9 */ /* 0x000fe20000000800 */
[----:B------:R-:W-:Y:S01]  /*6630*/  ULDC UR20, c[0x0][0x288] ;  /* 0x0000a20000147ab9 */ /* 0x000fe20000000800 */
[----:B------:R-:W-:Y:S02]  /*6640*/  UIADD3 UR9, UR8, -UR9, URZ ;  /* 0x8000000908097290 */ /* 0x000fe4000fffe03f */
[----:B------:R-:W-:Y:S02]  /*6650*/  UIADD3 UR8, UR10, 0x3f, URZ ;  /* 0x0000003f0a087890 */ /* 0x000fe4000fffe03f */
[----:B------:R-:W-:Y:S02]  /*6660*/  USHF.R.S32.HI UR11, URZ, 0x1f, UR9 ;  /* 0x0000001f3f0b7899 */ /* 0x000fe40008011409 */
[----:B------:R-:W-:-:S02]  /*6670*/  USHF.R.S32.HI UR15, URZ, 0x1f, UR13 ;  /* 0x0000001f3f0f7899 */ /* 0x000fc4000801140d */
[----:B------:R-:W-:Y:S02]  /*6680*/  ULEA.HI UR11, UR11, UR9, URZ, 0x6 ;  /* 0x000000090b0b7291 */ /* 0x000fe4000f8f303f */
[----:B------:R-:W-:Y:S02]  /*6690*/  USHF.R.S32.HI UR9, URZ, 0x1f, UR8 ;  /* 0x0000001f3f097899 */ /* 0x000fe40008011408 */
[----:B------:R-:W-:Y:S02]  /*66a0*/  USHF.R.S32.HI UR11, URZ, 0x6, UR11 ;  /* 0x000000063f0b7899 */ /* 0x000fe4000801140b */
[----:B------:R-:W-:Y:S02]  /*66b0*/  ULEA.HI UR8, UR9, UR8, URZ, 0x6 ;  /* 0x0000000809087291 */ /* 0x000fe4000f8f303f */
[----:B------:R-:W-:Y:S02]  /*66c0*/  UISETP.LT.AND UP1, UPT, URZ, UR11, UPT ;  /* 0x0000000b3f00728c */ /* 0x000fe4000bf21270 */
[----:B------:R-:W-:-:S02]  /*66d0*/  USHF.R.S32.HI UR8, URZ, 0x6, UR8 ;  /* 0x000000063f087899 */ /* 0x000fc40008011408 */
[----:B------:R-:W-:Y:S02]  /*66e0*/  USEL UR16, UR13, URZ, !UP0 ;  /* 0x0000003f0d107287 */ /* 0x000fe4000c000000 */
[----:B------:R-:W-:Y:S02]  /*66f0*/  USEL UR9, URZ, UR11, !UP1 ;  /* 0x0000000b3f097287 */ /* 0x000fe4000c800000 */
[----:B------:R-:W-:Y:S01]  /*6700*/  UIMAD UR13, UR13, UR20, URZ ;  /* 0x000000140d0d72a4 */ /* 0x000fe2000f8e023f */
[----:B------:R-:W-:Y:S01]  /*6710*/  UMOV UR11, UR8 ;  /* 0x00000008000b7c82 */ /* 0x000fe20008000000 */
        /* <DEDUP_REMOVED lines=8> */
[----:B------:R-:W-:-:S12]  /*67a0*/  USEL UR11, UR8, UR10, UP1 ;  /* 0x0000000a080b7287 */ /* 0x000fd80008800000 */
.L_x_2246:
[----:B------:R-:W-:Y:S02]  /*67b0*/  UISETP.GT.AND UP1, UPT, UR11, UR9, UPT ;  /* 0x000000090b00728c */ /* 0x000fe4000bf24270 */
[----:B------:R-:W-:Y:S02]  /*67c0*/  USEL UR21, UR15, URZ, !UP0 ;  /* 0x0000003f0f157287 */ /* 0x000fe4000c000000 */
[----:B------:R-:W-:Y:S02]  /*67d0*/  UIADD3 UR23, UP0, UR13, UR7, URZ ;  /* 0x000000070d177290 */ /* 0x000fe4000ff1e03f */
[----:B------:R-:W-:Y:S02]  /*67e0*/  PLOP3.LUT P1, PT, PT, PT, UP1, 0x80, 0x0 ;  /* 0x000000000000781c */ /* 0x000fe40003f2f018 */
[----:B------:R-:W-:Y:S01]  /*67f0*/  ELECT P0, URZ, PT ;  /* 0x00000000003f782f */ /* 0x000fe20003800000 */
[----:B------:R-:W-:-:S10]  /*6800*/  ULEA.HI.X.SX32 UR10, UR13, UR14, 0x1, UP0 ;  /* 0x0000000e0d0a7291 */ /* 0x000fd400080f0e3f */
[----:B------:R-:W-:Y:S05]  /*6810*/  @!P1 BRA `(.L_x_2247) ;  /* 0x0000001000909947 */ /* 0x000fea0003800000 */
[----:B------:R-:W-:Y:S01]  /*6820*/  ULDC.64 UR18, c[0x0][0x2d8] ;  /* 0x0000b60000127ab9 */ /* 0x000fe20000000a00 */
[----:B------:R-:W1:Y:S01]  /*6830*/  S2R R0, SR_TID.X ;  /* 0x0000000000007919 */ /* 0x000e620000002100 */
[----:B------:R-:W-:Y:S02]  /*6840*/  UIMAD UR14, UR14, UR18, URZ ;  /* 0x000000120e0e72a4 */ /* 0x000fe4000f8e023f */
[----:B------:R-:W-:Y:S02]  /*6850*/  UIMAD.WIDE.U32 UR12, UR7, UR18, URZ ;  /* 0x00000012070c72a5 */ /* 0x000fe4000f8e003f */
[----:B------:R-:W-:Y:S02]  /*6860*/  UIMAD UR14, UR7, UR19, UR14 ;  /* 0x00000013070e72a4 */ /* 0x000fe4000f8e020e */
[----:B------:R-:W-:Y:S02]  /*6870*/  UIADD3 UR7, -UR9, UR11, URZ ;  /* 0x0000000b09077290 */ /* 0x000fe4000fffe13f */
[----:B------:R-:W-:-:S02]  /*6880*/  UIADD3 UR6, UP0, UR4, UR12, URZ ;  /* 0x0000000c04067290 */ /* 0x000fc4000ff1e03f */
[----:B------:R-:W-:Y:S02]  /*6890*/  UIADD3 UR19, UR13, UR14, URZ ;  /* 0x0000000e0d137290 */ /* 0x000fe4000fffe03f */
[----:B------:R-:W-:Y:S02]  /*68a0*/  ULOP3.LUT UR17, UR7, 0x1, URZ, 0xc0, !UPT ;  /* 0x0000000107117892 */ /* 0x000fe4000f8ec03f */
[----:B------:R-:W-:Y:S02]  /*68b0*/  UIADD3.X UR7, UR5, UR19, URZ, UP0, !UPT ;  /* 0x0000001305077290 */ /* 0x000fe400087fe43f */
[----:B------:R-:W-:Y:S01]  /*68c0*/  UISETP.NE.U32.AND UP0, UPT, UR17, 0x1, UPT ;  /* 0x000000011100788c */ /* 0x000fe2000bf05070 */
[----:B------:R-:W-:Y:S02]  /*68d0*/  ULDC.64 UR14, c[0x0][0x2e0] ;  /* 0x0000b800000e7ab9 */ /* 0x000fe40000000a00 */
[----:B------:R-:W-:-:S03]  /*68e0*/  UIMAD UR18, UR21, UR14, URZ ;  /* 0x0000000e151272a4 */ /* 0x000fc6000f8e023f */
[----:B------:R-:W-:Y:S01]  /*68f0*/  PLOP3.LUT P1, PT, PT, PT, UP0, 0x80, 0x0 ;  /* 0x000000000000781c */ /* 0x000fe20003f2f008 */
[----:B------:R-:W-:Y:S02]  /*6900*/  UIMAD.WIDE.U32 UR6, UR16, UR14, UR6 ;  /* 0x0000000e100672a5 */ /* 0x000fe4000f8e0006 */
[----:B------:R-:W-:Y:S01]  /*6910*/  UIMAD UR18, UR16, UR15, UR18 ;  /* 0x0000000f101272a4 */ /* 0x000fe2000f8e0212 */
[----:B------:R-:W-:Y:S02]  /*6920*/  ULDC UR21, c[0x0][0x760] ;  /* 0x0001d80000157ab9 */ /* 0x000fe40000000800 */
[----:B------:R-:W-:Y:S02]  /*6930*/  UIMAD UR15, UR20, UR21, URZ ;  /* 0x00000015140f72a4 */ /* 0x000fe4000f8e023f */
[----:B------:R-:W-:Y:S01]  /*6940*/  UIADD3 UR24, UR7, UR18, URZ ;  /* 0x0000001207187290 */ /* 0x000fe2000fffe03f */
[----:B-1----:R-:W-:-:S04]  /*6950*/  LOP3.LUT R9, R0, 0x1f, RZ, 0xc0, !PT ;  /* 0x0000001f00097812 */ /* 0x002fc800078ec0ff */
[----:B------:R-:W-:Y:S07]  /*6960*/  @P1 BRA `(.L_x_2248) ;  /* 0x00000004006c1947 */ /* 0x000fee0003800000 */
        /* <DEDUP_REMOVED lines=11> */
.L_x_2251:
[----:B------:R-:W2:Y:S04]  /*6a20*/  LDG.E.STRONG.GPU R0, desc[UR46][R2.64] ;  /* 0x0000002e02007981 */ /* 0x000ea8000c1ef900 */
[----:B--2---:R-:W-:Y:S01]  /*6a30*/  CCTL.IVALL ;  /* 0x00000000ff00798f */ /* 0x004fe20002000000 */
[----:B------:R-:W-:Y:S05]  /*6a40*/  YIELD ;  /* 0x0000000000007946 */ /* 0x000fea0003800000 */
[----:B------:R-:W-:-:S13]  /*6a50*/  ISETP.NE.AND P1, PT, R0, UR22, PT ;  /* 0x0000001600007c0c */ /* 0x000fda000bf25270 */
[----:B------:R-:W-:Y:S05]  /*6a60*/  @P1 BRA `(.L_x_2251) ;  /* 0xfffffffc00ec1947 */ /* 0x000fea000383ffff */
.L_x_2250:
[----:B------:R-:W-:Y:S05]  /*6a70*/  BSYNC B0 ;  /* 0x0000000000007941 */ /* 0x000fea0003800000 */
.L_x_2249:
[----:B------:R-:W-:-:S03]  /*6a80*/  UMOV UR17, 0xffffffff ;  /* 0xffffffff00117882 */ /* 0x000fc60000000000 */
[----:B------:R-:W-:Y:S05]  /*6a90*/  BRA.DIV UR17, `(.L_x_2252) ;  /* 0x0000004211847947 */ /* 0x000fea000b800000 */
[----:B------:R-:W-:Y:S01]  /*6aa0*/  NOP ;  /* 0x0000000000007918 */ /* 0x000fe20000000000 */
.L_x_2341:
        /* <DEDUP_REMOVED lines=22> */
.L_x_2254:
[----:B------:R-:W-:Y:S05]  /*6c10*/  BSYNC B0 ;  /* 0x0000000000007941 */ /* 0x000fea0003800000 */
.L_x_2253:
        /* <DEDUP_REMOVED lines=20> */
.L_x_2256:
[----:B------:R-:W-:Y:S05]  /*6d60*/  BSYNC B0 ;  /* 0x0000000000007941 */ /* 0x000fea0003800000 */
.L_x_2255:
[----:B------:R-:W-:Y:S06]  /*6d70*/  BAR.ARV 0xa, 0xa0 ;  /* 0x0282800000007b1d */ /* 0x000fec0000002000 */
[----:B------:R-:W-:Y:S04]  /*6d80*/  BSSY B0, `(.L_x_2257) ;  /* 0x0000003000007945 */ /* 0x000fe80003800000 */
[----:B------:R-:W-:Y:S05]  /*6d90*/  @!P0 BRA `(.L_x_2258) ;  /* 0x0000000000048947 */ /* 0x000fea0003800000 */
[----:B------:R-:W-:-:S04]  /*6da0*/  DEPBAR.LE SB0, 0x0 ;  /* 0x000080000000791a */ /* 0x000fc80000000000 */
.L_x_2258:
[----:B------:R-:W-:Y:S05]  /*6db0*/  BSYNC B0 ;  /* 0x0000000000007941 */ /* 0x000fea0003800000 */
.L_x_2257:
        /* <DEDUP_REMOVED lines=19> */
.L_x_2260:
[----:B------:R-:W-:Y:S05]  /*6ef0*/  BSYNC B0 ;  /* 0x0000000000007941 */ /* 0x000fea0003800000 */
.L_x_2259:
[----:B------:R-:W-:Y:S01]  /*6f00*/  UIADD3 UR17, UR9, 0x1, URZ ;  /* 0x0000000109117890 */ /* 0x000fe2000fffe03f */
[----:B------:R-:W-:Y:S11]  /*6f10*/  BRA `(.L_x_2261) ;  /* 0x0000000000047947 */ /* 0x000ff60003800000 */
.L_x_2248:
[----:B------:R-:W-:-:S05]  /*6f20*/  UMOV UR17, UR9 ;  /* 0x0000000900117c82 */ /* 0x000fca0008000000 */
.L_x_2261:
[----:B------:R-:W-:-:S04]  /*6f30*/  UIADD3 UR9, UR9, 0x1, URZ ;  /* 0x0000000109097890 */ /* 0x000fc8000fffe03f */
[----:B------:R-:W-:-:S03]  /*6f40*/  UISETP.NE.AND UP0, UPT, UR11, UR9, UPT ;  /* 0x000000090b00728c */ /* 0x000fc6000bf05270 */
[----:B------:R-:W-:-:S03]  /*6f50*/  UMOV UR9, UR17 ;  /* 0x0000001100097c82 */ /* 0x000fc60008000000 */
[----:B------:R-:W-:-:S13]  /*6f60*/  PLOP3.LUT P1, PT, PT, PT, UP0, 0x80, 0x0 ;  /* 0x000000000000781c */ /* 0x000fda0003f2f008 */
[----:B------:R-:W-:Y:S05]  /*6f70*/  @!P1 BRA `(.L_x_2247) ;  /* 0x0000000800b89947 */ /* 0x000fea0003800000 */
[----:B------:R-:W-:Y:S01]  /*6f80*/  UMOV UR13, UR19 ;  /* 0x00000013000d7c82 */ /* 0x000fe20008000000 */
[----:B------:R-:W-:Y:S01]  /*6f90*/  ULDC.64 UR20, c[0x0][0x2c0] ;  /* 0x0000b00000147ab9 */ /* 0x000fe20000000a00 */
[----:B------:R-:W-:Y:S01]  /*6fa0*/  UIMAD.WIDE.U32 UR12, UR16, UR14, UR12 ;  /* 0x0000000e100c72a5 */ /* 0x000fe2000f8e000c */
[----:B------:R-:W-:-:S03]  /*6fb0*/  UMOV UR9, UR17 ;  /* 0x0000001100097c82 */ /* 0x000fc60008000000 */
[----:B------:R-:W-:-:S04]  /*6fc0*/  UIADD3 UR4, UP0, UR4, UR12, URZ ;  /* 0x0000000c04047290 */ /* 0x000fc8000ff1e03f */
[----:B------:R-:W-:Y:S02]  /*6fd0*/  UIADD3.X UR5, UR5, UR18, UR13, UP0, !UPT ;  /* 0x0000001205057290 */ /* 0x000fe400087fe40d */
[----:B------:R-:W-:-:S04]  /*6fe0*/  ULEA UR14, UP0, UR4, UR20, 0x2 ;  /* 0x00000014040e7291 */ /* 0x000fc8000f80103f */
[----:B------:R-:W-:Y:S02]  /*6ff0*/  ULEA.HI.X UR5, UR4, UR21, UR5, 0x2, UP0 ;  /* 0x0000001504057291 */ /* 0x000fe400080f1405 */
[----:B------:R-:W-:Y:S01]  /*7000*/  UIADD3 UR14, UP0, UR14, 0x4000, URZ ;  /* 0x000040000e0e7890 */ /* 0x000fe2000ff1e03f */
[----:B------:R-:W-:-:S03]  /*7010*/  UMOV UR4, URZ ;  /* 0x0000003f00047c82 */ /* 0x000fc60008000000 */
[----:B------:R-:W-:-:S12]  /*7020*/  UIADD3.X UR5, URZ, UR5, URZ, UP0, !UPT ;  /* 0x000000053f057290 */ /* 0x000fd800087fe43f */
.L_x_2286:
        /* <DEDUP_REMOVED lines=11> */
.L_x_2264:
[----:B------:R-:W2:Y:S04]  /*70e0*/  LDG.E.STRONG.GPU R0, desc[UR46][R2.64] ;  /* 0x0000002e02007981 */ /* 0x000ea8000c1ef900 */
[----:B--2---:R-:W-:Y:S01]  /*70f0*/  CCTL.IVALL ;  /* 0x00000000ff00798f */ /* 0x004fe20002000000 */
[----:B------:R-:W-:Y:S05]  /*7100*/  YIELD ;  /* 0x0000000000007946 */ /* 0x000fea0003800000 */
[----:B------:R-:W-:-:S13]  /*7110*/  ISETP.NE.AND P1, PT, R0, UR22, PT ;  /* 0x0000001600007c0c */ /* 0x000fda000bf25270 */
[----:B------:R-:W-:Y:S05]  /*7120*/  @P1 BRA `(.L_x_2264) ;  /* 0xfffffffc00ec1947 */ /* 0x000fea000383ffff */
.L_x_2263:
[----:B------:R-:W-:Y:S05]  /*7130*/  BSYNC B0 ;  /* 0x0000000000007941 */ /* 0x000fea0003800000 */
.L_x_2262:
[----:B------:R-:W-:-:S03]  /*7140*/  UMOV UR16, 0xffffffff ;  /* 0xffffffff00107882 */ /* 0x000fc60000000000 */
[----:B------:R-:W-:Y:S05]  /*7150*/  BRA.DIV UR16, `(.L_x_2265) ;  /* 0x0000003a10f07947 */ /* 0x000fea000b800000 */
[----:B------:R-:W-:Y:S01]  /*7160*/  NOP ;  /* 0x0000000000007918 */ /* 0x000fe20000000000 */
.L_x_2344:
        /* <DEDUP_REMOVED lines=9> */
[----:B------:R-:W-:-:S03]  /*7200*/  UMOV UR27, 0x14f00000 ;  /* 0x14f00000001b7882 */ /* 0x000fc60000000000 */
        /* <DEDUP_REMOVED lines=9> */
.L_x_2267:
[----:B------:R-:W-:Y:S05]  /*72a0*/  BSYNC B0 ;  /* 0x0000000000007941 */ /* 0x000fea0003800000 */
.L_x_2266:
        /* <DEDUP_REMOVED lines=17> */
.L_x_2269:
[----:B------:R-:W-:Y:S05]  /*73c0*/  BSYNC B0 ;  /* 0x0000000000007941 */ /* 0x000fea0003800000 */
.L_x_2268:
[----:B------:R-:W-:Y:S06]  /*73d0*/  BAR.ARV 0xa, 0xa0 ;  /* 0x0282800000007b1d */ /* 0x000fec0000002000 */
[----:B------:R-:W-:Y:S04]  /*73e0*/  BSSY B0, `(.L_x_2270) ;  /* 0x0000003000007945 */ /* 0x000fe80003800000 */
[----:B------:R-:W-:Y:S05]  /*73f0*/  @!P0 BRA `(.L_x_2271) ;  /* 0x0000000000048947 */ /* 0x000fea0003800000 */
[----:B------:R-:W-:-:S04]  /*7400*/  DEPBAR.LE SB0, 0x0 ;  /* 0x000080000000791a */ /* 0x000fc80000000000 */
.L_x_2271:
[----:B------:R-:W-:Y:S05]  /*7410*/  BSYNC B0 ;  /* 0x0000000000007941 */ /* 0x000fea0003800000 */
.L_x_2270:
        /* <DEDUP_REMOVED lines=19> */
.L_x_2273:
[----:B------:R-:W-:Y:S05]  /*7550*/  BSYNC B0 ;  /* 0x0000000000007941 */ /* 0x000fea0003800000 */
.L_x_2272:
        /* <DEDUP_REMOVED lines=9> */
.L_x_2276:
[----:B------:R-:W2:Y:S04]  /*75f0*/  LDG.E.STRONG.GPU R0, desc[UR46][R2.64] ;  /* 0x0000002e02007981 */ /* 0x000ea8000c1ef900 */
[----:B--2---:R-:W-:Y:S01]  /*7600*/  CCTL.IVALL ;  /* 0x00000000ff00798f */ /* 0x004fe20002000000 */
[----:B------:R-:W-:Y:S05]  /*7610*/  YIELD ;  /* 0x0000000000007946 */ /* 0x000fea0003800000 */
[----:B------:R-:W-:-:S13]  /*7620*/  ISETP.NE.AND P1, PT, R0, UR22, PT ;  /* 0x0000001600007c0c */ /* 0x000fda000bf25270 */
[----:B------:R-:W-:Y:S05]  /*7630*/  @P1 BRA `(.L_x_2276) ;  /* 0xfffffffc00ec1947 */ /* 0x000fea000383ffff */
.L_x_2275:
[----:B------:R-:W-:Y:S05]  /*7640*/  BSYNC B0 ;  /* 0x0000000000007941 */ /* 0x000fea0003800000 */
.L_x_2274:
[----:B------:R-:W-:-:S03]  /*7650*/  UMOV UR12, 0xffffffff ;  /* 0xffffffff000c7882 */ /* 0x000fc60000000000 */
[----:B------:R-:W-:Y:S05]  /*7660*/  BRA.DIV UR12, `(.L_x_2277) ;  /* 0x000000360cc87947 */ /* 0x000fea000b800000 */
[----:B------:R-:W-:Y:S01]  /*7670*/  NOP ;  /* 0x0000000000007918 */ /* 0x000fe20000000000 */
.L_x_2347:
        /* <DEDUP_REMOVED lines=15> */
.L_x_2279:
[----:B------:R-:W-:Y:S05]  /*7770*/  BSYNC B0 ;  /* 0x0000000000007941 */ /* 0x000fea0003800000 */
.L_x_2278:
        /* <DEDUP_REMOVED lines=15> */
.L_x_2281:
[----:B------:R-:W-:Y:S05]  /*7870*/  BSYNC B0 ;  /* 0x0000000000007941 */ /* 0x000fea0003800000 */
.L_x_2280:
[----:B------:R-:W-:Y:S06]  /*7880*/  BAR.ARV 0xa, 0xa0 ;  /* 0x0282800000007b1d */ /* 0x000fec0000002000 */
[----:B------:R-:W-:Y:S04]  /*7890*/  BSSY B0, `(.L_x_2282) ;  /* 0x0000003000007945 */ /* 0x000fe80003800000 */
[----:B------:R-:W-:Y:S05]  /*78a0*/  @!P0 BRA `(.L_x_2283) ;  /* 0x0000000000048947 */ /* 0x000fea0003800000 */
[----:B------:R-:W-:-:S04]  /*78b0*/  DEPBAR.LE SB0, 0x0 ;  /* 0x000080000000791a */ /* 0x000fc80000000000 */
.L_x_2283:
[----:B------:R-:W-:Y:S05]  /*78c0*/  BSYNC B0 ;  /* 0x0000000000007941 */ /* 0x000fea0003800000 */
.L_x_2282:
        /* <DEDUP_REMOVED lines=19> */
.L_x_2285:
[----:B------:R-:W-:Y:S05]  /*7a00*/  BSYNC B0 ;  /* 0x0000000000007941 */ /* 0x000fea0003800000 */
.L_x_2284:
[----:B------:R-:W-:Y:S02]  /*7a10*/  UIADD3 UR9, UR9, 0x2, URZ ;  /* 0x0000000209097890 */ /* 0x000fe4000fffe03f */
[----:B------:R-:W-:Y:S02]  /*7a20*/  UIADD3 UR4, UR4, 0x4000, URZ ;  /* 0x0000400004047890 */ /* 0x000fe4000fffe03f */
[----:B------:R-:W-:-:S06]  /*7a30*/  UISETP.GE.AND UP0, UPT, UR9, UR11, UPT ;  /* 0x0000000b0900728c */ /* 0x000fcc000bf06270 */
[----:B------:R-:W-:-:S13]  /*7a40*/  PLOP3.LUT P1, PT, PT, PT, UP0, 0x80, 0x0 ;  /* 0x000000000000781c */ /* 0x000fda0003f2f008 */
[----:B------:R-:W-:Y:S05]  /*7a50*/  @!P1 BRA `(.L_x_2286) ;  /* 0xfffffff400749947 */ /* 0x000fea000383ffff */
.L_x_2247:
        /* <DEDUP_REMOVED lines=41> */
.L_x_2289:
[----:B------:R-:W-:Y:S05]  /*7cf0*/  BSYNC B0 ;  /* 0x0000000000007941 */ /* 0x000fea0003800000 */
.L_x_2288:
[----:B------:R-:W-:Y:S05]  /*7d00*/  BRA `(.L_x_2290) ;  /* 0x0000000000047947 */ /* 0x000fea0003800000 */
.L_x_2287:
[----:B------:R-:W-:-:S05]  /*7d10*/  UMOV UR4, UR9 ;  /* 0x0000000900047c82 */ /* 0x000fca0008000000 */
.L_x_2290:
        /* <DEDUP_REMOVED lines=11> */
.L_x_2295:
        /* <DEDUP_REMOVED lines=24> */
.L_x_2292:
[----:B------:R-:W-:Y:S05]  /*7f50*/  BSYNC B0 ;  /* 0x0000000000007941 */ /* 0x000fea0003800000 */
.L_x_2291:
        /* <DEDUP_REMOVED lines=24> */
.L_x_2294:
[----:B------:R-:W-:Y:S05]  /*80e0*/  BSYNC B0 ;  /* 0x0000000000007941 */ /* 0x000fea0003800000 */
.L_x_2293:
[----:B------:R-:W-:Y:S02]  /*80f0*/  UIADD3 UR7, UR7, 0x2, URZ ;  /* 0x0000000207077890 */ /* 0x000fe4000fffe03f */
[----:B------:R-:W-:Y:S02]  /*8100*/  ULEA UR5, UR19, UR5, 0x1 ;  /* 0x0000000513057291 */ /* 0x000fe4000f8e083f */
[----:B------:R-:W-:Y:S02]  /*8110*/  ULEA UR6, UR19, UR6, 0x1 ;  /* 0x0000000613067291 */ /* 0x000fe4000f8e083f */
[----:B------:R-:W-:-:S13]  /*8120*/  ISETP.NE.AND P0, PT, RZ, UR7, PT ;  /* 0x00000007ff007c0c */ /* 0x000fda000bf05270 */
[----:B------:R-:W-:Y:S05]  /*8130*/  @!P0 BRA `(.L_x_2198) ;  /* 0x0000002800388947 */ /* 0x000fea0003800000 */
[----:B------:R-:W-:Y:S05]  /*8140*/  BRA `(.L_x_2295) ;  /* 0xfffffffc00207947 */ /* 0x000fea000383ffff */
.L_x_2239:
        /* <DEDUP_REMOVED lines=14> */
.L_x_2296:
        /* <DEDUP_REMOVED lines=14> */
.L_x_2298:
[----:B------:R-:W-:-:S05]  /*8310*/  ULDC UR4, c[0x0][0x8c4] ;  /* 0x0002310000047ab9 */ /* 0x000fca0000000800 */
.L_x_2297:
        /* <DEDUP_REMOVED lines=59> */
.L_x_2300:
        /* <DEDUP_REMOVED lines=13> */
.L_x_2301:
        /* <DEDUP_REMOVED lines=8> */
.L_x_2302:
        /* <DEDUP_REMOVED lines=21> */
.L_x_2303:
        /* <DEDUP_REMOVED lines=50> */
.L_x_2348:
        /* <DEDUP_REMOVED lines=15> */
.L_x_2306:
        /* <DEDUP_REMOVED lines=97> */
.L_x_2317:
[----:B-123--:R-:W-:-:S04]  /*9390*/  SHF.L.U32 R18, R10, 0x1f, RZ ;  /* 0x0000001f0a127819 */ /* 0x00efc800000006ff */
[----:B------:R-:W2:Y:S02]  /*93a0*/  SYNCS.PHASECHK.TRANS64.TRYWAIT P1, [R15+URZ+0x30840], R18 ;  /* 0x030840120f0075a7 */ /* 0x000ea4000802017f */
[----:B--2---:R-:W-:Y:S05]  /*93b0*/  @!P1 BRA `(.L_x_2309) ;  /* 0x0000001800a49947 */ /* 0x004fea0003800000 */
.L_x_2349:
        /* <DEDUP_REMOVED lines=8> */
.L_x_2310:
        /* <DEDUP_REMOVED lines=37> */
.L_x_2350:
        /* <DEDUP_REMOVED lines=8> */
.L_x_2312:
        /* <DEDUP_REMOVED lines=37> */
.L_x_2351:
        /* <DEDUP_REMOVED lines=8> */
.L_x_2314:
        /* <DEDUP_REMOVED lines=31> */
.L_x_2353:
        /* <DEDUP_REMOVED lines=8> */
.L_x_2316:
        /* <DEDUP_REMOVED lines=37> */
.L_x_2308:
[----:B------:R-:W4:Y:S02]  /*9ea0*/  LDL.LU R4, [R1+0x4] ;  /* 0x0000040001047983 */ /* 0x000f240000300800 */
[----:B----4-:R-:W-:Y:S02]  /*9eb0*/  ISETP.NE.AND P1, PT, R4, RZ, PT ;  /* 0x000000ff0400720c */ /* 0x010fe40003f25270 */
[----:B------:R4:W5:Y:S11]  /*9ec0*/  LDL R4, [R1] ;  /* 0x0000000001047983 */ /* 0x0009760000100800 */
[----:B----4-:R-:W-:Y:S05]  /*9ed0*/  @!P1 BRA `(.L_x_2307) ;  /* 0x00000004005c9947 */ /* 0x010fea0003800000 */
[----:B------:R-:W-:-:S04]  /*9ee0*/  SHF.L.U32 R12, R10, 0x1f, RZ ;  /* 0x0000001f0a0c7819 */ /* 0x000fc800000006ff */
[----:B------:R-:W4:Y:S02]  /*9ef0*/  SYNCS.PHASECHK.TRANS64.TRYWAIT P1, [R15+URZ+0x30840], R12 ;  /* 0x0308400c0f0075a7 */ /* 0x000f24000802017f */
[----:B----4-:R-:W-:Y:S05]  /*9f00*/  @!P1 BRA `(.L_x_2318) ;  /* 0x0000001000249947 */ /* 0x010fea0003800000 */
.L_x_2354:
        /* <DEDUP_REMOVED lines=8> */
.L_x_2319:
        /* <DEDUP_REMOVED lines=34> */
.L_x_2355:
        /* <DEDUP_REMOVED lines=8> */
.L_x_2321:
        /* <DEDUP_REMOVED lines=34> */
.L_x_2307:
[----:B------:R-:W1:Y:S01]  /*a450*/  S2R R0, SR_TID.X ;  /* 0x0000000000007919 */ /* 0x000e620000002100 */
[----:B------:R-:W-:Y:S01]  /*a460*/  IMAD R3, R16, 0x8, R15 ;  /* 0x0000000810037824 */ /* 0x000fe200078e020f */
[----:B-1----:R-:W-:Y:S02]  /*a470*/  LOP3.LUT R2, R0, 0x7f, RZ, 0xc0, !PT ;  /* 0x0000007f00027812 */ /* 0x002fe400078ec0ff */
[----:B------:R-:W-:Y:S02]  /*a480*/  SHF.L.U32 R0, R10, 0x1f, RZ ;  /* 0x0000001f0a007819 */ /* 0x000fe400000006ff */
[----:B------:R-:W-:Y:S02]  /*a490*/  ISETP.NE.AND P1, PT, R2, RZ, PT ;  /* 0x000000ff0200720c */ /* 0x000fe40003f25270 */
[----:B------:R-:W1:Y:S02]  /*a4a0*/  SYNCS.PHASECHK.TRANS64.TRYWAIT P0, [R3+URZ+0x30840], R0 ;  /* 0x03084000030075a7 */ /* 0x000e64000800017f */
[----:B-1----:R-:W-:Y:S09]  /*a4b0*/  @!P0 BRA `(.L_x_2322) ;  /* 0x0000000800e08947 */ /* 0x002ff20003800000 */
.L_x_2356:
[----:B------:R-:W-:Y:S05]  /*a4c0*/  @P1 BRA `(.L_x_2323) ;  /* 0x0000000000181947 */ /* 0x000fea0003800000 */
[----:B------:R-:W1:Y:S01]  /*a4d0*/  S2R R2, SR_TID.X ;  /* 0x0000000000027919 */ /* 0x000e620000002100 */
[----:B------:R-:W-:-:S04]  /*a4e0*/  IMAD.MOV.U32 R0, RZ, RZ, 0x4100 ;  /* 0x00004100ff007424 */ /* 0x000fc800078e00ff */
[----:B------:R1:W-:Y:S02]  /*a4f0*/  SYNCS.ARRIVE.TRANS64 RZ, [R3+URZ+0x30830], R0 ;  /* 0x0308300003ff79a7 */ /* 0x0003e4000800003f */
[----:B-1----:R-:W-:-:S13]  /*a500*/  LOP3.LUT P0, RZ, R2, 0x1f, RZ, 0xc0, !PT ;  /* 0x0000001f02ff7812 */ /* 0x002fda000780c0ff */
[----:B------:R-:W-:Y:S05]  /*a510*/  @!P0 BRA `(.L_x_2323) ;  /* 0x0000000000048947 */ /* 0x000fea0003800000 */
[----:B------:R-:W-:Y:S01]  /*a520*/  BPT.TRAP 0x1 ;  /* 0x000000040000795c */ /* 0x000fe20000300000 */
.L_x_2323:
        /* <DEDUP_REMOVED lines=41> */
.L_x_2304:
[----:B------:R-:W-:Y:S05]  /*a7c0*/  BSYNC B0 ;  /* 0x0000000000007941 */ /* 0x000fea0003800000 */
.L_x_2299:
[----:B------:R-:W-:-:S03]  /*a7d0*/  UMOV UR8, 0xffffffff ;  /* 0xffffffff00087882 */ /* 0x000fc60000000000 */
[----:B------:R-:W-:Y:S05]  /*a7e0*/  BRA.DIV UR8, `(.L_x_2324) ;  /* 0x0000000a08287947 */ /* 0x000fea000b800000 */
[----:B------:R-:W-:-:S13]  /*a7f0*/  ELECT P6, URZ, PT ;  /* 0x00000000003f782f */ /* 0x000fda00038c0000 */
.L_x_2359:
[----:B------:R-:W-:Y:S05]  /*a800*/  @!P6 BRA `(.L_x_2198) ;  /* 0x000000000084e947 */ /* 0x000fea0003800000 */
[----:B------:R-:W-:-:S06]  /*a810*/  ULOP3.LUT UR8, UR38, 0x2, URZ, 0xfc, !UPT ;  /* 0x0000000226087892 */ /* 0x000fcc000f8efc3f */
[----:B------:R-:W-:-:S05]  /*a820*/  IMAD.U32 R2, RZ, RZ, UR8 ;  /* 0x00000008ff027e24 */ /* 0x000fca000f8e00ff */
[----:B------:R-:W-:-:S13]  /*a830*/  ISETP.NE.AND P2, PT, R2, 0x3, PT ;  /* 0x000000030200780c */ /* 0x000fda0003f45270 */
[----:B------:R-:W-:Y:S05]  /*a840*/  @!P2 BRA `(.L_x_2325) ;  /* 0x000000000004a947 */ /* 0x000fea0003800000 */
[----:B---3--:R-:W-:Y:S01]  /*a850*/  BPT.TRAP 0x1 ;  /* 0x000000040000795c */ /* 0x008fe20000300000 */
.L_x_2325:
        /* <DEDUP_REMOVED lines=15> */
.L_x_2360:
[----:B------:R-:W2:Y:S02]  /*a950*/  SYNCS.PHASECHK.TRANS64.TRYWAIT P0, [R3+URZ], R2 ;  /* 0x00000002030075a7 */ /* 0x000ea4000800017f */
[----:B--2---:R-:W-:Y:S05]  /*a960*/  @!P0 BRA `(.L_x_2327) ;  /* 0x0000000400fc8947 */ /* 0x004fea0003800000 */
.L_x_2361:
[----:B------:R-:W-:Y:S05]  /*a970*/  @!P2 BRA `(.L_x_2328) ;  /* 0x000000000004a947 */ /* 0x000fea0003800000 */
[----:B---3--:R-:W-:Y:S01]  /*a980*/  BPT.TRAP 0x1 ;  /* 0x000000040000795c */ /* 0x008fe20000300000 */
.L_x_2328:
[----:B--2---:R-:W-:-:S04]  /*a990*/  VIADD R3, R8, 0x30840 ;  /* 0x0003084008037836 */ /* 0x004fc80000000000 */
[----:B------:R-:W-:-:S04]  /*a9a0*/  IMAD R5, R0, 0x8, R3 ;  /* 0x0000000800057824 */ /* 0x000fc800078e0203 */
[----:B------:R-:W2:Y:S02]  /*a9b0*/  SYNCS.PHASECHK.TRANS64.TRYWAIT P0, [R5+URZ], R4 ;  /* 0x00000004050075a7 */ /* 0x000ea4000800017f */
[----:B--2---:R-:W-:Y:S05]  /*a9c0*/  @!P0 BRA `(.L_x_2329) ;  /* 0x0000000400f88947 */ /* 0x004fea0003800000 */
.L_x_2362:
[----:B------:R-:W-:-:S07]  /*a9d0*/  IMAD R3, R6, 0x8, R3 ;  /* 0x0000000806037824 */ /* 0x000fce00078e0203 */
.L_x_2330:
[----:B----4-:R4:W1:Y:S02]  /*a9e0*/  SYNCS.PHASECHK.TRANS64.TRYWAIT P0, [R3+URZ], R2 ;  /* 0x00000002030075a7 */ /* 0x010864000800017f */
[----:B-1----:R-:W-:Y:S05]  /*a9f0*/  @!P0 NANOSLEEP.SYNCS 0x989680 ;  /* 0x009896800000895d */ /* 0x002fea0003900000 */
[----:B------:R-:W1:Y:S02]  /*aa00*/  @!P0 SYNCS.PHASECHK.TRANS64 P0, [R3+URZ], R2 ;  /* 0x00000002030085a7 */ /* 0x000e64000800007f */
[----:B-1----:R-:W-:Y:S05]  /*aa10*/  @!P0 BRA `(.L_x_2330) ;  /* 0xfffffffc00f08947 */ /* 0x002fea000383ffff */
.L_x_2198:
[----:B---3--:R-:W-:Y:S05]  /*aa20*/  BSYNC B6 ;  /* 0x0000000000067941 */ /* 0x008fea0003800000 */
.L_x_2192:
[----:B------:R-:W-:Y:S05]  /*aa30*/  EXIT ;  /* 0x000000000000794d */ /* 0x000fea0003800000 */
.L_x_2209:
[----:B------:R-:W-:Y:S02]  /*aa40*/  IMAD.MOV.U32 R12, RZ, RZ, RZ ;  /* 0x000000ffff0c7224 */ /* 0x000fe400078e00ff */
[----:B------:R-:W-:Y:S02]  /*aa50*/  IMAD.MOV.U32 R11, RZ, RZ, 0x1f ;  /* 0x0000001fff0b7424 */ /* 0x000fe400078e00ff */
[----:B------:R-:W-:-:S07]  /*aa60*/  IMAD.MOV.U32 R15, RZ, RZ, -0x1 ;  /* 0xffffffffff0f7424 */ /* 0x000fce00078e00ff */
[----:B------:R-:W-:Y:S05]  /*aa70*/  WARPSYNC.COLLECTIVE R15, `(.L_x_2331) ;  /* 0x000000000f087348 */ /* 0x000fea0003c00000 */
[----:B------:R1:W2:Y:S02]  /*aa80*/  SHFL.IDX P6, R14, R13, R12, R11 ;  /* 0x0000000c0d0e7389 */ /* 0x0002a400000c000b */
[----:B-12---:R-:W-:Y:S01]  /*aa90*/  ENDCOLLECTIVE ;  /* 0x000000000000791b */ /* 0x006fe20003800000 */
.L_x_2331:
[----:B------:R-:W-:Y:S05]  /*aaa0*/  BRA `(.L_x_2332) ;  /* 0xffffff6800e47947 */ /* 0x000fea000383ffff */
.L_x_2211:
        /* <DEDUP_REMOVED lines=8> */
.L_x_2215:
[----:B---3--:R3:W4:Y:S02]  /*ab30*/  SYNCS.PHASECHK.TRANS64.TRYWAIT P0, [R0+URZ+0x30810], R191 ;  /* 0x030810bf000075a7 */ /* 0x008724000800017f */
[----:B----4-:R-:W-:Y:S05]  /*ab40*/  @!P0 NANOSLEEP.SYNCS 0x989680 ;  /* 0x009896800000895d */ /* 0x010fea0003900000 */
[----:B------:R-:W4:Y:S02]  /*ab50*/  @!P0 SYNCS.PHASECHK.TRANS64 P0, [R0+URZ+0x30810], R191 ;  /* 0x030810bf000085a7 */ /* 0x000f24000800007f */
[----:B----4-:R-:W-:Y:S05]  /*ab60*/  @!P0 BRA `(.L_x_2215) ;  /* 0xfffffffc00f08947 */ /* 0x010fea000383ffff */
[----:B------:R-:W-:Y:S05]  /*ab70*/  BRA `(.L_x_2214) ;  /* 0xffffff7000cc7947 */ /* 0x000fea000383ffff */
.L_x_2219:
[----:B--2---:R2:W1:Y:S02]  /*ab80*/  SYNCS.PHASECHK.TRANS64.TRYWAIT P0, [R0+URZ+0x30830], R191 ;  /* 0x030830bf000075a7 */ /* 0x004464000800017f */
[----:B-1----:R-:W-:Y:S05]  /*ab90*/  @!P0 NANOSLEEP.SYNCS 0x989680 ;  /* 0x009896800000895d */ /* 0x002fea0003900000 */
[----:B------:R-:W1:Y:S02]  /*aba0*/  @!P0 SYNCS.PHASECHK.TRANS64 P0, [R0+URZ+0x30830], R191 ;  /* 0x030830bf000085a7 */ /* 0x000e64000800007f */
[----:B-1----:R-:W-:Y:S05]  /*abb0*/  @!P0 BRA `(.L_x_2219) ;  /* 0xfffffffc00f08947 */ /* 0x002fea000383ffff */
[----:B------:R-:W-:Y:S05]  /*abc0*/  BRA `(.L_x_2218) ;  /* 0xffffff7800e47947 */ /* 0x000fea000383ffff */
.L_x_2226:
[----:B------:R-:W-:Y:S01]  /*abd0*/  BSSY B0, `(.L_x_2333) ;  /* 0x0000005000007945 */ /* 0x000fe20003800000 */
[----:B------:R-:W-:-:S07]  /*abe0*/  IMAD.MOV.U32 R15, RZ, RZ, -0x1 ;  /* 0xffffffffff0f7424 */ /* 0x000fce00078e00ff */
[----:B-1----:R-:W-:Y:S05]  /*abf0*/  WARPSYNC.COLLECTIVE R15, `(.L_x_2334) ;  /* 0x000000000f087348 */ /* 0x002fea0003c00000 */
[----:B------:R-:W-:Y:S01]  /*ac00*/  NOP ;  /* 0x0000000000007918 */ /* 0x000fe20000000000 */
[----:B-1----:R-:W-:Y:S01]  /*ac10*/  ENDCOLLECTIVE ;  /* 0x000000000000791b */ /* 0x002fe20003800000 */
.L_x_2334:
[----:B------:R-:W-:Y:S05]  /*ac20*/  BSYNC B0 ;  /* 0x0000000000007941 */ /* 0x000fea0003800000 */
.L_x_2333:
[----:B------:R-:W-:Y:S05]  /*ac30*/  BRA `(.L_x_2335) ;  /* 0xffffffac00187947 */ /* 0x000fea000383ffff */
.L_x_2235:
[----:B------:R-:W-:Y:S01]  /*ac40*/  BSSY B0, `(.L_x_2336) ;  /* 0x0000005000007945 */ /* 0x000fe20003800000 */
[----:B------:R-:W-:-:S07]  /*ac50*/  IMAD.MOV.U32 R15, RZ, RZ, -0x1 ;  /* 0xffffffffff0f7424 */ /* 0x000fce00078e00ff */
[----:B-12---:R-:W-:Y:S05]  /*ac60*/  WARPSYNC.COLLECTIVE R15, `(.L_x_2337) ;  /* 0x000000000f087348 */ /* 0x006fea0003c00000 */
[----:B------:R-:W-:Y:S01]  /*ac70*/  NOP ;  /* 0x0000000000007918 */ /* 0x000fe20000000000 */
[----:B-12---:R-:W-:Y:S01]  /*ac80*/  ENDCOLLECTIVE ;  /* 0x000000000000791b */ /* 0x006fe20003800000 */
.L_x_2337:
[----:B------:R-:W-:Y:S05]  /*ac90*/  BSYNC B0 ;  /* 0x0000000000007941 */ /* 0x000fea0003800000 */
.L_x_2336:
[----:B------:R-:W-:Y:S05]  /*aca0*/  BRA `(.L_x_2338) ;  /* 0xffffffb0001c7947 */ /* 0x000fea000383ffff */
.L_x_2252:
[----:B------:R-:W-:Y:S01]  /*acb0*/  BSSY B0, `(.L_x_2339) ;  /* 0x0000005000007945 */ /* 0x000fe20003800000 */
[----:B------:R-:W-:-:S07]  /*acc0*/  IMAD.MOV.U32 R15, RZ, RZ, -0x1 ;  /* 0xffffffffff0f7424 */ /* 0x000fce00078e00ff */
[----:B------:R-:W-:Y:S05]  /*acd0*/  WARPSYNC.COLLECTIVE R15, `(.L_x_2340) ;  /* 0x000000000f087348 */ /* 0x000fea0003c00000 */
[----:B------:R-:W-:Y:S01]  /*ace0*/  NOP ;  /* 0x0000000000007918 */ /* 0x000fe20000000000 */
[----:B------:R-:W-:Y:S01]  /*acf0*/  ENDCOLLECTIVE ;  /* 0x000000000000791b */ /* 0x000fe20003800000 */
.L_x_2340:
[----:B------:R-:W-:Y:S05]  /*ad00*/  BSYNC B0 ;  /* 0x0000000000007941 */ /* 0x000fea0003800000 */
.L_x_2339:
[----:B------:R-:W-:Y:S05]  /*ad10*/  BRA `(.L_x_2341) ;  /* 0xffffffbc00647947 */ /* 0x000fea000383ffff */
.L_x_2265:
[----:B------:R-:W-:Y:S01]  /*ad20*/  BSSY B0, `(.L_x_2342) ;  /* 0x0000005000007945 */ /* 0x000fe20003800000 */
[----:B------:R-:W-:-:S07]  /*ad30*/  IMAD.MOV.U32 R15, RZ, RZ, -0x1 ;  /* 0xffffffffff0f7424 */ /* 0x000fce00078e00ff */
[----:B------:R-:W-:Y:S05]  /*ad40*/  WARPSYNC.COLLECTIVE R15, `(.L_x_2343) ;  /* 0x000000000f087348 */ /* 0x000fea0003c00000 */
[----:B------:R-:W-:Y:S01]  /*ad50*/  NOP ;  /* 0x0000000000007918 */ /* 0x000fe20000000000 */
[----:B------:R-:W-:Y:S01]  /*ad60*/  ENDCOLLECTIVE ;  /* 0x000000000000791b */ /* 0x000fe20003800000 */
.L_x_2343:
[----:B------:R-:W-:Y:S05]  /*ad70*/  BSYNC B0 ;  /* 0x0000000000007941 */ /* 0x000fea0003800000 */
.L_x_2342:
[----:B------:R-:W-:Y:S05]  /*ad80*/  BRA `(.L_x_2344) ;  /* 0xffffffc000f87947 */ /* 0x000fea000383ffff */
.L_x_2277:
[----:B------:R-:W-:Y:S01]  /*ad90*/  BSSY B0, `(.L_x_2345) ;  /* 0x0000005000007945 */ /* 0x000fe20003800000 */
[----:B------:R-:W-:-:S07]  /*ada0*/  IMAD.MOV.U32 R15, RZ, RZ, -0x1 ;  /* 0xffffffffff0f7424 */ /* 0x000fce00078e00ff */
[----:B------:R-:W-:Y:S05]  /*adb0*/  WARPSYNC.COLLECTIVE R15, `(.L_x_2346) ;  /* 0x000000000f087348 */ /* 0x000fea0003c00000 */
[----:B------:R-:W-:Y:S01]  /*adc0*/  NOP ;  /* 0x0000000000007918 */ /* 0x000fe20000000000 */
[----:B------:R-:W-:Y:S01]  /*add0*/  ENDCOLLECTIVE ;  /* 0x000000000000791b */ /* 0x000fe20003800000 */
.L_x_2346:
[----:B------:R-:W-:Y:S05]  /*ade0*/  BSYNC B0 ;  /* 0x0000000000007941 */ /* 0x000fea0003800000 */
.L_x_2345:
[----:B------:R-:W-:Y:S05]  /*adf0*/  BRA `(.L_x_2347) ;  /* 0xffffffc800207947 */ /* 0x000fea000383ffff */
.L_x_2305:
[----:B-1----:R1:W2:Y:S02]  /*ae00*/  SYNCS.PHASECHK.TRANS64.TRYWAIT P0, [R15+URZ+0x30820], R0 ;  /* 0x030820000f0075a7 */ /* 0x0022a4000800017f */
[----:B--2---:R-:W-:Y:S05]  /*ae10*/  @!P0 NANOSLEEP.SYNCS 0x989680 ;  /* 0x009896800000895d */ /* 0x004fea0003900000 */
[----:B------:R-:W2:Y:S02]  /*ae20*/  @!P0 SYNCS.PHASECHK.TRANS64 P0, [R15+URZ+0x30820], R0 ;  /* 0x030820000f0085a7 */ /* 0x000ea4000800007f */
[----:B--2---:R-:W-:Y:S05]  /*ae30*/  @!P0 BRA `(.L_x_2305) ;  /* 0xfffffffc00f08947 */ /* 0x004fea000383ffff */
[----:B------:R-:W-:Y:S05]  /*ae40*/  BRA `(.L_x_2348) ;  /* 0xffffffdc00907947 */ /* 0x000fea000383ffff */
.L_x_2309:
[----:B--2---:R2:W3:Y:S02]  /*ae50*/  SYNCS.PHASECHK.TRANS64.TRYWAIT P1, [R15+URZ+0x30840], R18 ;  /* 0x030840120f0075a7 */ /* 0x0044e4000802017f */
[----:B---3--:R-:W-:Y:S05]  /*ae60*/  @!P1 NANOSLEEP.SYNCS 0x989680 ;  /* 0x009896800000995d */ /* 0x008fea0003900000 */
[----:B------:R-:W3:Y:S02]  /*ae70*/  @!P1 SYNCS.PHASECHK.TRANS64 P1, [R15+URZ+0x30840], R18 ;  /* 0x030840120f0095a7 */ /* 0x000ee4000802007f */
[----:B---3--:R-:W-:Y:S05]  /*ae80*/  @!P1 BRA `(.L_x_2309) ;  /* 0xfffffffc00f09947 */ /* 0x008fea000383ffff */
[----:B------:R-:W-:Y:S05]  /*ae90*/  BRA `(.L_x_2349) ;  /* 0xffffffe400487947 */ /* 0x000fea000383ffff */
.L_x_2311:
[----:B-1----:R1:W3:Y:S02]  /*aea0*/  SYNCS.PHASECHK.TRANS64.TRYWAIT P1, [R15+URZ+0x30828], R18 ;  /* 0x030828120f0075a7 */ /* 0x0022e4000802017f */
[----:B---3--:R-:W-:Y:S05]  /*aeb0*/  @!P1 NANOSLEEP.SYNCS 0x989680 ;  /* 0x009896800000995d */ /* 0x008fea0003900000 */
[----:B------:R-:W3:Y:S02]  /*aec0*/  @!P1 SYNCS.PHASECHK.TRANS64 P1, [R15+URZ+0x30828], R18 ;  /* 0x030828120f0095a7 */ /* 0x000ee4000802007f */
[----:B---3--:R-:W-:Y:S05]  /*aed0*/  @!P1 BRA `(.L_x_2311) ;  /* 0xfffffffc00f09947 */ /* 0x008fea000383ffff */
[----:B------:R-:W-:Y:S05]  /*aee0*/  BRA `(.L_x_2350) ;  /* 0xffffffe400e87947 */ /* 0x000fea000383ffff */
.L_x_2313:
[----:B---3--:R3:W4:Y:S02]  /*aef0*/  SYNCS.PHASECHK.TRANS64.TRYWAIT P1, [R15+URZ+0x30848], R18 ;  /* 0x030848120f0075a7 */ /* 0x008724000802017f */
[----:B----4-:R-:W-:Y:S05]  /*af00*/  @!P1 NANOSLEEP.SYNCS 0x989680 ;  /* 0x009896800000995d */ /* 0x010fea0003900000 */
[----:B------:R-:W4:Y:S02]  /*af10*/  @!P1 SYNCS.PHASECHK.TRANS64 P1, [R15+URZ+0x30848], R18 ;  /* 0x030848120f0095a7 */ /* 0x000f24000802007f */
[----:B----4-:R-:W-:Y:S05]  /*af20*/  @!P1 BRA `(.L_x_2313) ;  /* 0xfffffffc00f09947 */ /* 0x010fea000383ffff */
[----:B------:R-:W-:Y:S05]  /*af30*/  BRA `(.L_x_2351) ;  /* 0xffffffe800887947 */ /* 0x000fea000383ffff */
.L_x_2315:
[----:B------:R-:W-:-:S07]  /*af40*/  SHF.L.U32 R4, R10, 0x1f, RZ ;  /* 0x0000001f0a047819 */ /* 0x000fce00000006ff */
.L_x_2352:
[----:B----4-:R4:W1:Y:S02]  /*af50*/  SYNCS.PHASECHK.TRANS64.TRYWAIT P1, [R15+URZ+0x30820], R4 ;  /* 0x030820040f0075a7 */ /* 0x010864000802017f */
[----:B-1----:R-:W-:Y:S05]  /*af60*/  @!P1 NANOSLEEP.SYNCS 0x989680 ;  /* 0x009896800000995d */ /* 0x002fea0003900000 */
[----:B------:R-:W1:Y:S02]  /*af70*/  @!P1 SYNCS.PHASECHK.TRANS64 P1, [R15+URZ+0x30820], R4 ;  /* 0x030820040f0095a7 */ /* 0x000e64000802007f */
[----:B-1----:R-:W-:Y:S05]  /*af80*/  @!P1 BRA `(.L_x_2352) ;  /* 0xfffffffc00f09947 */ /* 0x002fea000383ffff */
[----:B------:R-:W-:Y:S05]  /*af90*/  BRA `(.L_x_2353) ;  /* 0xffffffec000c7947 */ /* 0x000fea000383ffff */
.L_x_2318:
[----:B----4-:R4:W1:Y:S02]  /*afa0*/  SYNCS.PHASECHK.TRANS64.TRYWAIT P1, [R15+URZ+0x30840], R12 ;  /* 0x0308400c0f0075a7 */ /* 0x010864000802017f */
[----:B-1----:R-:W-:Y:S05]  /*afb0*/  @!P1 NANOSLEEP.SYNCS 0x989680 ;  /* 0x009896800000995d */ /* 0x002fea0003900000 */
[----:B------:R-:W1:Y:S02]  /*afc0*/  @!P1 SYNCS.PHASECHK.TRANS64 P1, [R15+URZ+0x30840], R12 ;  /* 0x0308400c0f0095a7 */ /* 0x000e64000802007f */
[----:B-1----:R-:W-:Y:S05]  /*afd0*/  @!P1 BRA `(.L_x_2318) ;  /* 0xfffffffc00f09947 */ /* 0x002fea000383ffff */
[----:B------:R-:W-:Y:S05]  /*afe0*/  BRA `(.L_x_2354) ;  /* 0xffffffec00c87947 */ /* 0x000fea000383ffff */
.L_x_2320:
[----:B-1----:R1:W2:Y:S02]  /*aff0*/  SYNCS.PHASECHK.TRANS64.TRYWAIT P1, [R15+URZ+0x30828], R12 ;  /* 0x0308280c0f0075a7 */ /* 0x0022a4000802017f */
[----:B--2---:R-:W-:Y:S05]  /*b000*/  @!P1 NANOSLEEP.SYNCS 0x989680 ;  /* 0x009896800000995d */ /* 0x004fea0003900000 */
[----:B------:R-:W2:Y:S02]  /*b010*/  @!P1 SYNCS.PHASECHK.TRANS64 P1, [R15+URZ+0x30828], R12 ;  /* 0x0308280c0f0095a7 */ /* 0x000ea4000802007f */
[----:B--2---:R-:W-:Y:S05]  /*b020*/  @!P1 BRA `(.L_x_2320) ;  /* 0xfffffffc00f09947 */ /* 0x004fea000383ffff */
[----:B------:R-:W-:Y:S05]  /*b030*/  BRA `(.L_x_2355) ;  /* 0xfffffff0005c7947 */ /* 0x000fea000383ffff */
.L_x_2322:
[----:B------:R1:W1:Y:S02]  /*b040*/  SYNCS.PHASECHK.TRANS64.TRYWAIT P0, [R3+URZ+0x30840], R0 ;  /* 0x03084000030075a7 */ /* 0x000264000800017f */
[----:B-1----:R-:W-:Y:S05]  /*b050*/  @!P0 NANOSLEEP.SYNCS 0x989680 ;  /* 0x009896800000895d */ /* 0x002fea0003900000 */
[----:B------:R-:W1:Y:S02]  /*b060*/  @!P0 SYNCS.PHASECHK.TRANS64 P0, [R3+URZ+0x30840], R0 ;  /* 0x03084000030085a7 */ /* 0x000e64000800007f */
[----:B-1----:R-:W-:Y:S05]  /*b070*/  @!P0 BRA `(.L_x_2322) ;  /* 0xfffffffc00f08947 */ /* 0x002fea000383ffff */
[----:B------:R-:W-:Y:S05]  /*b080*/  BRA `(.L_x_2356) ;  /* 0xfffffff4000c7947 */ /* 0x000fea000383ffff */
.L_x_2324:
[----:B------:R-:W-:Y:S01]  /*b090*/  BSSY B0, `(.L_x_2357) ;  /* 0x0000006000007945 */ /* 0x000fe20003800000 */
[----:B------:R-:W-:-:S07]  /*b0a0*/  IMAD.MOV.U32 R15, RZ, RZ, -0x1 ;  /* 0xffffffffff0f7424 */ /* 0x000fce00078e00ff */
[----:B---3--:R-:W-:Y:S05]  /*b0b0*/  WARPSYNC.COLLECTIVE R15, `(.L_x_2358) ;  /* 0x000000000f0c7348 */ /* 0x008fea0003c00000 */
[----:B------:R-:W-:Y:S02]  /*b0c0*/  ELECT P6, UR62, PT ;  /* 0x00000000003e782f */ /* 0x000fe400038c0000 */
[----:B------:R-:W-:Y:S01]  /*b0d0*/  MOV R14, UR62 ;  /* 0x0000003e000e7c02 */ /* 0x000fe20008000f00 */
[----:B---3--:R-:W-:Y:S10]  /*b0e0*/  ENDCOLLECTIVE ;  /* 0x000000000000791b */ /* 0x008ff40003800000 */
.L_x_2358:
[----:B------:R-:W-:Y:S05]  /*b0f0*/  BSYNC B0 ;  /* 0x0000000000007941 */ /* 0x000fea0003800000 */
.L_x_2357:
[----:B------:R-:W-:Y:S05]  /*b100*/  BRA `(.L_x_2359) ;  /* 0xfffffff400bc7947 */ /* 0x000fea000383ffff */
.L_x_2326:
[----:B-1----:R1:W2:Y:S02]  /*b110*/  SYNCS.PHASECHK.TRANS64.TRYWAIT P0, [R7+URZ], R4 ;  /* 0x00000004070075a7 */ /* 0x0022a4000800017f */
[----:B--2---:R-:W-:Y:S05]  /*b120*/  @!P0 NANOSLEEP.SYNCS 0x989680 ;  /* 0x009896800000895d */ /* 0x004fea0003900000 */
[----:B------:R-:W2:Y:S02]  /*b130*/  @!P0 SYNCS.PHASECHK.TRANS64 P0, [R7+URZ], R4 ;  /* 0x00000004070085a7 */ /* 0x000ea4000800007f */
[----:B--2---:R-:W-:Y:S05]  /*b140*/  @!P0 BRA `(.L_x_2326) ;  /* 0xfffffffc00f08947 */ /* 0x004fea000383ffff */
[----:B------:R-:W-:Y:S05]  /*b150*/  BRA `(.L_x_2360) ;  /* 0xfffffff400fc7947 */ /* 0x000fea000383ffff */
.L_x_2327:
[----:B--2---:R2:W4:Y:S02]  /*b160*/  SYNCS.PHASECHK.TRANS64.TRYWAIT P0, [R3+URZ], R2 ;  /* 0x00000002030075a7 */ /* 0x004524000800017f */
[----:B----4-:R-:W-:Y:S05]  /*b170*/  @!P0 NANOSLEEP.SYNCS 0x989680 ;  /* 0x009896800000895d */ /* 0x010fea0003900000 */
[----:B------:R-:W4:Y:S02]  /*b180*/  @!P0 SYNCS.PHASECHK.TRANS64 P0, [R3+URZ], R2 ;  /* 0x00000002030085a7 */ /* 0x000f24000800007f */
[----:B----4-:R-:W-:Y:S05]  /*b190*/  @!P0 BRA `(.L_x_2327) ;  /* 0xfffffffc00f08947 */ /* 0x010fea000383ffff */
[----:B------:R-:W-:Y:S05]  /*b1a0*/  BRA `(.L_x_2361) ;  /* 0xfffffff400f07947 */ /* 0x000fea000383ffff */
.L_x_2329:
[----:B--2---:R2:W4:Y:S02]  /*b1b0*/  SYNCS.PHASECHK.TRANS64.TRYWAIT P0, [R5+URZ], R4 ;  /* 0x00000004050075a7 */ /* 0x004524000800017f */
[----:B----4-:R-:W-:Y:S05]  /*b1c0*/  @!P0 NANOSLEEP.SYNCS 0x989680 ;  /* 0x009896800000895d */ /* 0x010fea0003900000 */
[----:B------:R-:W4:Y:S02]  /*b1d0*/  @!P0 SYNCS.PHASECHK.TRANS64 P0, [R5+URZ], R4 ;  /* 0x00000004050085a7 */ /* 0x000f24000800007f */
[----:B----4-:R-:W-:Y:S05]  /*b1e0*/  @!P0 BRA `(.L_x_2329) ;  /* 0xfffffffc00f08947 */ /* 0x010fea000383ffff */
[----:B------:R-:W-:Y:S05]  /*b1f0*/  BRA `(.L_x_2362) ;  /* 0xfffffff400f47947 */ /* 0x000fea000383ffff */
.L_x_2363:
        /* <DEDUP_REMOVED lines=16> */
.L_x_3668:


//--------------------- .text._ZN7cutlass13device_kernelIN5flash11enable_sm90INS1_16FlashAttnBwdSm90INS1_25CollectiveMainloopBwdSm90ILi2ELi2ELi2EN4cute5tupleIJNS5_1CILi1EEES8_S8_EEENS6_IJNS7_ILi64EEENS7_ILi128EEESB_EEENS_10bfloat16_tEfNS_4arch4Sm90ELb1ELb0ELb1ELb0ELb0ELb1ELb0ELb0ELi2ELi1ELi2ELi1ELb0EEENS1_21CollectiveEpilogueBwdISC_SD_SF_Li256ELb0ELb0ELi1EEENS1_25SingleTileBwdLPTSchedulerILb0ELi128ELb0EEEEEEEEEvNT_6ParamsE --------------------------
	.section	.text._ZN7cutlass13device_kernelIN5flash11enable_sm90INS1_16FlashAttnBwdSm90INS1_25CollectiveMainloopBwdSm90ILi2ELi2ELi2EN4cute5tupleIJNS5_1CILi1EEES8_S8_EEENS6_IJNS7_ILi64EEENS7_ILi128EEESB_EEENS_10bfloat16_tEfNS_4arch4Sm90ELb1ELb0ELb1ELb0ELb0ELb1ELb0ELb0ELi2ELi1ELi2ELi1ELb0EEENS1_21CollectiveEpilogueBwdISC_SD_SF_Li256ELb0ELb0ELi1EEENS1_25SingleTileBwdLPTSchedulerILb0ELi128ELb0EEEEEEEEEvNT_6ParamsE,"ax",@progbits
	.align	128
.text._ZN7cutlass13device_kernelIN5flash11enable_sm90INS1_16FlashAttnBwdSm90INS1_25CollectiveMainloopBwdSm90ILi2ELi2ELi2EN4cute5tupleIJNS5_1CILi1EEES8_S8_EEENS6_IJNS7_ILi64EEENS7_ILi128EEESB_EEENS_10bfloat16_tEfNS_4arch4Sm90ELb1ELb0ELb1ELb0ELb0ELb1ELb0ELb0ELi2ELi1ELi2ELi1ELb0EEENS1_21CollectiveEpilogueBwdISC_SD_SF_Li256ELb0ELb0ELi1EEENS1_25SingleTileBwdLPTSchedulerILb0ELi128ELb0EEEEEEEEEvNT_6ParamsE:
        .type           _ZN7cutlass13device_kernelIN5flash11enable_sm90INS1_16FlashAttnBwdSm90INS1_25CollectiveMainloopBwdSm90ILi2ELi2ELi2EN4cute5tupleIJNS5_1CILi1EEES8_S8_EEENS6_IJNS7_ILi64EEENS7_ILi128EEESB_EEENS_10bfloat16_tEfNS_4arch4Sm90ELb1ELb0ELb1ELb0ELb0ELb1ELb0ELb0ELi2ELi1ELi2ELi1ELb0EEENS1_21CollectiveEpilogueBwdISC_SD_SF_Li256ELb0ELb0ELi1EEENS1_25SingleTileBwdLPTSchedulerILb0ELi128ELb0EEEEEEEEEvNT_6ParamsE,@function
        .size           _ZN7cutlass13device_kernelIN5flash11enable_sm90INS1_16FlashAttnBwdSm90INS1_25CollectiveMainloopBwdSm90ILi2ELi2ELi2EN4cute5tupleIJNS5_1CILi1EEES8_S8_EEENS6_IJNS7_ILi64EEENS7_ILi128EEESB_EEENS_10bfloat16_tEfNS_4arch4Sm90ELb1ELb0ELb1ELb0ELb0ELb1ELb0ELb0ELi2ELi1ELi2ELi1ELb0EEENS1_21CollectiveEpilogueBwdISC_SD_SF_Li256ELb0ELb0ELi1EEENS1_25SingleTileBwdLPTSchedulerILb0ELi128ELb0EEEEEEEEEvNT_6ParamsE,(.L_x_3669 - _ZN7cutlass13device_kernelIN5flash11enable_sm90INS1_16FlashAttnBwdSm90INS1_25CollectiveMainloopBwdSm90ILi2ELi2ELi2EN4cute5tupleIJNS5_1CILi1EEES8_S8_EEENS6_IJNS7_ILi64EEENS7_ILi128EEESB_EEENS_10bfloat16_tEfNS_4arch4Sm90ELb1ELb0ELb1ELb0ELb0ELb1ELb0ELb0ELi2ELi1ELi2ELi1ELb0EEENS1_21CollectiveEpilogueBwdISC_SD_SF_Li256ELb0ELb0ELi1EEENS1_25SingleTileBwdLPTSchedulerILb0ELi128ELb0EEEEEEEEEvNT_6ParamsE)
        .other          _ZN7cutlass13device_kernelIN5flash11enable_sm90INS1_16FlashAttnBwdSm90INS1_25CollectiveMainloopBwdSm90ILi2ELi2ELi2EN4cute5tupleIJNS5_1CILi1EEES8_S8_EEENS6_IJNS7_ILi64EEENS7_ILi128EEESB_EEENS_10bfloat16_tEfNS_4arch4Sm90ELb1ELb0ELb1ELb0ELb0ELb1ELb0ELb0ELi2ELi1ELi2ELi1ELb0EEENS1_21CollectiveEpilogueBwdISC_SD_SF_Li256ELb0ELb0ELi1EEENS1_25SingleTileBwdLPTSchedulerILb0ELi128ELb0EEEEEEEEEvNT_6ParamsE,@"STO_CUDA_ENTRY STV_DEFAULT"
_ZN7cutlass13device_kernelIN5flash11enable_sm90INS1_16FlashAttnBwdSm90INS1_25CollectiveMainloopBwdSm90ILi2ELi2ELi2EN4cute5tupleIJNS5_1CILi1EEES8_S8_EEENS6_IJNS7_ILi64EEENS7_ILi128EEESB_EEENS_10bfloat16_tEfNS_4arch4Sm90ELb1ELb0ELb1ELb0ELb0ELb1ELb0ELb0ELi2ELi1ELi2ELi1ELb0EEENS1_21CollectiveEpilogueBwdISC_SD_SF_Li256ELb0ELb0ELi1EEENS1_25SingleTileBwdLPTSchedulerILb0ELi128ELb0EEEEEEEEEvNT_6ParamsE:
        /* <DEDUP_REMOVED lines=30> */
.L_x_2365:
[----:B------:R-:W-:Y:S05]  /*01e0*/  BSYNC B0 ;  /* 0x0000000000007941 */ /* 0x000fea0003800000 */
.L_x_2364:
        /* <DEDUP_REMOVED lines=37> */
.L_x_2366:
        /* <DEDUP_REMOVED lines=22> */
.L_x_2367:
[----:B------:R-:W-:Y:S01]  /*05a0*/  PLOP3.LUT P0, PT, PT, PT, UP0, 0x80, 0x0 ;  /* 0x000000000000781c */ /* 0x000fe20003f0f008 */
[----:B------:R-:W-:Y:S01]  /*05b0*/  NOP ;  /* 0x0000000000007918 */ /* 0x000fe20000000000 */
[----:B------:R-:W-:Y:S01]  /*05c0*/  BSSY B6, `(.L_x_2368) ;  /* 0x00009a1000067945 */ /* 0x000fe20003800000 */
[----:B-12-4-:R-:W-:Y:S10]  /*05d0*/  BAR.SYNC.DEFER_BLOCKING 0x0 ;  /* 0x0000000000007b1d */ /* 0x016ff40000010000 */
[----:B------:R-:W-:Y:S05]  /*05e0*/  @!P0 BRA `(.L_x_2369) ;  /* 0x00000068001c8947 */ /* 0x000fea0003800000 */
.L_x_2370:
[----:B------:R-:W-:-:S08]  /*05f0*/  NOP ;  /* 0x0000000000007918 */ /* 0x000fd00000000000 */
[----:B------:R-:W1:Y:S02]  /*0600*/  USETMAXREG.TRY_ALLOC.CTAPOOL UP0, 0xf0 ;  /* 0x000000f0000079c8 */ /* 0x000e640008000600 */
[----:B-1----:R-:W-:-:S13]  /*0610*/  PLOP3.LUT P0, PT, PT, PT, UP0, 0x80, 0x0 ;  /* 0x000000000000781c */ /* 0x002fda0003f0f008 */
[----:B------:R-:W-:Y:S05]  /*0620*/  @!P0 BRA `(.L_x_2370) ;  /* 0xfffffffc00f08947 */ /* 0x000fea000383ffff */
[----:B------:R-:W-:Y:S01]  /*0630*/  LOP3.LUT R0, R0, 0x3, RZ, 0xc0, !PT ;  /* 0x0000000300007812 */ /* 0x000fe200078ec0ff */
[----:B------:R-:W1:Y:S01]  /*0640*/  S2R R2, SR_TID.X ;  /* 0x0000000000027919 */ /* 0x000e620000002100 */
[----:B------:R-:W2:Y:S01]  /*0650*/  S2UR UR7, SR_CTAID.X ;  /* 0x00000000000779c3 */ /* 0x000ea20000002500 */
[----:B------:R-:W-:Y:S02]  /*0660*/  ULDC UR8, c[0x0][0xb50] ;  /* 0x0002d40000087ab9 */ /* 0x000fe40000000800 */
[----:B------:R-:W-:Y:S01]  /*0670*/  UISETP.NE.AND UP0, UPT, UR8, 0x1, UPT ;  /* 0x000000010800788c */ /* 0x000fe2000bf05270 */
[----:B------:R-:W3:Y:S04]  /*0680*/  SHFL.IDX PT, R0, R0, RZ, 0x1f ;  /* 0x00001fff00007589 */ /* 0x000ee800000e0000 */
[----:B------:R-:W4:Y:S06]  /*0690*/  LDC R3, c[0x0][0xb68] ;  /* 0x0002da00ff037b82 */ /* 0x000f2c0000000800 */
[----:B------:R-:W-:Y:S01]  /*06a0*/  @UP0 ULDC UR4, c[0x0][0xb54] ;  /* 0x0002d50000040ab9 */ /* 0x000fe20000000800 */
[----:B------:R-:W-:Y:S01]  /*06b0*/  @UP0 ULDC UR9, c[0x0][0xb58] ;  /* 0x0002d60000090ab9 */ /* 0x000fe20000000800 */
[----:B--2---:R-:W-:-:S02]  /*06c0*/  UIMAD.WIDE.U32 UR4, UR7, UR4, URZ ;  /* 0x00000004070472a5 */ /* 0x004fc4000f8e003f */
[----:B------:R-:W-:Y:S01]  /*06d0*/  UMOV UR6, UR7 ;  /* 0x0000000700067c82 */ /* 0x000fe20008000000 */
[----:B---3--:R-:W-:Y:S01]  /*06e0*/  ISETP.NE.AND P0, PT, R0, RZ, PT ;  /* 0x000000ff0000720c */ /* 0x008fe20003f05270 */
[----:B------:R-:W-:Y:S01]  /*06f0*/  @UP0 USHF.R.U32.HI UR6, URZ, UR9, UR5 ;  /* 0x000000093f060299 */ /* 0x000fe20008011605 */
[----:B-1----:R-:W-:-:S03]  /*0700*/  SHF.R.U32.HI R2, RZ, 0x7, R2 ;  /* 0x00000007ff027819 */ /* 0x002fc60000011602 */
[----:B------:R-:W-:-:S04]  /*0710*/  UIADD3 UR4, -UR6, URZ, URZ ;  /* 0x0000003f06047290 */ /* 0x000fc8000fffe13f */
[----:B------:R-:W-:-:S04]  /*0720*/  UIMAD UR10, UR8, UR4, UR7 ;  /* 0x00000004080a72a4 */ /* 0x000fc8000f8e0207 */
[----:B------:R-:W-:-:S05]  /*0730*/  @!P0 VIADD R2, R2, 0x9 ;  /* 0x0000000902028836 */ /* 0x000fca0000000000 */
[----:B------:R1:W-:Y:S06]  /*0740*/  @!P0 BAR.ARV R2, 0xa0 ;  /* 0x000280020000851d */ /* 0x0003ec0000002000 */
[----:B----4-:R-:W-:-:S13]  /*0750*/  ISETP.LE.AND P0, PT, R3, UR6, PT ;  /* 0x0000000603007c0c */ /* 0x010fda000bf03270 */
[----:B-1----:R-:W-:Y:S05]  /*0760*/  @!P0 BRA `(.L_x_2371) ;  /* 0x0000000000208947 */ /* 0x002fea0003800000 */
[----:B------:R-:W-:Y:S01]  /*0770*/  ULDC UR7, c[0x0][0xb5c] ;  /* 0x0002d70000077ab9 */ /* 0x000fe20000000800 */
[----:B------:R-:W-:Y:S01]  /*0780*/  UMOV UR36, UR10 ;  /* 0x0000000a00247c82 */ /* 0x000fe20008000000 */
[----:B------:R-:W-:-:S11]  /*0790*/  UISETP.NE.AND UP0, UPT, UR7, 0x1, UPT ;  /* 0x000000010700788c */ /* 0x000fd6000bf05270 */
[----:B------:R-:W-:Y:S02]  /*07a0*/  @UP0 ULDC.64 UR8, c[0x0][0xb60] ;  /* 0x0002d80000080ab9 */ /* 0x000fe40000000a00 */
[----:B------:R-:W-:-:S04]  /*07b0*/  UIMAD.WIDE.U32 UR4, UR10, UR8, URZ ;  /* 0x000000080a0472a5 */ /* 0x000fc8000f8e003f */
[----:B------:R-:W-:-:S04]  /*07c0*/  @UP0 USHF.R.U32.HI UR36, URZ, UR9, UR5 ;  /* 0x000000093f240299 */ /* 0x000fc80008011605 */
[----:B------:R-:W-:Y:S01]  /*07d0*/  UIMAD UR4, UR36, UR7, URZ ;  /* 0x00000007240472a4 */ /* 0x000fe2000f8e023f */
[----:B------:R-:W-:Y:S11]  /*07e0*/  BRA `(.L_x_2372) ;  /* 0x00000000001c7947 */ /* 0x000ff60003800000 */
.L_x_2371:
[----:B------:R-:W-:Y:S01]  /*07f0*/  ULDC UR7, c[0x0][0xb44] ;  /* 0x0002d10000077ab9 */ /* 0x000fe20000000800 */
[----:B------:R-:W-:Y:S01]  /*0800*/  UMOV UR36, UR10 ;  /* 0x0000000a00247c82 */ /* 0x000fe20008000000 */
[----:B------:R-:W-:-:S11]  /*0810*/  UISETP.NE.AND UP0, UPT, UR7, 0x1, UPT ;  /* 0x000000010700788c */ /* 0x000fd6000bf05270 */
[----:B------:R-:W-:Y:S02]  /*0820*/  @UP0 ULDC.64 UR8, c[0x0][0xb48] ;  /* 0x0002d20000080ab9 */ /* 0x000fe40000000a00 */
[----:B------:R-:W-:-:S04]  /*0830*/  UIMAD.WIDE.U32 UR4, UR10, UR8, URZ ;  /* 0x000000080a0472a5 */ /* 0x000fc8000f8e003f */
[----:B------:R-:W-:-:S04]  /*0840*/  @UP0 USHF.R.U32.HI UR36, URZ, UR9, UR5 ;  /* 0x000000093f240299 */ /* 0x000fc80008011605 */
[----:B------:R-:W-:-:S12]  /*0850*/  UIMAD UR4, UR36, UR7, URZ ;  /* 0x00000007240472a4 */ /* 0x000fd8000f8e023f */
.L_x_2372:
[----:B------:R-:W-:Y:S01]  /*0860*/  ULDC UR43, c[0x0][0xb38] ;  /* 0x0002ce00002b7ab9 */ /* 0x000fe20000000800 */
[----:B------:R-:W-:Y:S02]  /*0870*/  UIADD3 UR4, UR10, -UR4, URZ ;  /* 0x800000040a047290 */ /* 0x000fe4000fffe03f */
[----:B------:R-:W-:Y:S01]  /*0880*/  UISETP.NE.AND UP0, UPT, UR43, 0x1, UPT ;  /* 0x000000012b00788c */ /* 0x000fe2000bf05270 */
[----:B------:R-:W-:Y:S02]  /*0890*/  ULDC UR5, c[0x0][0xb44] ;  /* 0x0002d10000057ab9 */ /* 0x000fe40000000800 */
[----:B------:R-:W-:-:S08]  /*08a0*/  UIMAD UR6, UR6, UR5, UR4 ;  /* 0x00000005060672a4 */ /* 0x000fd0000f8e0204 */
[----:B------:R-:W-:Y:S01]  /*08b0*/  @UP0 ULDC UR4, c[0x0][0xb3c] ;  /* 0x0002cf0000040ab9 */ /* 0x000fe20000000800 */
[----:B------:R-:W-:Y:S01]  /*08c0*/  @UP0 ULDC UR7, c[0x0][0xb40] ;  /* 0x0002d00000070ab9 */ /* 0x000fe20000000800 */
[----:B------:R-:W-:Y:S02]  /*08d0*/  UIMAD.WIDE.U32 UR4, UR6, UR4, URZ ;  /* 0x00000004060472a5 */ /* 0x000fe4000f8e003f */
[----:B------:R-:W-:Y:S02]  /*08e0*/  UMOV UR44, UR6 ;  /* 0x00000006002c7c82 */ /* 0x000fe40008000000 */
[----:B------:R-:W-:-:S04]  /*08f0*/  @UP0 USHF.R.U32.HI UR44, URZ, UR7, UR5 ;  /* 0x000000073f2c0299 */ /* 0x000fc80008011605 */
[----:B------:R-:W-:Y:S02]  /*0900*/  UIADD3 UR4, -UR44, URZ, URZ ;  /* 0x0000003f2c047290 */ /* 0x000fe4000fffe13f */
[----:B------:R-:W-:Y:S02]  /*0910*/  ISETP.LE.AND P0, PT, RZ, UR44, PT ;  /* 0x0000002cff007c0c */ /* 0x000fe4000bf03270 */
[----:B------:R-:W-:-:S11]  /*0920*/  UIMAD UR43, UR43, UR4, UR6 ;  /* 0x000000042b2b72a4 */ /* 0x000fd6000f8e0206 */
[----:B------:R-:W-:Y:S05]  /*0930*/  @!P0 BRA `(.L_x_2373) ;  /* 0x0000009400a48947 */ /* 0x000fea0003800000 */
[----:B------:R-:W-:Y:S01]  /*0940*/  ULDC UR7, c[0x0][0x280] ;  /* 0x0000a00000077ab9 */ /* 0x000fe20000000800 */
[----:B------:R-:W-:Y:S01]  /*0950*/  ULDC UR5, c[0x0][0x290] ;  /* 0x0000a40000057ab9 */ /* 0x000fe20000000800 */
[----:B------:R-:W-:Y:S01]  /*0960*/  ULEA UR4, UR36, UR7, 0x7 ;  /* 0x0000000724047291 */ /* 0x000fe2000f8e383f */
[----:B------:R-:W-:Y:S01]  /*0970*/  PLOP3.LUT P0, PT, PT, PT, PT, 0x80, 0x0 ;  /* 0x000000000000781c */ /* 0x000fe20003f0f070 */
[----:B------:R-:W-:Y:S01]  /*0980*/  ULDC UR6, c[0x0][0x74c] ;  /* 0x0001d30000067ab9 */ /* 0x000fe20000000800 */
[----:B------:R-:W-:Y:S01]  /*0990*/  CS2R R86, SRZ ;  /* 0x0000000000567805 */ /* 0x000fe2000001ff00 */
[----:B------:R-:W-:Y:S01]  /*09a0*/  UIADD3 UR5, -UR6, UR4, -UR5 ;  /* 0x0000000406057290 */ /* 0x000fe2000fffe905 */
[----:B------:R-:W-:Y:S01]  /*09b0*/  CS2R R84, SRZ ;  /* 0x0000000000547805 */ /* 0x000fe2000001ff00 */
[----:B------:R-:W-:Y:S01]  /*09c0*/  UIADD3 UR4, UR7, 0x3f, URZ ;  /* 0x0000003f07047890 */ /* 0x000fe2000fffe03f */
        /* <DEDUP_REMOVED lines=20> */
[----:B------:R-:W-:Y:S01]  /*0b10*/  CS2R R58, SRZ ;  /* 0x00000000003a7805 */ /* 0x000fe2000001ff00 */
[----:B------:R-:W-:Y:S01]  /*0b20*/  UISETP.GT.AND UP0, UPT, UR37, UR39, UPT ;  /* 0x000000272500728c */ /* 0x000fe2000bf04270 */
[----:B------:R-:W-:Y:S02]  /*0b30*/  CS2R R56, SRZ ;  /* 0x0000000000387805 */ /* 0x000fe4000001ff00 */
[----:B------:R-:W-:Y:S02]  /*0b40*/  CS2R R54, SRZ ;  /* 0x0000000000367805 */ /* 0x000fe4000001ff00 */
[----:B------:R-:W-:Y:S02]  /*0b50*/  CS2R R52, SRZ ;  /* 0x0000000000347805 */ /* 0x000fe4000001ff00 */
[----:B------:R-:W-:-:S02]  /*0b60*/  CS2R R50, SRZ ;  /* 0x0000000000327805 */ /* 0x000fc4000001ff00 */
[----:B------:R-:W-:Y:S02]  /*0b70*/  CS2R R48, SRZ ;  /* 0x0000000000307805 */ /* 0x000fe4000001ff00 */
[----:B------:R-:W-:Y:S02]  /*0b80*/  PLOP3.LUT P1, PT, PT, PT, UP0, 0x80, 0x0 ;  /* 0x000000000000781c */ /* 0x000fe40003f2f008 */
        /* <DEDUP_REMOVED lines=67> */
.L_x_2376:
        /* <DEDUP_REMOVED lines=15> */
.L_x_2375:
[----:B------:R-:W1:Y:S01]  /*10b0*/  S2R R3, SR_CgaCtaId ;  /* 0x0000000000037919 */ /* 0x000e620000008800 */
[----:B------:R-:W-:-:S04]  /*10c0*/  MOV R0, 0x400 ;  /* 0x0000040000007802 */ /* 0x000fc80000000f00 */
[----:B-1----:R-:W-:-:S05]  /*10d0*/  LEA R16, R3, R0, 0x18 ;  /* 0x0000000003107211 */ /* 0x002fca00078ec0ff */
[----:B------:R1:W-:Y:S01]  /*10e0*/  STL [R1], R16 ;  /* 0x0000001001007387 */ /* 0x0003e20000100800 */
[----:B------:R-:W-:-:S05]  /*10f0*/  VIADD R2, R16, 0x28800 ;  /* 0x0002880010027836 */ /* 0x000fca0000000000 */
[----:B------:R-:W-:-:S13]  /*1100*/  LOP3.LUT P0, RZ, R2, 0x3ff, RZ, 0xc0, !PT ;  /* 0x000003ff02ff7812 */ /* 0x000fda000780c0ff */
[----:B-1----:R-:W-:Y:S05]  /*1110*/  @!P0 BRA `(.L_x_2377) ;  /* 0x00000000007c8947 */ /* 0x002fea0003800000 */
        /* <DEDUP_REMOVED lines=16> */
.L_x_2378:
        /* <DEDUP_REMOVED lines=15> */
.L_x_2377:
        /* <DEDUP_REMOVED lines=8> */
.L_x_2485:
[----:B------:R-:W-:Y:S01]  /*1390*/  SHF.L.U32 R8, RZ, 0x1f, RZ ;  /* 0x0000001fff087819 */ /* 0x000fe200000006ff */
[----:B------:R-:W-:Y:S01]  /*13a0*/  IMAD.SHL.U32 R4, R0, 0x40, RZ ;  /* 0x0000004000047824 */ /* 0x000fe200078e00ff */
[CC--:B------:R-:W-:Y:S02]  /*13b0*/  LEA.HI R5, R3.reuse, R0.reuse, RZ, 0x5 ;  /* 0x0000000003057211 */ /* 0x0c0fe400078f28ff */
[----:B------:R-:W3:Y:S02]  /*13c0*/  SYNCS.PHASECHK.TRANS64.TRYWAIT P0, [R16+URZ+0x30800], R8 ;  /* 0x03080008100075a7 */ /* 0x000ee4000800017f */
[----:B------:R-:W-:Y:S02]  /*13d0*/  SHF.R.S32.HI R6, RZ, 0x5, R5 ;  /* 0x00000005ff067819 */ /* 0x000fe40000011405 */
[----:B------:R-:W-:Y:S02]  /*13e0*/  LOP3.LUT R5, R2, 0xffffff80, RZ, 0xc0, !PT ;  /* 0xffffff8002057812 */ /* 0x000fe400078ec0ff */
[----:B------:R-:W-:Y:S01]  /*13f0*/  LOP3.LUT R4, R4, 0x1c0, RZ, 0xc0, !PT ;  /* 0x000001c004047812 */ /* 0x000fe200078ec0ff */
[----:B------:R-:W-:Y:S01]  /*1400*/  IMAD.SHL.U32 R7, R6, 0x10, RZ ;  /* 0x0000001006077824 */ /* 0x000fe200078e00ff */
[CC--:B------:R-:W-:Y:S01]  /*1410*/  LEA.HI R2, R3.reuse, R0.reuse, RZ, 0x3 ;  /* 0x0000000003027211 */ /* 0x0c0fe200078f18ff */
[----:B------:R-:W-:Y:S01]  /*1420*/  IMAD.IADD R5, R0, 0x1, -R5 ;  /* 0x0000000100057824 */ /* 0x000fe200078e0a05 */
[----:B------:R-:W-:-:S02]  /*1430*/  LEA.HI R3, R3, R0, RZ, 0x4 ;  /* 0x0000000003037211 */ /* 0x000fc400078f20ff */
[----:B------:R-:W-:Y:S01]  /*1440*/  LOP3.LUT R7, R4, 0x30, R7, 0xf8, !PT ;  /* 0x0000003004077812 */ /* 0x000fe200078ef807 */
[----:B---3--:R-:W-:Y:S06]  /*1450*/  @P0 BRA `(.L_x_2380) ;  /* 0x0000000000080947 */ /* 0x008fec0003800000 */
[----:B------:R-:W3:Y:S02]  /*1460*/  SYNCS.PHASECHK.TRANS64.TRYWAIT P0, [R16+URZ+0x30800], R8 ;  /* 0x03080008100075a7 */ /* 0x000ee4000800017f */
[----:B---3--:R-:W-:Y:S05]  /*1470*/  @!P0 BRA `(.L_x_2381) ;  /* 0x0000008800f88947 */ /* 0x008fea0003800000 */
.L_x_2380:
[----:B------:R-:W4:Y:S01]  /*1480*/  S2R R15, SR_CgaCtaId ;  /* 0x00000000000f7919 */ /* 0x000f220000008800 */
[----:B---3--:R-:W-:Y:S01]  /*1490*/  SHF.R.S32.HI R0, RZ, 0x1f, R5 ;  /* 0x0000001fff007819 */ /* 0x008fe20000011405 */
[----:B------:R-:W-:Y:S01]  /*14a0*/  ULDC UR4, c[0x0][0x290] ;  /* 0x0000a40000047ab9 */ /* 0x000fe20000000800 */
[----:B------:R-:W-:Y:S01]  /*14b0*/  SHF.R.S32.HI R8, RZ, 0x4, R3 ;  /* 0x00000004ff087819 */ /* 0x000fe20000011403 */
[----:B------:R-:W-:Y:S01]  /*14c0*/  UIMAD UR4, UR36, -0x80, UR4 ;  /* 0xffffff80240478a4 */ /* 0x000fe2000f8e0204 */
[----:B------:R-:W-:Y:S02]  /*14d0*/  LOP3.LUT R9, R7, 0x8, R2, 0xf8, !PT ;  /* 0x0000000807097812 */ /* 0x000fe400078ef802 */
[----:B------:R-:W-:Y:S02]  /*14e0*/  CS2R R86, SRZ ;  /* 0x0000000000567805 */ /* 0x000fe4000001ff00 */
[----:B------:R-:W-:Y:S02]  /*14f0*/  LEA.HI R2, R0, R5, RZ, 0x2 ;  /* 0x0000000500027211 */ /* 0x000fe400078f10ff */
[----:B------:R-:W-:-:S02]  /*1500*/  CS2R R84, SRZ ;  /* 0x0000000000547805 */ /* 0x000fc4000001ff00 */
[----:B------:R-:W-:Y:S01]  /*1510*/  LEA.HI R3, R3, R8, RZ, 0x1 ;  /* 0x0000000803037211 */ /* 0x000fe200078f08ff */
[----:B------:R-:W-:Y:S01]  /*1520*/  IMAD.U32 R10, RZ, RZ, UR4 ;  /* 0x00000004ff0a7e24 */ /* 0x000fe2000f8e00ff */
[----:B------:R-:W-:Y:S02]  /*1530*/  LEA.HI R0, R0, R5, RZ, 0x5 ;  /* 0x0000000500007211 */ /* 0x000fe400078f28ff */
[----:B------:R-:W-:Y:S02]  /*1540*/  CS2R R82, SRZ ;  /* 0x0000000000527805 */ /* 0x000fe4000001ff00 */
[----:B------:R-:W-:Y:S02]  /*1550*/  SHF.R.U32.HI R4, RZ, 0x3, R4 ;  /* 0x00000003ff047819 */ /* 0x000fe40000011604 */
[----:B------:R-:W-:Y:S02]  /*1560*/  CS2R R80, SRZ ;  /* 0x0000000000507805 */ /* 0x000fe4000001ff00 */
[----:B------:R-:W-:-:S02]  /*1570*/  LOP3.LUT R11, R3, 0x7ffffe, RZ, 0xc0, !PT ;  /* 0x007ffffe030b7812 */ /* 0x000fc400078ec0ff */
[----:B------:R-:W-:Y:S02]  /*1580*/  CS2R R78, SRZ ;  /* 0x00000000004e7805 */ /* 0x000fe4000001ff00 */
[----:B------:R-:W-:Y:S02]  /*1590*/  SHF.R.S32.HI R7, RZ, 0x5, R0 ;  /* 0x00000005ff077819 */ /* 0x000fe40000011400 */
[----:B------:R-:W-:Y:S02]  /*15a0*/  CS2R R76, SRZ ;  /* 0x00000000004c7805 */ /* 0x000fe4000001ff00 */
[--C-:B------:R-:W-:Y:S01]  /*15b0*/  SHF.R.S32.HI R3, RZ, 0x2, R2.reuse ;  /* 0x00000002ff037819 */ /* 0x100fe20000011402 */
[----:B------:R-:W-:Y:S01]  /*15c0*/  IMAD.IADD R11, R8, 0x1, -R11 ;  /* 0x00000001080b7824 */ /* 0x000fe200078e0a0b */
[----:B------:R-:W-:Y:S01]  /*15d0*/  SHF.R.S32.HI R0, RZ, 0x1f, R2 ;  /* 0x0000001fff007819 */ /* 0x000fe20000011402 */
[----:B------:R-:W-:Y:S01]  /*15e0*/  IMAD R7, R7, -0x10, R10 ;  /* 0xfffffff007077824 */ /* 0x000fe200078e020a */
[----:B------:R-:W-:-:S02]  /*15f0*/  LEA.HI R6, R13, R13, RZ, 0x1 ;  /* 0x0000000d0d067211 */ /* 0x000fc400078f08ff */
[----:B------:R-:W-:Y:S02]  /*1600*/  CS2R R74, SRZ ;  /* 0x00000000004a7805 */ /* 0x000fe4000001ff00 */
[----:B------:R-:W-:Y:S02]  /*1610*/  LOP3.LUT R9, R9, R4, RZ, 0x3c, !PT ;  /* 0x0000000409097212 */ /* 0x000fe400078e3cff */
[----:B------:R-:W-:Y:S02]  /*1620*/  CS2R R72, SRZ ;  /* 0x0000000000487805 */ /* 0x000fe4000001ff00 */
[----:B------:R-:W-:Y:S02]  /*1630*/  LEA.HI R4, R0, R3, RZ, 0x3 ;  /* 0x0000000300047211 */ /* 0x000fe400078f18ff */
[----:B------:R-:W-:Y:S02]  /*1640*/  CS2R R70, SRZ ;  /* 0x0000000000467805 */ /* 0x000fe4000001ff00 */
[----:B------:R-:W-:-:S02]  /*1650*/  LOP3.LUT R8, R6, 0xfffffffe, RZ, 0xc0, !PT ;  /* 0xfffffffe06087812 */ /* 0x000fc400078ec0ff */
[----:B------:R-:W-:Y:S02]  /*1660*/  CS2R R68, SRZ ;  /* 0x0000000000447805 */ /* 0x000fe4000001ff00 */
[----:B------:R-:W-:Y:S01]  /*1670*/  LOP3.LUT R6, R4, 0xfffffff8, RZ, 0xc0, !PT ;  /* 0xfffffff804067812 */ /* 0x000fe200078ec0ff */
[C---:B------:R-:W-:Y:S01]  /*1680*/  IMAD.SHL.U32 R4, R13.reuse, 0x1000, RZ ;  /* 0x000010000d047824 */ /* 0x040fe200078e00ff */
[----:B------:R-:W-:Y:S01]  /*1690*/  LOP3.LUT R2, R2, 0xfffffffc, RZ, 0xc0, !PT ;  /* 0xfffffffc02027812 */ /* 0x000fe200078ec0ff */
[----:B------:R-:W-:Y:S01]  /*16a0*/  IMAD.IADD R8, R13, 0x1, -R8 ;  /* 0x000000010d087824 */ /* 0x000fe200078e0a08 */
[----:B------:R-:W-:Y:S01]  /*16b0*/  IADD3 R7, R7, R6, -R3 ;  /* 0x0000000607077210 */ /* 0x000fe20007ffe803 */
[----:B------:R-:W-:Y:S01]  /*16c0*/  IMAD R6, R11, 0x200, R4 ;  /* 0x000002000b067824 */ /* 0x000fe200078e0204 */
[----:B--2---:R-:W-:Y:S01]  /*16d0*/  LEA.HI R0, R14, R14, RZ, 0x1 ;  /* 0x0000000e0e007211 */ /* 0x004fe200078f08ff */
[----:B------:R-:W-:Y:S01]  /*16e0*/  IMAD.IADD R230, R5, 0x1, -R2 ;  /* 0x0000000105e67824 */ /* 0x000fe200078e0a02 */
[----:B------:R-:W-:Y:S01]  /*16f0*/  MOV R12, 0x400 ;  /* 0x00000400000c7802 */ /* 0x000fe20000000f00 */
[----:B------:R-:W-:Y:S01]  /*1700*/  IMAD.IADD R2, R9, 0x1, R6 ;  /* 0x0000000109027824 */ /* 0x000fe200078e0206 */
[----:B------:R-:W-:Y:S01]  /*1710*/  LOP3.LUT R229, R0, 0xfffffffe, RZ, 0xc0, !PT ;  /* 0xfffffffe00e57812 */ /* 0x000fe200078ec0ff */
[----:B------:R-:W-:Y:S01]  /*1720*/  IMAD R0, R5, 0x4, R4 ;  /* 0x0000000405007824 */ /* 0x000fe200078e0204 */
[----:B----4-:R-:W-:Y:S01]  /*1730*/  LEA R12, R15, R12, 0x18 ;  /* 0x0000000c0f0c7211 */ /* 0x010fe200078ec0ff */
[----:B------:R-:W-:Y:S01]  /*1740*/  IMAD R5, R8, -0x40, R7 ;  /* 0xffffffc008057824 */ /* 0x000fe200078e0207 */
[----:B------:R2:W-:Y:S01]  /*1750*/  STL [R1+0x4], R2 ;  /* 0x0000040201007387 */ /* 0x0005e20000100800 */
[----:B------:R-:W-:Y:S01]  /*1760*/  IMAD.IADD R229, R14, 0x1, -R229 ;  /* 0x000000010ee57824 */ /* 0x000fe200078e0ae5 */
        /* <DEDUP_REMOVED lines=56> */
[----:B--2---:R-:W-:Y:S02]  /*1af0*/  IMAD R2, R0, 0x4, R12 ;  /* 0x0000000400027824 */ /* 0x004fe400078e020c */
[----:B------:R-:W-:-:S07]  /*1b00*/  IMAD.SHL.U32 R230, R230, 0x2, RZ ;  /* 0x00000002e6e67824 */ /* 0x000fce00078e00ff */
.L_x_2392:
[----:B------:R-:W-:Y:S01]  /*1b10*/  IMAD.U32 R0, RZ, RZ, UR38 ;  /* 0x00000026ff007e24 */ /* 0x000fe2000f8e00ff */
[----:B------:R-:W-:Y:S05]  /*1b20*/  YIELD ;  /* 0x0000000000007946 */ /* 0x000fea0003800000 */
[----:B------:R-:W-:-:S04]  /*1b30*/  LOP3.LUT R0, R0, 0x1, RZ, 0xfc, !PT ;  /* 0x0000000100007812 */ /* 0x000fc800078efcff */
[----:B------:R-:W-:-:S13]  /*1b40*/  ISETP.NE.AND P0, PT, R0, 0x3, PT ;  /* 0x000000030000780c */ /* 0x000fda0003f05270 */
[----:B------:R-:W-:Y:S05]  /*1b50*/  @!P0 BRA `(.L_x_2382) ;  /* 0x0000000000048947 */ /* 0x000fea0003800000 */
[----:B------:R-:W-:Y:S01]  /*1b60*/  BPT.TRAP 0x1 ;  /* 0x000000040000795c */ /* 0x000fe20000300000 */
.L_x_2382:
        /* <DEDUP_REMOVED lines=8> */
.L_x_2383:
[----:B---3--:R-:W-:Y:S05]  /*1bf0*/  @P1 BRA `(.L_x_2384) ;  /* 0x0000000000081947 */ /* 0x008fea0003800000 */
[----:B------:R-:W3:Y:S02]  /*1c00*/  SYNCS.PHASECHK.TRANS64.TRYWAIT P1, [R0+URZ+0x30810], R209 ;  /* 0x030810d1000075a7 */ /* 0x000ee4000802017f */
[----:B---3--:R-:W-:Y:S05]  /*1c10*/  @!P1 BRA `(.L_x_2385) ;  /* 0x0000008400309947 */ /* 0x008fea0003800000 */
.L_x_2384:
        /* <DEDUP_REMOVED lines=84> */
.L_x_2386:
[----:B------:R1:W1:Y:S01]  /*2160*/  SYNCS.PHASECHK.TRANS64.TRYWAIT P1, [R0+URZ+0x30830], R209 ;  /* 0x030830d1000075a7 */ /* 0x000262000802017f */
[----:B------:R-:W-:Y:S05]  /*2170*/  @!P0 BRA `(.L_x_2387) ;  /* 0x0000000000048947 */ /* 0x000fea0003800000 */
[----:B------:R-:W-:Y:S01]  /*2180*/  BPT.TRAP 0x1 ;  /* 0x000000040000795c */ /* 0x000fe20000300000 */
.L_x_2387:
[----:B------:R-:W-:Y:S01]  /*2190*/  FMUL.FTZ R7, R152, UR41 ;  /* 0x0000002998077c20 */ /* 0x000fe20008410000 */
[----:B------:R-:W-:Y:S01]  /*21a0*/  FMUL.FTZ R8, R153, UR41 ;  /* 0x0000002999087c20 */ /* 0x000fe20008410000 */
        /* <DEDUP_REMOVED lines=24> */
[----:B------:R-:W-:-:S07]  /*2330*/  VIADD R152, R208, 0x20000 ;  /* 0x00020000d0987836 */ /* 0x000fce0000000000 */
        /* <DEDUP_REMOVED lines=24> */
[----:B------:R-:W-:Y:S05]  /*24c0*/  @P1 BRA `(.L_x_2388) ;  /* 0x0000000000081947 */ /* 0x000fea0003800000 */
[----:B------:R-:W5:Y:S02]  /*24d0*/  SYNCS.PHASECHK.TRANS64.TRYWAIT P1, [R0+URZ+0x30830], R209 ;  /* 0x030830d1000075a7 */ /* 0x000f64000802017f */
[----:B-----5:R-:W-:Y:S05]  /*24e0*/  @!P1 BRA `(.L_x_2389) ;  /* 0x0000007c00109947 */ /* 0x020fea0003800000 */
.L_x_2388:
[----:B------:R-:W-:Y:S01]  /*24f0*/  UIMAD UR6, UR39, -0x40, UR40 ;  /* 0xffffffc0270678a4 */ /* 0x000fe2000f8e0228 */
[----:B------:R-:W-:Y:S01]  /*2500*/  SHF.R.U32.HI R152, RZ, 0x4, R152 ;  /* 0x00000004ff987819 */ /* 0x000fe20000011698 */
[----:B------:R-:W-:Y:S01]  /*2510*/  FMUL.FTZ R237, R177, UR41 ;  /* 0x00000029b1ed7c20 */ /* 0x000fe20008410000 */
[----:B------:R-:W-:Y:S01]  /*2520*/  ISETP.GT.AND P2, PT, R5, RZ, PT ;  /* 0x000000ff0500720c */ /* 0x000fe20003f44270 */
[----:B------:R-:W-:Y:S01]  /*2530*/  FMUL.FTZ R236, R178, UR41 ;  /* 0x00000029b2ec7c20 */ /* 0x000fe20008410000 */
[----:B------:R-:W-:Y:S01]  /*2540*/  LOP3.LUT R208, R152, 0x3fff, RZ, 0xc0, !PT ;  /* 0x00003fff98d07812 */ /* 0x000fe200078ec0ff */
[----:B------:R-:W-:Y:S01]  /*2550*/  FMUL.FTZ R233, R181, UR41 ;  /* 0x00000029b5e97c20 */ /* 0x000fe20008410000 */
[C---:B------:R-:W-:Y:S01]  /*2560*/  IADD3 R152, -R5.reuse, UR6, -R230 ;  /* 0x0000000605987c10 */ /* 0x040fe2000fffe9e6 */
[----:B------:R-:W-:Y:S01]  /*2570*/  MUFU.TANH R237, R237 ;  /* 0x000000ed00ed7308 */ /* 0x000fe20000002400 */
[----:B------:R-:W-:Y:S01]  /*2580*/  ISETP.GT.AND P1, PT, R5, 0x8, PT ;  /* 0x000000080500780c */ /* 0x000fe20003f24270 */
[----:B------:R-:W-:Y:S01]  /*2590*/  FMUL.FTZ R232, R182, UR41 ;  /* 0x00000029b6e87c20 */ /* 0x000fe20008410000 */
[C---:B------:R-:W-:Y:S01]  /*25a0*/  SEL R153, R152.reuse, 0x40, P2 ;  /* 0x0000004098997807 */ /* 0x040fe20001000000 */
[----:B------:R-:W-:Y:S01]  /*25b0*/  VIADD R152, R152, 0x8 ;  /* 0x0000000898987836 */ /* 0x000fe20000000000 */
[----:B------:R-:W-:Y:S01]  /*25c0*/  LOP3.LUT R154, R208, 0x10000, RZ, 0xfc, !PT ;  /* 0x00010000d09a7812 */ /* 0x000fe200078efcff */
[----:B------:R-:W-:Y:S01]  /*25d0*/  UIADD3 UR5, UR5, 0x8000, URZ ;  /* 0x0000800005057890 */ /* 0x000fe2000fffe03f */
[----:B------:R-:W-:Y:S01]  /*25e0*/  ISETP.GT.AND P2, PT, R153, 0x1, PT ;  /* 0x000000019900780c */ /* 0x000fe20003f44270 */
[----:B------:R-:W5:Y:S01]  /*25f0*/  MUFU.TANH R236, R236 ;  /* 0x000000ec00ec7308 */ /* 0x000f620000002400 */
[----:B------:R-:W-:Y:S01]  /*2600*/  SEL R164, R152, 0x40, P1 ;  /* 0x0000004098a47807 */ /* 0x000fe20000800000 */
[----:B------:R-:W-:Y:S01]  /*2610*/  IMAD R154, R3, 0x400, R154 ;  /* 0x00000400039a7824 */ /* 0x000fe200078e029a */
[----:B------:R-:W-:Y:S01]  /*2620*/  ISETP.GT.AND P1, PT, R153, 0x9, PT ;  /* 0x000000099900780c */ /* 0x000fe20003f24270 */
[----:B------:R-:W-:Y:S01]  /*2630*/  USHF.R.U32.HI UR5, URZ, 0x4, UR5 ;  /* 0x000000043f057899 */ /* 0x000fe20008011605 */
[----:B------:R-:W-:Y:S01]  /*2640*/  ISETP.GT.AND P5, PT, R164, RZ, PT ;  /* 0x000000ffa400720c */ /* 0x000fe20003fa4270 */
[----:B------:R-:W-:Y:S01]  /*2650*/  FMUL.FTZ R235, R179, UR41 ;  /* 0x00000029b3eb7c20 */ /* 0x000fe20008410000 */
[----:B-1----:R-:W-:Y:S01]  /*2660*/  FSEL R158, R12, -INF , !P1 ;  /* 0xff8000000c9e7808 */ /* 0x002fe20004800000 */
[----:B------:R-:W1:Y:S01]  /*2670*/  MUFU.TANH R233, R233 ;  /* 0x000000e900e97308 */ /* 0x000e620000002400 */
[----:B------:R-:W-:Y:S01]  /*2680*/  ISETP.GT.AND P1, PT, R164, 0x10, PT ;  /* 0x00000010a400780c */ /* 0x000fe20003f24270 */
[----:B------:R-:W-:Y:S01]  /*2690*/  ULOP3.LUT UR5, UR5, 0x3fff, URZ, 0xc0, !UPT ;  /* 0x00003fff05057892 */ /* 0x000fe2000f8ec03f */
[----:B------:R-:W-:Y:S01]  /*26a0*/  ISETP.GT.AND P6, PT, R153, RZ, PT ;  /* 0x000000ff9900720c */ /* 0x000fe20003fc4270 */
[----:B--23--:R-:W-:Y:S01]  /*26b0*/  FFMA.FTZ R209, R158, UR42, -R205 ;  /* 0x0000002a9ed17c23 */ /* 0x00cfe200080108cd */
[----:B------:R-:W-:Y:S01]  /*26c0*/  FSEL R167, R9, -INF , !P5 ;  /* 0xff80000009a77808 */ /* 0x000fe20006800000 */
[----:B------:R-:W-:Y:S01]  /*26d0*/  ULOP3.LUT UR5, UR5, 0x10000, URZ, 0xfc, !UPT ;  /* 0x0001000005057892 */ /* 0x000fe2000f8efc3f */
[C---:B------:R-:W-:Y:S01]  /*26e0*/  ISETP.GT.AND P4, PT, R153.reuse, 0x8, PT ;  /* 0x000000089900780c */ /* 0x040fe20003f84270 */
[----:B------:R-:W2:Y:S01]  /*26f0*/  MUFU.TANH R232, R232 ;  /* 0x000000e800e87308 */ /* 0x000ea20000002400 */
[----:B------:R-:W-:Y:S01]  /*2700*/  ISETP.GT.AND P5, PT, R153, 0x11, PT ;  /* 0x000000119900780c */ /* 0x000fe20003fa4270 */
[----:B------:R-:W-:Y:S01]  /*2710*/  FFMA.FTZ R222, R167, UR42, -R206 ;  /* 0x0000002aa7de7c23 */ /* 0x000fe200080108ce */
[----:B------:R-:W-:Y:S01]  /*2720*/  FSEL R227, R17, -INF , !P1 ;  /* 0xff80000011e37808 */ /* 0x000fe20004800000 */
[----:B------:R-:W-:Y:S01]  /*2730*/  FMUL.FTZ R234, R180, UR41 ;  /* 0x00000029b4ea7c20 */ /* 0x000fe20008410000 */
[----:B------:R-:W-:Y:S01]  /*2740*/  FSEL R156, R8, -INF , !P2 ;  /* 0xff800000089c7808 */ /* 0x000fe20005000000 */
[----:B------:R-:W-:Y:S01]  /*2750*/  FMUL.FTZ R231, R183, UR41 ;  /* 0x00000029b7e77c20 */ /* 0x000fe20008410000 */
[----:B------:R-:W-:Y:S01]  /*2760*/  ISETP.GT.AND P1, PT, R153, 0x21, PT ;  /* 0x000000219900780c */ /* 0x000fe20003f24270 */
[----:B------:R-:W-:Y:S01]  /*2770*/  FFMA.FTZ R227, R227, UR42, -R202 ;  /* 0x0000002ae3e37c23 */ /* 0x000fe200080108ca */
[----:B------:R-:W-:Y:S01]  /*2780*/  FSEL R223, R7, -INF , !P6 ;  /* 0xff80000007df7808 */ /* 0x000fe20007000000 */
[----:B------:R-:W-:Y:S01]  /*2790*/  FFMA.FTZ R221, R156, UR42, -R207 ;  /* 0x0000002a9cdd7c23 */ /* 0x000fe200080108cf */
[C---:B------:R-:W-:Y:S01]  /*27a0*/  ISETP.GT.AND P2, PT, R164.reuse, 0x8, PT ;  /* 0x00000008a400780c */ /* 0x040fe20003f44270 */
[----:B------:R-:W-:Y:S01]  /*27b0*/  UMOV UR11, 0x40000040 ;  /* 0x40000040000b7882 */ /* 0x000fe20000000000 */
[----:B------:R-:W-:Y:S01]  /*27c0*/  ISETP.GT.AND P6, PT, R164, 0x1, PT ;  /* 0x00000001a400780c */ /* 0x000fe20003fc4270 */
[----:B------:R-:W-:Y:S01]  /*27d0*/  FFMA.FTZ R223, R223, UR42, -R206 ;  /* 0x0000002adfdf7c23 */ /* 0x000fe200080108ce */
[----:B------:R-:W-:Y:S01]  /*27e0*/  FSEL R159, R11, -INF , !P4 ;  /* 0xff8000000b9f7808 */ /* 0x000fe20006000000 */
[----:B------:R-:W-:Y:S01]  /*27f0*/  UMOV UR8, UR5 ;  /* 0x0000000500087c82 */ /* 0x000fe20008000000 */
[----:B------:R-:W-:Y:S01]  /*2800*/  FSEL R160, R16, -INF , !P5 ;  /* 0xff80000010a07808 */ /* 0x000fe20006800000 */
[----:B------:R-:W-:Y:S01]  /*2810*/  UMOV UR9, 0x40000040 ;  /* 0x4000004000097882 */ /* 0x000fe20000000000 */
[----:B------:R-:W-:Y:S01]  /*2820*/  ISETP.GT.AND P3, PT, R153, 0x10, PT ;  /* 0x000000109900780c */ /* 0x000fe20003f64270 */
[----:B------:R-:W-:Y:S01]  /*2830*/  FFMA.FTZ R206, R159, UR42, -R204 ;  /* 0x0000002a9fce7c23 */ /* 0x000fe200080108cc */
[C---:B------:R-:W-:Y:S01]  /*2840*/  ISETP.GT.AND P4, PT, R164.reuse, 0x9, PT ;  /* 0x00000009a400780c */ /* 0x040fe20003f84270 */
[----:B------:R-:W3:Y:S01]  /*2850*/  MUFU.TANH R234, R234 ;  /* 0x000000ea00ea7308 */ /* 0x000ee20000002400 */
[----:B------:R-:W-:-:S02]  /*2860*/  ISETP.GT.AND P5, PT, R164, 0x18, PT ;  /* 0x00000018a400780c */ /* 0x000fc40003fa4270 */
[----:B------:R-:W-:Y:S02]  /*2870*/  FSEL R210, R184, -INF , !P1 ;  /* 0xff800000b8d27808 */ /* 0x000fe40004800000 */
[----:B------:R-:W-:Y:S02]  /*2880*/  FSEL R169, R13, -INF , !P2 ;  /* 0xff8000000da97808 */ /* 0x000fe40005000000 */
[----:B------:R-:W-:Y:S01]  /*2890*/  ISETP.GT.AND P1, PT, R164, 0x28, PT ;  /* 0x00000028a400780c */ /* 0x000fe20003f24270 */
[----:B------:R-:W-:Y:S01]  /*28a0*/  FFMA.FTZ R210, R210, UR42, -R199 ;  /* 0x0000002ad2d27c23 */ /* 0x000fe200080108c7 */
[----:B------:R-:W-:Y:S01]  /*28b0*/  FSEL R166, R10, -INF , !P6 ;  /* 0xff8000000aa67808 */ /* 0x000fe20007000000 */
[----:B------:R-:W-:Y:S01]  /*28c0*/  FFMA.FTZ R204, R169, UR42, -R204 ;  /* 0x0000002aa9cc7c23 */ /* 0x000fe200080108cc */
[C---:B------:R-:W-:Y:S01]  /*28d0*/  ISETP.GT.AND P2, PT, R153.reuse, 0x19, PT ;  /* 0x000000199900780c */ /* 0x040fe20003f44270 */
[----:B------:R-:W4:Y:S01]  /*28e0*/  MUFU.TANH R231, R231 ;  /* 0x000000e700e77308 */ /* 0x000f220000002400 */
[----:B------:R-:W-:Y:S01]  /*28f0*/  ISETP.GT.AND P6, PT, R153, 0x18, PT ;  /* 0x000000189900780c */ /* 0x000fe20003fc4270 */
[----:B------:R-:W-:Y:S01]  /*2900*/  FFMA.FTZ R207, R166, UR42, -R207 ;  /* 0x0000002aa6cf7c23 */ /* 0x000fe200080108cf */
[----:B------:R-:W-:Y:S01]  /*2910*/  FSEL R226, R14, -INF , !P4 ;  /* 0xff8000000ee27808 */ /* 0x000fe20006000000 */
[----:B------:R-:W-:Y:S01]  /*2920*/  FFMA.FTZ R10, -R10, R10, 1 ;  /* 0x3f8000000a0a7423 */ /* 0x000fe2000001010a */
[----:B------:R-:W-:-:S02]  /*2930*/  FSEL R161, R15, -INF , !P3 ;  /* 0xff8000000fa17808 */ /* 0x000fc40005800000 */
[----:B------:R-:W-:Y:S01]  /*2940*/  FSEL R171, R21, -INF , !P5 ;  /* 0xff80000015ab7808 */ /* 0x000fe20006800000 */
[----:B------:R-:W-:Y:S01]  /*2950*/  FFMA.FTZ R226, R226, UR42, -R205 ;  /* 0x0000002ae2e27c23 */ /* 0x000fe200080108cd */
[----:B------:R-:W-:Y:S01]  /*2960*/  ISETP.GT.AND P4, PT, R153, 0x20, PT ;  /* 0x000000209900780c */ /* 0x000fe20003f84270 */
[----:B------:R-:W-:Y:S01]  /*2970*/  FFMA.FTZ R205, R161, UR42, -R202 ;  /* 0x0000002aa1cd7c23 */ /* 0x000fe200080108ca */
[----:B------:R-:W-:Y:S01]  /*2980*/  ISETP.GT.AND P3, PT, R164, 0x11, PT ;  /* 0x00000011a400780c */ /* 0x000fe20003f64270 */
[----:B------:R-:W-:Y:S01]  /*2990*/  FFMA.FTZ R202, R160, UR42, -R203 ;  /* 0x0000002aa0ca7c23 */ /* 0x000fe200080108cb */
[----:B------:R-:W-:Y:S01]  /*29a0*/  ISETP.GT.AND P5, PT, R153, 0x29, PT ;  /* 0x000000299900780c */ /* 0x000fe20003fa4270 */
[----:B------:R-:W-:Y:S01]  /*29b0*/  FFMA.FTZ R224, R171, UR42, -R200 ;  /* 0x0000002aabe07c23 */ /* 0x000fe200080108c8 */
[----:B------:R-:W-:Y:S01]  /*29c0*/  FSEL R155, R189, -INF , !P1 ;  /* 0xff800000bd9b7808 */ /* 0x000fe20004800000 */
[----:B------:R-:W4:Y:S01]  /*29d0*/  MUFU.TANH R235, R235 ;  /* 0x000000eb00eb7308 */ /* 0x000f220000002400 */
[----:B------:R-:W-:-:S02]  /*29e0*/  FSEL R162, R20, -INF , !P2 ;  /* 0xff80000014a27808 */ /* 0x000fc40005000000 */
[C---:B------:R-:W-:Y:S02]  /*29f0*/  ISETP.GT.AND P1, PT, R164.reuse, 0x29, PT ;  /* 0x00000029a400780c */ /* 0x040fe40003f24270 */
[----:B------:R-:W-:Y:S02]  /*2a00*/  FSEL R163, R19, -INF , !P6 ;  /* 0xff80000013a37808 */ /* 0x000fe40007000000 */
[C---:B------:R-:W-:Y:S01]  /*2a10*/  ISETP.GT.AND P2, PT, R164.reuse, 0x20, PT ;  /* 0x00000020a400780c */ /* 0x040fe20003f44270 */
[----:B------:R-:W-:Y:S01]  /*2a20*/  MUFU.EX2 R207, R207 ;  /* 0x000000cf00cf7308 */ /* 0x000fe20000000800 */
[----:B------:R-:W-:Y:S02]  /*2a30*/  ISETP.GT.AND P6, PT, R164, 0x19, PT ;  /* 0x00000019a400780c */ /* 0x000fe40003fc4270 */
[----:B------:R-:W-:Y:S02]  /*2a40*/  FSEL R168, R18, -INF , !P3 ;  /* 0xff80000012a87808 */ /* 0x000fe40005800000 */
[----:B------:R-:W-:-:S02]  /*2a50*/  FSEL R165, R23, -INF , !P4 ;  /* 0xff80000017a57808 */ /* 0x000fc40006000000 */
[----:B------:R-:W-:Y:S01]  /*2a60*/  FSEL R212, R188, -INF , !P5 ;  /* 0xff800000bcd47808 */ /* 0x000fe20006800000 */
[----:B------:R-:W-:Y:S01]  /*2a70*/  FFMA.FTZ R225, R168, UR42, -R203 ;  /* 0x0000002aa8e17c23 */ /* 0x000fe200080108cb */
[----:B------:R-:W-:Y:S01]  /*2a80*/  ISETP.GT.AND P3, PT, R153, 0x28, PT ;  /* 0x000000289900780c */ /* 0x000fe20003f64270 */
[----:B------:R-:W-:Y:S01]  /*2a90*/  FFMA.FTZ R203, R163, UR42, -R200 ;  /* 0x0000002aa3cb7c23 */ /* 0x000fe200080108c8 */
[----:B------:R-:W-:Y:S01]  /*2aa0*/  ISETP.GT.AND P4, PT, R164, 0x21, PT ;  /* 0x00000021a400780c */ /* 0x000fe20003f84270 */
[----:B------:R-:W-:Y:S01]  /*2ab0*/  FFMA.FTZ R212, R212, UR42, -R197 ;  /* 0x0000002ad4d47c23 */ /* 0x000fe200080108c5 */
[----:B------:R-:W-:Y:S01]  /*2ac0*/  FSEL R152, R190, -INF , !P1 ;  /* 0xff800000be987808 */ /* 0x000fe20004800000 */
[----:B------:R-:W-:Y:S01]  /*2ad0*/  FFMA.FTZ R200, R162, UR42, -R201 ;  /* 0x0000002aa2c87c23 */ /* 0x000fe200080108c9 */
[----:B------:R-:W-:Y:S01]  /*2ae0*/  FSEL R157, R185, -INF , !P2 ;  /* 0xff800000b99d7808 */ /* 0x000fe20005000000 */
[----:B------:R-:W-:Y:S01]  /*2af0*/  MUFU.EX2 R206, R206 ;  /* 0x000000ce00ce7308 */ /* 0x000fe20000000800 */
[----:B------:R-:W-:Y:S01]  /*2b00*/  FSEL R228, R22, -INF , !P6 ;  /* 0xff80000016e47808 */ /* 0x000fe20007000000 */
[----:B------:R-:W-:Y:S01]  /*2b10*/  FFMA.FTZ R197, R152, UR42, -R197 ;  /* 0x0000002a98c57c23 */ /* 0x000fe200080108c5 */
[----:B------:R-:W-:-:S02]  /*2b20*/  ISETP.GT.AND P2, PT, R153, 0x31, PT ;  /* 0x000000319900780c */ /* 0x000fc40003f44270 */
[----:B------:R-:W-:Y:S01]  /*2b30*/  ISETP.GT.AND P5, PT, R164, 0x30, PT ;  /* 0x00000030a400780c */ /* 0x000fe20003fa4270 */
[----:B------:R-:W-:Y:S01]  /*2b40*/  FFMA.FTZ R228, R228, UR42, -R201 ;  /* 0x0000002ae4e47c23 */ /* 0x000fe200080108c9 */
[----:B------:R-:W-:Y:S01]  /*2b50*/  R2UR UR6, R154 ;  /* 0x000000009a0672ca */ /* 0x000fe200000e0000 */
[--C-:B------:R-:W-:Y:S01]  /*2b60*/  FFMA.FTZ R201, R165, UR42, -R198.reuse ;  /* 0x0000002aa5c97c23 */ /* 0x100fe200080108c6 */
[----:B------:R-:W-:Y:S01]  /*2b70*/  ISETP.GT.AND P6, PT, R153, 0x30, PT ;  /* 0x000000309900780c */ /* 0x000fe20003fc4270 */
[----:B------:R-:W-:Y:S01]  /*2b80*/  FFMA.FTZ R198, R157, UR42, -R198 ;  /* 0x0000002a9dc67c23 */ /* 0x000fe200080108c6 */
[----:B------:R-:W-:Y:S01]  /*2b90*/  FSEL R154, R186, -INF , !P4 ;  /* 0xff800000ba9a7808 */ /* 0x000fe20006000000 */
[----:B------:R-:W-:Y:S01]  /*2ba0*/  MUFU.EX2 R204, R204 ;  /* 0x000000cc00cc7308 */ /* 0x000fe20000000800 */
[----:B------:R-:W-:Y:S02]  /*2bb0*/  FSEL R211, R187, -INF , !P3 ;  /* 0xff800000bbd37808 */ /* 0x000fe40005800000 */
[C---:B------:R-:W-:Y:S01]  /*2bc0*/  ISETP.GT.AND P4, PT, R153.reuse, 0x38, PT ;  /* 0x000000389900780c */ /* 0x040fe20003f84270 */
[----:B------:R-:W-:Y:S01]  /*2bd0*/  FFMA.FTZ R199, R154, UR42, -R199 ;  /* 0x0000002a9ac77c23 */ /* 0x000fe200080108c7 */
[----:B------:R-:W-:Y:S01]  /*2be0*/  ISETP.GT.AND P3, PT, R153, 0x39, PT ;  /* 0x000000399900780c */ /* 0x000fe20003f64270 */
[--C-:B------:R-:W-:Y:S01]  /*2bf0*/  FFMA.FTZ R211, R211, UR42, -R196.reuse ;  /* 0x0000002ad3d37c23 */ /* 0x100fe200080108c4 */
[----:B-----5:R-:W-:Y:S01]  /*2c00*/  FSEL R153, R236, -INF , !P5 ;  /* 0xff800000ec997808 */ /* 0x020fe20006800000 */
[----:B------:R-:W-:Y:S01]  /*2c10*/  FFMA.FTZ R196, R155, UR42, -R196 ;  /* 0x0000002a9bc47c23 */ /* 0x000fe200080108c4 */
[----:B------:R-:W-:Y:S01]  /*2c20*/  FSEL R152, R237, -INF , !P2 ;  /* 0xff800000ed987808 */ /* 0x000fe20005000000 */
[----:B------:R-:W-:Y:S01]  /*2c30*/  UMOV UR10, UR6 ;  /* 0x00000006000a7c82 */ /* 0x000fe20008000000 */
[----:B------:R-:W-:Y:S01]  /*2c40*/  FSEL R213, R191, -INF , !P6 ;  /* 0xff800000bfd57808 */ /* 0x000fe20007000000 */
[--C-:B------:R-:W-:Y:S01]  /*2c50*/  FFMA.FTZ R214, R153, UR42, -R194.reuse ;  /* 0x0000002a99d67c23 */ /* 0x100fe200080108c2 */
[----:B------:R-:W-:Y:S01]  /*2c60*/  ISETP.GT.AND P6, PT, R164, 0x38, PT ;  /* 0x00000038a400780c */ /* 0x000fe20003fc4270 */
[----:B------:R-:W-:Y:S01]  /*2c70*/  FFMA.FTZ R215, R152, UR42, -R195 ;  /* 0x0000002a98d77c23 */ /* 0x000fe200080108c3 */
[----:B-1----:R-:W-:Y:S01]  /*2c80*/  FSEL R152, R233, -INF , !P3 ;  /* 0xff800000e9987808 */ /* 0x002fe20005800000 */
[----:B------:R-:W-:Y:S01]  /*2c90*/  FFMA.FTZ R213, R213, UR42, -R194 ;  /* 0x0000002ad5d57c23 */ /* 0x000fe200080108c2 */
[----:B--2---:R-:W-:Y:S01]  /*2ca0*/  FSEL R153, R232, -INF , !P6 ;  /* 0xff800000e8997808 */ /* 0x004fe20007000000 */
[----:B------:R1:W2:Y:S01]  /*2cb0*/  MUFU.EX2 R194, R223 ;  /* 0x000000df00c27308 */ /* 0x0002a20000000800 */
[----:B------:R-:W-:Y:S01]  /*2cc0*/  ISETP.GT.AND P1, PT, R164, 0x31, PT ;  /* 0x00000031a400780c */ /* 0x000fe20003f24270 */
[--C-:B------:R-:W-:Y:S01]  /*2cd0*/  FFMA.FTZ R219, R152, UR42, -R193.reuse ;  /* 0x0000002a98db7c23 */ /* 0x100fe200080108c1 */
[----:B------:R-:W-:Y:S01]  /*2ce0*/  ISETP.GT.AND P5, PT, R164, 0x39, PT ;  /* 0x00000039a400780c */ /* 0x000fe20003fa4270 */
[--C-:B------:R-:W-:Y:S01]  /*2cf0*/  FFMA.FTZ R218, R153, UR42, -R192.reuse ;  /* 0x0000002a99da7c23 */ /* 0x100fe200080108c0 */
[----:B---3--:R-:W-:Y:S01]  /*2d00*/  FSEL R217, R234, -INF , !P4 ;  /* 0xff800000ead97808 */ /* 0x008fe20006000000 */
[----:B------:R-:W-:Y:S01]  /*2d10*/  WARPGROUP.ARRIVE ;  /* 0x00000000000079c5 */ /* 0x000fe20000000000 */
[----:B----4-:R-:W-:Y:S01]  /*2d20*/  FSEL R220, R231, -INF , !P5 ;  /* 0xff800000e7dc7808 */ /* 0x010fe20006800000 */
[----:B------:R-:W-:Y:S01]  /*2d30*/  MUFU.EX2 R227, R227 ;  /* 0x000000e300e37308 */ /* 0x000fe20000000800 */
[----:B------:R-:W-:Y:S01]  /*2d40*/  FSEL R216, R235, -INF , !P1 ;  /* 0xff800000ebd87808 */ /* 0x000fe20004800000 */
[----:B------:R-:W-:Y:S01]  /*2d50*/  FFMA.FTZ R217, R217, UR42, -R192 ;  /* 0x0000002ad9d97c23 */ /* 0x000fe200080108c0 */
[----:B-1----:R-:W-:Y:S01]  /*2d60*/  FFMA.FTZ R223, -R8, R8, 1 ;  /* 0x3f80000008df7423 */ /* 0x002fe20000010108 */
[----:B------:R-:W-:Y:S01]  /*2d70*/  HGMMA.64x64x16.F32.BF16 R152, gdesc[UR8], RZ, !UPT, gsb0 ;  /* 0x00e00000089879f0 */ /* 0x000fe2000c0018ff */
[----:B------:R-:W-:Y:S01]  /*2d80*/  UIADD3 UR10, UR6, 0x2, URZ ;  /* 0x00000002060a7890 */ /* 0x000fe2000fffe03f */
[----:B------:R-:W-:Y:S01]  /*2d90*/  FFMA.FTZ R220, R220, UR42, -R193 ;  /* 0x0000002adcdc7c23 */ /* 0x000fe200080108c1 */
[----:B------:R-:W-:Y:S01]  /*2da0*/  UIADD3 UR8, UR5, 0x2, URZ ;  /* 0x0000000205087890 */ /* 0x000fe2000fffe03f */
[----:B------:R-:W-:Y:S01]  /*2db0*/  FFMA.FTZ R216, R216, UR42, -R195 ;  /* 0x0000002ad8d87c23 */ /* 0x000fe200080108c3 */
[----:B------:R-:W-:Y:S01]  /*2dc0*/  UMOV UR11, 0x40000040 ;  /* 0x40000040000b7882 */ /* 0x000fe20000000000 */
[----:B------:R-:W-:Y:S01]  /*2dd0*/  UMOV UR9, 0x40000040 ;  /* 0x4000004000097882 */ /* 0x000fe20000000000 */
[----:B------:R1:W3:Y:S01]  /*2de0*/  MUFU.EX2 R195, R222 ;  /* 0x000000de00c37308 */ /* 0x0002e20000000800 */
[----:B------:R-:W-:-:S07]  /*2df0*/  FFMA.FTZ R17, -R17, R17, 1 ;  /* 0x3f80000011117423 */ /* 0x000fce0000010111 */
        /* <DEDUP_REMOVED lines=49> */
[----:B------:R-:W1:Y:S02]  /*3110*/  LDS.64 R192, [R6+0x28200] ;  /* 0x0282000006c07984 */ /* 0x000e640000000a00 */
[--C-:B-1----:R-:W-:Y:S01]  /*3120*/  FADD.FTZ R222, R152, -R192.reuse ;  /* 0x800000c098de7221 */ /* 0x102fe20000010000 */
[----:B------:R-:W-:Y:S01]  /*3130*/  FFMA.FTZ R152, -R7, R7, 1 ;  /* 0x3f80000007987423 */ /* 0x000fe20000010107 */
[----:B------:R-:W-:Y:S01]  /*3140*/  FADD.FTZ R153, R153, -R193 ;  /* 0x800000c199997221 */ /* 0x000fe20000010000 */
[----:B------:R1:W4:Y:S01]  /*3150*/  MUFU.EX2 R7, R221 ;  /* 0x000000dd00077308 */ /* 0x0003220000000800 */
[----:B--2---:R-:W-:Y:S01]  /*3160*/  FMUL.FTZ R222, R194, R222 ;  /* 0x000000dec2de7220 */ /* 0x004fe20000410000 */
[----:B------:R-:W-:-:S04]  /*3170*/  FADD.FTZ R154, R154, -R192 ;  /* 0x800000c09a9a7221 */ /* 0x000fc80000010000 */
[----:B---3--:R-:W-:Y:S02]  /*3180*/  FMUL.FTZ R154, R195, R154 ;  /* 0x0000009ac39a7220 */ /* 0x008fe40000410000 */
[----:B------:R-:W-:Y:S01]  /*3190*/  MUFU.EX2 R228, R228 ;  /* 0x000000e400e47308 */ /* 0x000fe20000000800 */
[----:B-1----:R-:W-:Y:S01]  /*31a0*/  FMUL.FTZ R221, R152, R222 ;  /* 0x000000de98dd7220 */ /* 0x002fe20000410000 */
[----:B------:R-:W-:Y:S01]  /*31b0*/  FFMA.FTZ R222, -R9, R9, 1 ;  /* 0x3f80000009de7423 */ /* 0x000fe20000010109 */
[----:B------:R-:W-:Y:S01]  /*31c0*/  FADD.FTZ R152, R155, -R193 ;  /* 0x800000c19b987221 */ /* 0x000fe20000010000 */
[----:B------:R-:W1:Y:S02]  /*31d0*/  LDS.64 R8, [R6+0x28220] ;  /* 0x0282200006087984 */ /* 0x000e640000000a00 */
[----:B------:R-:W-:Y:S02]  /*31e0*/  FMUL.FTZ R222, R222, R154 ;  /* 0x0000009adede7220 */ /* 0x000fe40000410000 */
[----:B------:R2:W-:Y:S01]  /*31f0*/  MUFU.EX2 R193, R201 ;  /* 0x000000c900c17308 */ /* 0x0005e20000000800 */
[----:B----4-:R-:W-:-:S04]  /*3200*/  FMUL.FTZ R153, R7, R153 ;  /* 0x0000009907997220 */ /* 0x010fc80000410000 */
[----:B------:R-:W-:Y:S01]  /*3210*/  FMUL.FTZ R223, R223, R153 ;  /* 0x00000099dfdf7220 */ /* 0x000fe20000410000 */
[----:B------:R-:W-:Y:S02]  /*3220*/  FMUL.FTZ R153, R207, R152 ;  /* 0x00000098cf997220 */ /* 0x000fe40000410000 */
[----:B------:R-:W-:Y:S02]  /*3230*/  MUFU.EX2 R154, R202 ;  /* 0x000000ca009a7308 */ /* 0x000fe40000000800 */
[----:B--2---:R-:W-:Y:S01]  /*3240*/  FMUL.FTZ R201, R10, R153 ;  /* 0x000000990ac97220 */ /* 0x004fe20000410000 */
[----:B------:R-:W-:Y:S01]  /*3250*/  LOP3.LUT R10, R208, 0x2000000, RZ, 0xfc, !PT ;  /* 0x02000000d00a7812 */ /* 0x000fe200078efcff */
[----:B------:R-:W2:Y:S04]  /*3260*/  LDS.64 R152, [R6+0x28240] ;  /* 0x0282400006987984 */ /* 0x000ea80000000a00 */
[----:B------:R-:W-:Y:S01]  /*3270*/  IMAD R10, R3, 0x400, R10 ;  /* 0x00000400030a7824 */ /* 0x000fe200078e020a */
[----:B------:R-:W3:Y:S01]  /*3280*/  LDL R208, [R1] ;  /* 0x0000000001d07983 */ /* 0x000ee20000100800 */
[----:B------:R-:W-:Y:S03]  /*3290*/  MUFU.EX2 R155, R203 ;  /* 0x000000cb009b7308 */ /* 0x000fe60000000800 */
[----:B------:R-:W-:Y:S01]  /*32a0*/  R2UR UR6, R10 ;  /* 0x000000000a0672ca */ /* 0x000fe200000e0000 */
[----:B------:R-:W-:-:S04]  /*32b0*/  FFMA.FTZ R21, -R21, R21, 1 ;  /* 0x3f80000015157423 */ /* 0x000fc80000010115 */
[----:B------:R-:W-:Y:S01]  /*32c0*/  MUFU.EX2 R225, R225 ;  /* 0x000000e100e17308 */ /* 0x000fe20000000800 */
[----:B------:R-:W-:Y:S01]  /*32d0*/  FFMA.FTZ R22, -R22, R22, 1 ;  /* 0x3f80000016167423 */ /* 0x000fe20000010116 */
[----:B------:R-:W-:-:S06]  /*32e0*/  FFMA.FTZ R15, -R15, R15, 1 ;  /* 0x3f8000000f0f7423 */ /* 0x000fcc000001010f */
[----:B------:R-:W-:Y:S01]  /*32f0*/  MUFU.EX2 R192, R200 ;  /* 0x000000c800c07308 */ /* 0x000fe20000000800 */
[----:B-1----:R-:W-:Y:S01]  /*3300*/  FADD.FTZ R10, R159, -R9 ;  /* 0x800000099f0a7221 */ /* 0x002fe20000010000 */
[--C-:B------:R-:W-:Y:S01]  /*3310*/  FADD.FTZ R156, R156, -R8.reuse ;  /* 0x800000089c9c7221 */ /* 0x100fe20000010000 */
[----:B------:R-:W-:-:S05]  /*3320*/  FADD.FTZ R8, R158, -R8 ;  /* 0x800000089e087221 */ /* 0x000fca0000010000 */
[----:B------:R1:W4:Y:S02]  /*3330*/  MUFU.EX2 R159, R226 ;  /* 0x000000e2009f7308 */ /* 0x0003240000000800 */
[----:B-1----:R-:W5:Y:S01]  /*3340*/  LDL R226, [R1+0x4] ;  /* 0x0000040001e27983 */ /* 0x002f620000100800 */
[----:B------:R-:W-:Y:S01]  /*3350*/  FADD.FTZ R157, R157, -R9 ;  /* 0x800000099d9d7221 */ /* 0x000fe20000010000 */
[----:B------:R-:W-:Y:S01]  /*3360*/  FMUL.FTZ R9, R206, R156 ;  /* 0x0000009cce097220 */ /* 0x000fe20000410000 */
[----:B------:R-:W-:Y:S01]  /*3370*/  FMUL.FTZ R8, R204, R8 ;  /* 0x00000008cc087220 */ /* 0x000fe20000410000 */
[----:B------:R-:W-:Y:S01]  /*3380*/  FFMA.FTZ R202, -R11, R11, 1 ;  /* 0x3f8000000bca7423 */ /* 0x000fe2000001010b */
[----:B------:R-:W-:-:S03]  /*3390*/  FFMA.FTZ R203, -R13, R13, 1 ;  /* 0x3f8000000dcb7423 */ /* 0x000fc6000001010d */
[----:B------:R-:W-:Y:S01]  /*33a0*/  FMUL.FTZ R202, R202, R9 ;  /* 0x00000009caca7220 */ /* 0x000fe20000410000 */
[----:B------:R-:W-:Y:S02]  /*33b0*/  FMUL.FTZ R203, R203, R8 ;  /* 0x00000008cbcb7220 */ /* 0x000fe40000410000 */
[----:B------:R-:W1:Y:S01]  /*33c0*/  LDS.64 R8, [R6+0x28260] ;  /* 0x0282600006087984 */ /* 0x000e620000000a00 */
[----:B------:R-:W-:Y:S01]  /*33d0*/  FFMA.FTZ R13, -R14, R14, 1 ;  /* 0x3f8000000e0d7423 */ /* 0x000fe2000001010e */
[----:B----4-:R-:W-:Y:S01]  /*33e0*/  FMUL.FTZ R10, R159, R10 ;  /* 0x0000000a9f0a7220 */ /* 0x010fe20000410000 */
[--C-:B--2---:R-:W-:Y:S01]  /*33f0*/  FADD.FTZ R160, R160, -R152.reuse ;  /* 0x80000098a0a07221 */ /* 0x104fe20000010000 */
[----:B------:R-:W-:Y:S02]  /*3400*/  FADD.FTZ R152, R162, -R152 ;  /* 0x80000098a2987221 */ /* 0x000fe40000010000 */
[----:B------:R-:W-:Y:S02]  /*3410*/  FMUL.FTZ R13, R13, R10 ;  /* 0x0000000a0d0d7220 */ /* 0x000fe40000410000 */
[----:B------:R-:W-:-:S04]  /*3420*/  FMUL.FTZ R10, R227, R152 ;  /* 0x00000098e30a7220 */ /* 0x000fc80000410000 */
[----:B------:R-:W-:Y:S02]  /*3430*/  FMUL.FTZ R17, R17, R10 ;  /* 0x0000000a11117220 */ /* 0x000fe40000410000 */
[----:B------:R-:W2:Y:S01]  /*3440*/  LDS.64 R10, [R6+0x28280] ;  /* 0x02828000060a7984 */ /* 0x000ea20000000a00 */
[----:B------:R-:W-:Y:S02]  /*3450*/  FFMA.FTZ R156, -R12, R12, 1 ;  /* 0x3f8000000c9c7423 */ /* 0x000fe4000001010c */
[----:B------:R-:W4:Y:S01]  /*3460*/  MUFU.EX2 R12, R224 ;  /* 0x000000e0000c7308 */ /* 0x000f220000000800 */
[----:B------:R-:W-:Y:S01]  /*3470*/  FMUL.FTZ R157, R209, R157 ;  /* 0x0000009dd19d7220 */ /* 0x000fe20000410000 */
[----:B------:R-:W-:-:S03]  /*3480*/  FADD.FTZ R161, R161, -R153 ;  /* 0x80000099a1a17221 */ /* 0x000fc60000010000 */
[----:B------:R-:W-:Y:S01]  /*3490*/  FMUL.FTZ R156, R156, R157 ;  /* 0x0000009d9c9c7220 */ /* 0x000fe20000410000 */
[----:B------:R-:W-:Y:S01]  /*34a0*/  FFMA.FTZ R157, -R16, R16, 1 ;  /* 0x3f800000109d7423 */ /* 0x000fe20000010110 */
[----:B------:R-:W-:-:S04]  /*34b0*/  FMUL.FTZ R16, R154, R161 ;  /* 0x000000a19a107220 */ /* 0x000fc80000410000 */
[----:B------:R-:W-:Y:S02]  /*34c0*/  FMUL.FTZ R157, R157, R16 ;  /* 0x000000109d9d7220 */ /* 0x000fe40000410000 */
[----:B------:R-:W2:Y:S01]  /*34d0*/  MUFU.EX2 R16, R198 ;  /* 0x000000c600107308 */ /* 0x000ea20000000800 */
[--C-:B-1----:R-:W-:Y:S01]  /*34e0*/  FADD.FTZ R165, R165, -R9.reuse ;  /* 0x80000009a5a57221 */ /* 0x102fe20000010000 */
[--C-:B------:R-:W-:Y:S01]  /*34f0*/  FADD.FTZ R161, R166, -R8.reuse ;  /* 0x80000008a6a17221 */ /* 0x100fe20000010000 */
[----:B------:R-:W-:Y:S01]  /*3500*/  FADD.FTZ R9, R167, -R9 ;  /* 0x80000009a7097221 */ /* 0x000fe20000010000 */
[----:B------:R-:W-:Y:S02]  /*3510*/  FADD.FTZ R164, R164, -R8 ;  /* 0x80000008a4a47221 */ /* 0x000fe40000010000 */
[----:B----4-:R-:W-:Y:S01]  /*3520*/  FMUL.FTZ R8, R12, R161 ;  /* 0x000000a10c087220 */ /* 0x010fe20000410000 */
[----:B------:R-:W-:Y:S01]  /*3530*/  FMUL.FTZ R9, R228, R9 ;  /* 0x00000009e4097220 */ /* 0x000fe20000410000 */
[----:B------:R-:W-:-:S02]  /*3540*/  FMUL.FTZ R160, R205, R160 ;  /* 0x000000a0cda07220 */ /* 0x000fc40000410000 */
[----:B------:R-:W-:Y:S01]  /*3550*/  FMUL.FTZ R21, R21, R8 ;  /* 0x0000000815157220 */ /* 0x000fe20000410000 */
[----:B------:R-:W-:Y:S02]  /*3560*/  FMUL.FTZ R22, R22, R9 ;  /* 0x0000000916167220 */ /* 0x000fe40000410000 */
[----:B------:R-:W1:Y:S01]  /*3570*/  LDS.64 R8, [R6+0x282a0] ;  /* 0x0282a00006087984 */ /* 0x000e620000000a00 */
[----:B------:R-:W-:Y:S01]  /*3580*/  FMUL.FTZ R152, R15, R160 ;  /* 0x000000a00f987220 */ /* 0x000fe20000410000 */
[----:B------:R-:W-:Y:S01]  /*3590*/  FADD.FTZ R14, R163, -R153 ;  /* 0x80000099a30e7221 */ /* 0x000fe20000010000 */
[----:B------:R-:W-:Y:S01]  /*35a0*/  FFMA.FTZ R158, -R19, R19, 1 ;  /* 0x3f800000139e7423 */ /* 0x000fe20000010113 */
[----:B------:R-:W-:Y:S01]  /*35b0*/  FMUL.FTZ R15, R155, R164 ;  /* 0x000000a49b0f7220 */ /* 0x000fe20000410000 */
[----:B------:R-:W-:Y:S01]  /*35c0*/  FFMA.FTZ R153, -R18, R18, 1 ;  /* 0x3f80000012997423 */ /* 0x000fe20000010112 */
[----:B------:R-:W-:Y:S01]  /*35d0*/  FMUL.FTZ R14, R225, R14 ;  /* 0x0000000ee10e7220 */ /* 0x000fe20000410000 */
[--C-:B--2---:R-:W-:Y:S01]  /*35e0*/  FADD.FTZ R168, R168, -R10.reuse ;  /* 0x8000000aa8a87221 */ /* 0x104fe20000010000 */
[----:B------:R-:W-:Y:S01]  /*35f0*/  FMUL.FTZ R158, R158, R15 ;  /* 0x0000000f9e9e7220 */ /* 0x000fe20000410000 */
[----:B------:R-:W-:Y:S01]  /*3600*/  FADD.FTZ R15, R170, -R10 ;  /* 0x8000000aaa0f7221 */ /* 0x000fe20000010000 */
[--C-:B------:R-:W-:Y:S01]  /*3610*/  FADD.FTZ R169, R169, -R11.reuse ;  /* 0x8000000ba9a97221 */ /* 0x100fe20000010000 */
[----:B------:R-:W-:-:S02]  /*3620*/  FADD.FTZ R171, R171, -R11 ;  /* 0x8000000babab7221 */ /* 0x000fc40000010000 */
[----:B------:R-:W2:Y:S01]  /*3630*/  LDS.64 R10, [R6+0x282c0] ;  /* 0x0282c000060a7984 */ /* 0x000ea20000000a00 */
[----:B------:R-:W-:Y:S01]  /*3640*/  FMUL.FTZ R153, R153, R14 ;  /* 0x0000000e99997220 */ /* 0x000fe20000410000 */
[----:B------:R-:W-:Y:S01]  /*3650*/  FMUL.FTZ R14, R16, R15 ;  /* 0x0000000f100e7220 */ /* 0x000fe20000410000 */
[----:B------:R-:W-:-:S04]  /*3660*/  FFMA.FTZ R161, -R185, R185, 1 ;  /* 0x3f800000b9a17423 */ /* 0x000fc800000101b9 */
[----:B------:R-:W-:Y:S02]  /*3670*/  FMUL.FTZ R161, R161, R14 ;  /* 0x0000000ea1a17220 */ /* 0x000fe40000410000 */
[----:B------:R4:W4:Y:S01]  /*3680*/  LDS.64 R14, [R6+0x282e0] ;  /* 0x0282e000060e7984 */ /* 0x0009220000000a00 */
[----:B------:R-:W-:Y:S02]  /*3690*/  FFMA.FTZ R160, -R20, R20, 1 ;  /* 0x3f80000014a07423 */ /* 0x000fe40000010114 */
[----:B------:R-:W1:Y:S08]  /*36a0*/  MUFU.EX2 R20, R197 ;  /* 0x000000c500147308 */ /* 0x000e700000000800 */
[----:B------:R-:W4:Y:S08]  /*36b0*/  MUFU.EX2 R213, R213 ;  /* 0x000000d500d57308 */ /* 0x000f300000000800 */
[----:B------:R-:W4:Y:S01]  /*36c0*/  MUFU.EX2 R214, R214 ;  /* 0x000000d600d67308 */ /* 0x000f220000000800 */
[--C-:B-1----:R-:W-:Y:S01]  /*36d0*/  FADD.FTZ R173, R173, -R9.reuse ;  /* 0x80000009adad7221 */ /* 0x102fe20000010000 */
[----:B------:R-:W-:Y:S01]  /*36e0*/  FADD.FTZ R9, R175, -R9 ;  /* 0x80000009af097221 */ /* 0x000fe20000010000 */
[----:B------:R-:W-:-:S05]  /*36f0*/  FFMA.FTZ R164, -R184, R184, 1 ;  /* 0x3f800000b8a47423 */ /* 0x000fca00000101b8 */
[----:B------:R-:W1:Y:S01]  /*3700*/  MUFU.EX2 R19, R196 ;  /* 0x000000c400137308 */ /* 0x000e620000000800 */
[----:B------:R-:W-:Y:S01]  /*3710*/  FMUL.FTZ R169, R210, R169 ;  /* 0x000000a9d2a97220 */ /* 0x000fe20000410000 */
[----:B------:R-:W-:-:S06]  /*3720*/  FMUL.FTZ R166, R20, R9 ;  /* 0x0000000914a67220 */ /* 0x000fcc0000410000 */
[----:B------:R-:W1:Y:S01]  /*3730*/  MUFU.EX2 R212, R212 ;  /* 0x000000d400d47308 */ /* 0x000e620000000800 */
[----:B------:R-:W-:Y:S01]  /*3740*/  FMUL.FTZ R164, R164, R169 ;  /* 0x000000a9a4a47220 */ /* 0x000fe20000410000 */
[--C-:B--2---:R-:W-:Y:S01]  /*3750*/  FADD.FTZ R176, R176, -R10.reuse ;  /* 0x8000000ab0b07221 */ /* 0x104fe20000010000 */
[----:B------:R-:W-:-:S05]  /*3760*/  FADD.FTZ R169, R178, -R10 ;  /* 0x8000000ab2a97221 */ /* 0x000fca0000010000 */
[----:B------:R-:W-:Y:S01]  /*3770*/  MUFU.EX2 R211, R211 ;  /* 0x000000d300d37308 */ /* 0x000fe20000000800 */
[----:B------:R-:W-:-:S07]  /*3780*/  FADD.FTZ R172, R172, -R8 ;  /* 0x80000008acac7221 */ /* 0x000fce0000010000 */
[----:B------:R-:W2:Y:S01]  /*3790*/  MUFU.EX2 R18, R199 ;  /* 0x000000c700127308 */ /* 0x000ea20000000800 */
[----:B------:R-:W-:-:S07]  /*37a0*/  FMUL.FTZ R165, R192, R165 ;  /* 0x000000a5c0a57220 */ /* 0x000fce0000410000 */
[----:B------:R-:W2:Y:S01]  /*37b0*/  MUFU.EX2 R215, R215 ;  /* 0x000000d700d77308 */ /* 0x000ea20000000800 */
[----:B------:R-:W-:-:S07]  /*37c0*/  FADD.FTZ R8, R174, -R8 ;  /* 0x80000008ae087221 */ /* 0x000fce0000010000 */
[----:B------:R-:W-:Y:S01]  /*37d0*/  MUFU.EX2 R217, R217 ;  /* 0x000000d900d97308 */ /* 0x000fe20000000800 */
[----:B------:R-:W-:-:S07]  /*37e0*/  FFMA.FTZ R184, -R191, R191, 1 ;  /* 0x3f800000bfb87423 */ /* 0x000fce00000101bf */
[----:B------:R-:W-:Y:S01]  /*37f0*/  MUFU.EX2 R219, R219 ;  /* 0x000000db00db7308 */ /* 0x000fe20000000800 */
[----:B----4-:R-:W-:-:S07]  /*3800*/  FMUL.FTZ R167, R213, R176 ;  /* 0x000000b0d5a77220 */ /* 0x010fce0000410000 */
[----:B------:R-:W4:Y:S08]  /*3810*/  MUFU.EX2 R216, R216 ;  /* 0x000000d800d87308 */ /* 0x000f300000000800 */
[----:B------:R-:W4:Y:S08]  /*3820*/  MUFU.EX2 R218, R218 ;  /* 0x000000da00da7308 */ /* 0x000f300000000800 */
[----:B------:R-:W4:Y:S01]  /*3830*/  MUFU.EX2 R9, R220 ;  /* 0x000000dc00097308 */ /* 0x000f220000000800 */
[----:B------:R-:W-:Y:S01]  /*3840*/  FFMA.FTZ R163, -R190, R190, 1 ;  /* 0x3f800000bea37423 */ /* 0x000fe200000101be */
[----:B------:R-:W-:Y:S01]  /*3850*/  FFMA.FTZ R185, -R236, R236, 1 ;  /* 0x3f800000ecb97423 */ /* 0x000fe200000101ec */
[----:B------:R-:W-:Y:S01]  /*3860*/  FMUL.FTZ R10, R214, R169 ;  /* 0x000000a9d60a7220 */ /* 0x000fe20000410000 */
[----:B------:R-:W-:Y:S01]  /*3870*/  FMUL.FTZ R160, R160, R165 ;  /* 0x000000a5a0a07220 */ /* 0x000fe20000410000 */
[----:B-1----:R-:W-:Y:S01]  /*3880*/  FMUL.FTZ R6, R19, R8 ;  /* 0x0000000813067220 */ /* 0x002fe20000410000 */
[----:B------:R-:W-:Y:S01]  /*3890*/  FMUL.FTZ R184, R184, R167 ;  /* 0x000000a7b8b87220 */ /* 0x000fe20000410000 */
[----:B------:R-:W-:Y:S01]  /*38a0*/  FFMA.FTZ R165, -R188, R188, 1 ;  /* 0x3f800000bca57423 */ /* 0x000fe200000101bc */
[----:B------:R-:W-:Y:S01]  /*38b0*/  FMUL.FTZ R8, R212, R173 ;  /* 0x000000add4087220 */ /* 0x000fe20000410000 */
[----:B------:R-:W-:Y:S01]  /*38c0*/  FMUL.FTZ R163, R163, R166 ;  /* 0x000000a6a3a37220 */ /* 0x000fe20000410000 */
[----:B------:R-:W-:Y:S01]  /*38d0*/  FMUL.FTZ R185, R185, R10 ;  /* 0x0000000ab9b97220 */ /* 0x000fe20000410000 */
[--C-:B------:R-:W-:Y:S01]  /*38e0*/  FADD.FTZ R180, R180, -R14.reuse ;  /* 0x8000000eb4b47221 */ /* 0x100fe20000010000 */
[----:B------:R-:W-:Y:S01]  /*38f0*/  FADD.FTZ R167, R182, -R14 ;  /* 0x8000000eb6a77221 */ /* 0x000fe20000010000 */
[--C-:B------:R-:W-:Y:S01]  /*3900*/  FADD.FTZ R166, R177, -R11.reuse ;  /* 0x8000000bb1a67221 */ /* 0x100fe20000010000 */
[----:B------:R-:W-:Y:S01]  /*3910*/  FADD.FTZ R179, R179, -R11 ;  /* 0x8000000bb3b37221 */ /* 0x000fe20000010000 */
[--C-:B------:R-:W-:Y:S01]  /*3920*/  FADD.FTZ R10, R181, -R15.reuse ;  /* 0x8000000fb50a7221 */ /* 0x100fe20000010000 */
[----:B------:R-:W-:Y:S01]  /*3930*/  FADD.FTZ R14, R183, -R15 ;  /* 0x8000000fb70e7221 */ /* 0x000fe20000010000 */
[----:B------:R-:W-:Y:S01]  /*3940*/  FFMA.FTZ R23, -R23, R23, 1 ;  /* 0x3f80000017177423 */ /* 0x000fe20000010117 */
[----:B------:R-:W-:Y:S01]  /*3950*/  FMUL.FTZ R168, R193, R168 ;  /* 0x000000a8c1a87220 */ /* 0x000fe20000410000 */
[----:B------:R-:W-:Y:S01]  /*3960*/  FFMA.FTZ R162, -R186, R186, 1 ;  /* 0x3f800000baa27423 */ /* 0x000fe200000101ba */
[----:B--2---:R-:W-:Y:S01]  /*3970*/  FMUL.FTZ R171, R18, R171 ;  /* 0x000000ab12ab7220 */ /* 0x004fe20000410000 */
[----:B------:R-:W-:Y:S01]  /*3980*/  FFMA.FTZ R187, -R187, R187, 1 ;  /* 0x3f800000bbbb7423 */ /* 0x000fe200000101bb */
[----:B------:R-:W-:Y:S01]  /*3990*/  FFMA.FTZ R189, -R189, R189, 1 ;  /* 0x3f800000bdbd7423 */ /* 0x000fe200000101bd */
[----:B------:R-:W-:Y:S01]  /*39a0*/  FMUL.FTZ R172, R211, R172 ;  /* 0x000000acd3ac7220 */ /* 0x000fe20000410000 */
[----:B------:R-:W-:Y:S01]  /*39b0*/  FMUL.FTZ R165, R165, R8 ;  /* 0x00000008a5a57220 */ /* 0x000fe20000410000 */
[----:B------:R-:W-:Y:S01]  /*39c0*/  FFMA.FTZ R11, -R237, R237, 1 ;  /* 0x3f800000ed0b7423 */ /* 0x000fe200000101ed */
[----:B------:R-:W-:Y:S01]  /*39d0*/  FFMA.FTZ R8, -R235, R235, 1 ;  /* 0x3f800000eb087423 */ /* 0x000fe200000101eb */
[----:B------:R-:W-:Y:S01]  /*39e0*/  FMUL.FTZ R166, R215, R166 ;  /* 0x000000a6d7a67220 */ /* 0x000fe20000410000 */
[----:B----4-:R-:W-:Y:S01]  /*39f0*/  FMUL.FTZ R179, R216, R179 ;  /* 0x000000b3d8b37220 */ /* 0x010fe20000410000 */
[----:B------:R-:W-:Y:S01]  /*3a00*/  FFMA.FTZ R234, -R234, R234, 1 ;  /* 0x3f800000eaea7423 */ /* 0x000fe200000101ea */
[----:B------:R-:W-:Y:S01]  /*3a10*/  FFMA.FTZ R232, -R232, R232, 1 ;  /* 0x3f800000e8e87423 */ /* 0x000fe200000101e8 */
[----:B------:R-:W-:Y:S01]  /*3a20*/  FFMA.FTZ R233, -R233, R233, 1 ;  /* 0x3f800000e9e97423 */ /* 0x000fe200000101e9 */
[----:B------:R-:W-:Y:S01]  /*3a30*/  FFMA.FTZ R231, -R231, R231, 1 ;  /* 0x3f800000e7e77423 */ /* 0x000fe200000101e7 */
[----:B------:R-:W-:Y:S01]  /*3a40*/  FMUL.FTZ R15, R217, R180 ;  /* 0x000000b4d90f7220 */ /* 0x000fe20000410000 */
[----:B------:R-:W-:Y:S01]  /*3a50*/  FMUL.FTZ R167, R218, R167 ;  /* 0x000000a7daa77220 */ /* 0x000fe20000410000 */
[----:B------:R-:W-:Y:S01]  /*3a60*/  FMUL.FTZ R10, R219, R10 ;  /* 0x0000000adb0a7220 */ /* 0x000fe20000410000 */
[----:B------:R-:W-:Y:S01]  /*3a70*/  FMUL.FTZ R14, R9, R14 ;  /* 0x0000000e090e7220 */ /* 0x000fe20000410000 */
[----:B------:R-:W-:Y:S01]  /*3a80*/  F2FP.BF16.F32.PACK_AB R203, R13, R203 ;  /* 0x000000cb0dcb723e */ /* 0x000fe200000010ff */
        /* <DEDUP_REMOVED lines=30> */
[----:B-----5:R-:W-:-:S04]  /*3c70*/  IMAD R13, R3, 0x2000, R226 ;  /* 0x00002000030d7824 */ /* 0x020fc800078e02e2 */
[----:B---3--:R-:W-:-:S05]  /*3c80*/  IMAD R13, R13, 0x2, R208 ;  /* 0x000000020d0d7824 */ /* 0x008fca00078e02d0 */
[----:B------:R1:W-:Y:S04]  /*3c90*/  STSM.16.MT88.4 [R13+0x28800], R200 ;  /* 0x028800c80d007844 */ /* 0x0003e80000004200 */
[----:B------:R1:W-:Y:S04]  /*3ca0*/  STSM.16.MT88.4 [R13+0x29000], R196 ;  /* 0x029000c40d007844 */ /* 0x0003e80000004200 */
[----:B------:R1:W-:Y:S04]  /*3cb0*/  STSM.16.MT88.4 [R13+0x29800], R188 ;  /* 0x029800bc0d007844 */ /* 0x0003e80000004200 */
[----:B------:R1:W-:Y:S01]  /*3cc0*/  STSM.16.MT88.4 [R13+0x2a000], R184 ;  /* 0x02a000b80d007844 */ /* 0x0003e20000004200 */
[----:B------:R-:W-:-:S06]  /*3cd0*/  WARPGROUP.ARRIVE ;  /* 0x00000000000079c5 */ /* 0x000fcc0000000000 */
[----:B------:R-:W-:Y:S01]  /*3ce0*/  HGMMA.64x128x16.F32.BF16 R88, R156, gdesc[UR4].tnspB, R88, gsb0 ;  /* 0x41e000049c587df0 */ /* 0x000fe20008001858 */
[----:B------:R-:W-:Y:S01]  /*3cf0*/  F2FP.BF16.F32.PACK_AB R225, R225, R227 ;  /* 0x000000e3e1e1723e */ /* 0x000fe200000010ff */
[----:B------:R-:W-:Y:S01]  /*3d00*/  UIADD3 UR8, UR6, 0x80, URZ ;  /* 0x0000008006087890 */ /* 0x000fe2000fffe03f */
[----:B------:R-:W-:Y:S02]  /*3d10*/  F2FP.BF16.F32.PACK_AB R224, R154, R205 ;  /* 0x000000cd9ae0723e */ /* 0x000fe400000010ff */
[----:B------:R-:W-:Y:S02]  /*3d20*/  F2FP.BF16.F32.PACK_AB R226, R192, R155 ;  /* 0x0000009bc0e2723e */ /* 0x000fe400000010ff */
[----:B------:R-:W-:Y:S01]  /*3d30*/  F2FP.BF16.F32.PACK_AB R227, R228, R12 ;  /* 0x0000000ce4e3723e */ /* 0x000fe200000010ff */
[----:B------:R-:W-:Y:S01]  /*3d40*/  UMOV UR11, 0x40000040 ;  /* 0x40000040000b7882 */ /* 0x000fe20000000000 */
[----:B------:R-:W-:Y:S01]  /*3d50*/  UMOV UR10, UR8 ;  /* 0x00000008000a7c82 */ /* 0x000fe20008000000 */
[----:B------:R-:W-:Y:S01]  /*3d60*/  F2FP.BF16.F32.PACK_AB R152, R210, R193 ;  /* 0x000000c1d298723e */ /* 0x000fe200000010ff */
[----:B------:R-:W-:Y:S01]  /*3d70*/  UIADD3 UR8, UR6, 0x100, URZ ;  /* 0x0000010006087890 */ /* 0x000fe2000fffe03f */
[----:B------:R-:W-:-:S02]  /*3d80*/  F2FP.BF16.F32.PACK_AB R154, R212, R211 ;  /* 0x000000d3d49a723e */ /* 0x000fc400000010ff */
[----:B------:R-:W-:Y:S02]  /*3d90*/  F2FP.BF16.F32.PACK_AB R153, R18, R16 ;  /* 0x000000101299723e */ /* 0x000fe400000010ff */
[----:B------:R-:W-:Y:S01]  /*3da0*/  F2FP.BF16.F32.PACK_AB R155, R20, R19 ;  /* 0x00000013149b723e */ /* 0x000fe200000010ff */
[----:B------:R-:W-:Y:S02]  /*3db0*/  WARPGROUP.DEPBAR.LE gsb0, 0x0 ;  /* 0x00008000000079c5 */ /* 0x000fe40000010000 */
[----:B------:R-:W-:-:S06]  /*3dc0*/  WARPGROUP.ARRIVE ;  /* 0x00000000000079c5 */ /* 0x000fcc0000000000 */
[----:B------:R-:W-:Y:S01]  /*3dd0*/  HGMMA.64x128x16.F32.BF16 R88, R224, gdesc[UR8].tnspB, R88, gsb0 ;  /* 0x41e00008e0587df0 */ /* 0x000fe20008001858 */
[----:B------:R-:W-:Y:S01]  /*3de0*/  UMOV UR10, UR8 ;  /* 0x00000008000a7c82 */ /* 0x000fe20008000000 */
[----:B------:R-:W-:Y:S01]  /*3df0*/  UMOV UR11, 0x40000040 ;  /* 0x40000040000b7882 */ /* 0x000fe20000000000 */
[----:B------:R-:W-:Y:S01]  /*3e00*/  UIADD3 UR6, UR6, 0x180, URZ ;  /* 0x0000018006067890 */ /* 0x000fe2000fffe03f */
[----:B------:R-:W-:Y:S02]  /*3e10*/  WARPGROUP.DEPBAR.LE gsb0, 0x0 ;  /* 0x00008000000079c5 */ /* 0x000fe40000010000 */
        /* <DEDUP_REMOVED lines=90> */
.L_x_2390:
[----:B------:R-:W-:Y:S01]  /*43c0*/  R2UR UR5, R3 ;  /* 0x00000000030572ca */ /* 0x000fe200000e0000 */
[----:B------:R-:W-:Y:S01]  /*43d0*/  VIADD R6, R0, 0x30840 ;  /* 0x0003084000067836 */ /* 0x000fe20000000000 */
        /* <DEDUP_REMOVED lines=47> */
.L_x_2391:
[----:B------:R-:W-:Y:S01]  /*46d0*/  UIADD3 UR39, UR39, 0x1, URZ ;  /* 0x0000000127277890 */ /* 0x000fe2000fffe03f */
[----:B------:R-:W-:Y:S02]  /*46e0*/  VIADD R3, R3, 0x1 ;  /* 0x0000000103037836 */ /* 0x000fe40000000000 */
[----:B------:R-:W-:Y:S01]  /*46f0*/  VIADD R0, R0, 0x30820 ;  /* 0x0003082000007836 */ /* 0x000fe20000000000 */
[----:B------:R-:W-:Y:S02]  /*4700*/  UISETP.GE.AND UP0, UPT, UR39, UR37, UPT ;  /* 0x000000252700728c */ /* 0x000fe4000bf06270 */
[----:B------:R-:W-:Y:S02]  /*4710*/  ISETP.NE.AND P0, PT, R3, 0x2, PT ;  /* 0x000000020300780c */ /* 0x000fe40003f05270 */
[----:B------:R-:W-:Y:S02]  /*4720*/  PRMT R0, RZ, 0x654, R0 ;  /* 0x00000654ff007816 */ /* 0x000fe40000000000 */
[----:B------:R-:W-:-:S02]  /*4730*/  PLOP3.LUT P1, PT, PT, PT, UP0, 0x80, 0x0 ;  /* 0x000000000000781c */ /* 0x000fc40003f2f008 */
[----:B-1----:R-:W-:Y:S01]  /*4740*/  SEL R7, RZ, 0x1, P0 ;  /* 0x00000001ff077807 */ /* 0x002fe20000000000 */
[----:B------:R2:W-:Y:S01]  /*4750*/  SYNCS.ARRIVE.TRANS64.RED.A1T0 RZ, [R0+URZ], RZ ;  /* 0x000000ff00ff79a7 */ /* 0x0005e2000810043f */
[----:B------:R-:W-:Y:S02]  /*4760*/  SEL R3, R3, RZ, P0 ;  /* 0x000000ff03037207 */ /* 0x000fe40000000000 */
[----:B------:R-:W-:-:S07]  /*4770*/  LOP3.LUT R4, R4, R7, RZ, 0x3c, !PT ;  /* 0x0000000704047212 */ /* 0x000fce00078e3cff */
[----:B--2---:R-:W-:Y:S05]  /*4780*/  @!P1 BRA `(.L_x_2392) ;  /* 0xffffffd000e09947 */ /* 0x004fea000383ffff */
        /* <DEDUP_REMOVED lines=66> */
.L_x_2374:
[----:B------:R-:W-:Y:S05]  /*4bb0*/  @P0 BRA `(.L_x_2393) ;  /* 0x0000000c009c0947 */ /* 0x000fea0003800000 */
[----:B------:R-:W1:Y:S01]  /*4bc0*/  S2UR UR4, SR_CgaCtaId ;  /* 0x00000000000479c3 */ /* 0x000e620000008800 */
[----:B------:R-:W-:Y:S02]  /*4bd0*/  UMOV UR37, 0x400 ;  /* 0x0000040000257882 */ /* 0x000fe40000000000 */
[----:B-1----:R-:W-:-:S06]  /*4be0*/  ULEA UR37, UR4, UR37, 0x18 ;  /* 0x0000002504257291 */ /* 0x002fcc000f8ec03f */
[----:B------:R-:W-:-:S05]  /*4bf0*/  IMAD.U32 R16, RZ, RZ, UR37 ;  /* 0x00000025ff107e24 */ /* 0x000fca000f8e00ff */
        /* <DEDUP_REMOVED lines=18> */
.L_x_2394:
        /* <DEDUP_REMOVED lines=20> */
.L_x_2395:
        /* <DEDUP_REMOVED lines=18> */
.L_x_2396:
        /* <DEDUP_REMOVED lines=18> */
.L_x_2397:
        /* <DEDUP_REMOVED lines=126> */
[----:B------:R-:W-:Y:S01]  /*5880*/  ULDC.64 UR6, c[0x0][0x198] ;  /* 0x0000660000067ab9 */ /* 0x000fe20000000a00 */
[----:B------:R-:W-:Y:S02]  /*5890*/  UIADD3 UR40, UR37, 0x8000, URZ ;  /* 0x0000800025287890 */ /* 0x000fe4000fffe03f */
[----:B------:R-:W-:Y:S02]  /*58a0*/  UIADD3 UR4, UP0, UR6, 0x770, URZ ;  /* 0x0000077006047890 */ /* 0x000fe4000ff1e03f */
[----:B------:R-:W-:Y:S02]  /*58b0*/  USHF.L.U32 UR42, UR36, 0x7, URZ ;  /* 0x00000007242a7899 */ /* 0x000fe4000800063f */
[----:B------:R-:W-:Y:S02]  /*58c0*/  UIADD3.X UR5, URZ, UR7, URZ, UP0, !UPT ;  /* 0x000000073f057290 */ /* 0x000fe400087fe43f */
[----:B------:R-:W-:Y:S02]  /*58d0*/  UIADD3 UR6, UP0, UR6, 0x670, URZ ;  /* 0x0000067006067890 */ /* 0x000fe4000ff1e03f */
[----:B------:R-:W-:-:S02]  /*58e0*/  UIADD3 UR16, UR37, 0xc000, URZ ;  /* 0x0000c00025107890 */ /* 0x000fc4000fffe03f */
[----:B------:R-:W-:Y:S02]  /*58f0*/  UIADD3.X UR7, URZ, UR7, URZ, UP0, !UPT ;  /* 0x000000073f077290 */ /* 0x000fe400087fe43f */
[----:B------:R-:W-:Y:S01]  /*5900*/  UIADD3 UR8, UR37, 0x4000, URZ ;  /* 0x0000400025087890 */ /* 0x000fe2000fffe03f */
[----:B------:R-:W-:Y:S01]  /*5910*/  UMOV UR41, URZ ;  /* 0x0000003f00297c82 */ /* 0x000fe20008000000 */
[----:B------:R-:W-:Y:S01]  /*5920*/  UMOV UR17, 0x40 ;  /* 0x0000004000117882 */ /* 0x000fe20000000000 */
[----:B------:R-:W-:Y:S01]  /*5930*/  UMOV UR19, UR43 ;  /* 0x0000002b00137c82 */ /* 0x000fe20008000000 */
[----:B------:R-:W-:Y:S01]  /*5940*/  UMOV UR20, UR44 ;  /* 0x0000002c00147c82 */ /* 0x000fe20008000000 */
[----:B------:R-:W-:Y:S01]  /*5950*/  UMOV UR18, UR42 ;  /* 0x0000002a00127c82 */ /* 0x000fe20008000000 */
[----:B------:R1:W-:Y:S01]  /*5960*/  UTMASTG.4D [UR40], [UR4] ;  /* 0x00000028040073b5 */ /* 0x0003e20008018000 */
[----:B------:R-:W-:Y:S01]  /*5970*/  UMOV UR9, 0x40 ;  /* 0x0000004000097882 */ /* 0x000fe20000000000 */
[----:B------:R-:W-:Y:S01]  /*5980*/  UMOV UR11, UR43 ;  /* 0x0000002b000b7c82 */ /* 0x000fe20008000000 */
[----:B------:R-:W-:Y:S01]  /*5990*/  UMOV UR12, UR44 ;  /* 0x0000002c000c7c82 */ /* 0x000fe20008000000 */
[----:B------:R-:W-:Y:S01]  /*59a0*/  UMOV UR10, UR42 ;  /* 0x0000002a000a7c82 */ /* 0x000fe20008000000 */
[----:B------:R3:W-:Y:S01]  /*59b0*/  UTMASTG.4D [UR16], [UR4] ;  /* 0x00000010040073b5 */ /* 0x0007e20008018000 */
[----:B-1----:R-:W-:-:S02]  /*59c0*/  UMOV UR40, UR37 ;  /* 0x0000002500287c82 */ /* 0x002fc40008000000 */
[----:B------:R3:W-:Y:S01]  /*59d0*/  UTMASTG.4D [UR40], [UR6] ;  /* 0x00000028060073b5 */ /* 0x0007e20008018000 */
[----:B------:R3:W-:Y:S02]  /*59e0*/  UTMASTG.4D [UR8], [UR6] ;  /* 0x00000008060073b5 */ /* 0x0007e40008018000 */
[----:B---3--:R0:W-:Y:S02]  /*59f0*/  UTMACMDFLUSH ;  /* 0x00000000000079b7 */ /* 0x0081e40000000000 */
.L_x_2399:
[----:B------:R-:W-:Y:S05]  /*5a00*/  BSYNC B0 ;  /* 0x0000000000007941 */ /* 0x000fea0003800000 */
.L_x_2398:
[----:B------:R-:W-:-:S04]  /*5a10*/  DEPBAR.LE SB0, 0x0 ;  /* 0x000080000000791a */ /* 0x000fc80000000000 */
[----:B------:R-:W-:Y:S05]  /*5a20*/  BRA `(.L_x_2373) ;  /* 0x0000004400687947 */ /* 0x000fea0003800000 */
.L_x_2393:
[----:B------:R-:W1:Y:S01]  /*5a30*/  S2R R0, SR_TID.X ;  /* 0x0000000000007919 */ /* 0x000e620000002100 */
[----:B------:R-:W2:Y:S01]  /*5a40*/  LDC.64 R2, c[0x0][0x820] ;  /* 0x00020800ff027b82 */ /* 0x000ea20000000a00 */
[----:B------:R-:W-:Y:S01]  /*5a50*/  ULDC.64 UR4, c[0x0][0x808] ;  /* 0x0002020000047ab9 */ /* 0x000fe20000000a00 */
[----:B------:R-:W-:Y:S01]  /*5a60*/  USHF.R.S32.HI UR10, URZ, 0x1f, UR43 ;  /* 0x0000001f3f0a7899 */ /* 0x000fe2000801142b */
[----:B------:R-:W-:Y:S01]  /*5a70*/  BSSY B0, `(.L_x_2400) ;  /* 0x0000030000007945 */ /* 0x000fe20003800000 */
[----:B------:R-:W-:Y:S02]  /*5a80*/  UIMAD UR4, UR36, -0x80, UR4 ;  /* 0xffffff80240478a4 */ /* 0x000fe4000f8e0204 */
[----:B------:R-:W-:Y:S02]  /*5a90*/  USHF.R.S32.HI UR11, URZ, 0x1f, UR44 ;  /* 0x0000001f3f0b7899 */ /* 0x000fe4000801142c */
[----:B------:R-:W3:Y:S01]  /*5aa0*/  LDC.64 R10, c[0x0][0x828] ;  /* 0x00020a00ff0a7b82 */ /* 0x000ee20000000a00 */
[----:B------:R-:W-:-:S07]  /*5ab0*/  ULDC.64 UR6, c[0x0][0x208] ;  /* 0x0000820000067ab9 */ /* 0x000fce0000000a00 */
[----:B------:R-:W4:Y:S08]  /*5ac0*/  LDC.64 R16, c[0x0][0x850] ;  /* 0x00021400ff107b82 */ /* 0x000f300000000a00 */
[----:B------:R-:W4:Y:S01]  /*5ad0*/  LDC.64 R18, c[0x0][0x858] ;  /* 0x00021600ff127b82 */ /* 0x000f220000000a00 */
[----:B-1----:R-:W-:-:S05]  /*5ae0*/  VIADD R5, R0, 0xffffff80 ;  /* 0xffffff8000057836 */ /* 0x002fca0000000000 */
[----:B------:R-:W-:-:S04]  /*5af0*/  SHF.R.S32.HI R0, RZ, 0x1f, R5 ;  /* 0x0000001fff007819 */ /* 0x000fc80000011405 */
[----:B------:R-:W-:-:S04]  /*5b00*/  LEA.HI R4, R0, R5, RZ, 0x4 ;  /* 0x0000000500047211 */ /* 0x000fc800078f20ff */
[----:B------:R-:W-:Y:S02]  /*5b10*/  LOP3.LUT R0, R4, 0x1ffffff0, RZ, 0xc0, !PT ;  /* 0x1ffffff004007812 */ /* 0x000fe400078ec0ff */
[----:B------:R-:W-:-:S03]  /*5b20*/  SHF.R.S32.HI R4, RZ, 0x4, R4 ;  /* 0x00000004ff047819 */ /* 0x000fc60000011404 */
[----:B------:R-:W-:Y:S01]  /*5b30*/  IMAD.IADD R0, R5, 0x1, -R0 ;  /* 0x0000000105007824 */ /* 0x000fe200078e0a00 */
[C---:B------:R-:W-:Y:S01]  /*5b40*/  ISETP.GE.AND P6, PT, R4.reuse, UR4, PT ;  /* 0x0000000404007c0c */ /* 0x040fe2000bfc6270 */
[----:B------:R-:W-:Y:S02]  /*5b50*/  VIADD R5, R4, 0x10 ;  /* 0x0000001004057836 */ /* 0x000fe40000000000 */
[----:B------:R-:W-:Y:S02]  /*5b60*/  IMAD.SHL.U32 R6, R0, 0x8, RZ ;  /* 0x0000000800067824 */ /* 0x000fe400078e00ff */
[----:B--2---:R-:W-:Y:S01]  /*5b70*/  IMAD R0, R2, UR10, RZ ;  /* 0x0000000a02007c24 */ /* 0x004fe2000f8e02ff */
[----:B------:R-:W-:Y:S01]  /*5b80*/  ISETP.GE.AND P5, PT, R5, UR4, PT ;  /* 0x0000000405007c0c */ /* 0x000fe2000bfa6270 */
[----:B------:R-:W-:Y:S01]  /*5b90*/  VIADD R9, R4, 0x40 ;  /* 0x0000004004097836 */ /* 0x000fe20000000000 */
[----:B------:R-:W-:Y:S01]  /*5ba0*/  SHF.R.S32.HI R7, RZ, 0x1f, R6 ;  /* 0x0000001fff077819 */ /* 0x000fe20000011406 */
[----:B------:R-:W-:Y:S01]  /*5bb0*/  IMAD R5, R3, UR43, R0 ;  /* 0x0000002b03057c24 */ /* 0x000fe2000f8e0200 */
[----:B------:R-:W-:Y:S01]  /*5bc0*/  ISETP.GE.OR P4, PT, R6, UR5, P6 ;  /* 0x0000000506007c0c */ /* 0x000fe2000b786670 */
[----:B------:R-:W-:Y:S01]  /*5bd0*/  VIADD R0, R4, 0x20 ;  /* 0x0000002004007836 */ /* 0x000fe20000000000 */
[----:B------:R-:W-:Y:S01]  /*5be0*/  ISETP.GE.AND P2, PT, R9, UR4, PT ;  /* 0x0000000409007c0c */ /* 0x000fe2000bf46270 */
[----:B------:R-:W-:Y:S01]  /*5bf0*/  IMAD.WIDE.U32 R2, R2, UR43, R6 ;  /* 0x0000002b02027c25 */ /* 0x000fe2000f8e0006 */
[----:B------:R-:W-:-:S02]  /*5c00*/  ISETP.GE.OR P3, PT, R6, UR5, P5 ;  /* 0x0000000506007c0c */ /* 0x000fc4000af66670 */
[----:B------:R-:W-:Y:S01]  /*5c10*/  ISETP.GE.AND P0, PT, R0, UR4, PT ;  /* 0x0000000400007c0c */ /* 0x000fe2000bf06270 */
[----:B------:R-:W-:Y:S01]  /*5c20*/  IMAD.IADD R3, R3, 0x1, R5 ;  /* 0x0000000103037824 */ /* 0x000fe200078e0205 */
[----:B------:R-:W-:Y:S01]  /*5c30*/  SHF.R.S32.HI R5, RZ, 0x1f, R4 ;  /* 0x0000001fff057819 */ /* 0x000fe20000011404 */
[----:B---3--:R-:W-:Y:S02]  /*5c40*/  IMAD R0, R10, UR11, RZ ;  /* 0x0000000b0a007c24 */ /* 0x008fe4000f8e02ff */
[----:B------:R-:W-:Y:S02]  /*5c50*/  VIADD R8, R4, 0x30 ;  /* 0x0000003004087836 */ /* 0x000fe40000000000 */
[----:B------:R-:W-:Y:S02]  /*5c60*/  IMAD.U32 R9, RZ, RZ, UR36 ;  /* 0x00000024ff097e24 */ /* 0x000fe4000f8e00ff */
[----:B------:R-:W-:Y:S01]  /*5c70*/  IMAD R11, R11, UR44, R0 ;  /* 0x0000002c0b0b7c24 */ /* 0x000fe2000f8e0200 */
[----:B------:R-:W-:Y:S01]  /*5c80*/  ISETP.GE.AND P1, PT, R8, UR4, PT ;  /* 0x0000000408007c0c */ /* 0x000fe2000bf26270 */
[----:B------:R-:W-:-:S04]  /*5c90*/  IMAD.WIDE.U32 R14, R10, UR44, R2 ;  /* 0x0000002c0a0e7c25 */ /* 0x000fc8000f8e0002 */
[----:B------:R-:W-:-:S04]  /*5ca0*/  IMAD.WIDE R2, R9, 0x80, R4 ;  /* 0x0000008009027825 */ /* 0x000fc800078e0204 */
[----:B------:R-:W-:Y:S01]  /*5cb0*/  IMAD.IADD R11, R15, 0x1, R11 ;  /* 0x000000010f0b7824 */ /* 0x000fe200078e020b */
[----:B----4-:R-:W-:Y:S06]  /*5cc0*/  @P4 BRA `(.L_x_2401) ;  /* 0x0000000000284947 */ /* 0x010fec0003800000 */
        /* <DEDUP_REMOVED lines=10> */
.L_x_2401:
[----:B------:R-:W-:Y:S05]  /*5d70*/  BSYNC B0 ;  /* 0x0000000000007941 */ /* 0x000fea0003800000 */
.L_x_2400:
[----:B------:R-:W-:Y:S01]  /*5d80*/  BSSY B0, `(.L_x_2402) ;  /* 0x0000010000007945 */ /* 0x000fe20003800000 */
[----:B------:R-:W-:-:S03]  /*5d90*/  ISETP.GE.OR P4, PT, R6, UR5, P0 ;  /* 0x0000000506007c0c */ /* 0x000fc60008786670 */
        /* <DEDUP_REMOVED lines=14> */
.L_x_2403:
[----:B------:R-:W-:Y:S05]  /*5e80*/  BSYNC B0 ;  /* 0x0000000000007941 */ /* 0x000fea0003800000 */
.L_x_2402:
[----:B------:R-:W-:Y:S01]  /*5e90*/  BSSY B0, `(.L_x_2404) ;  /* 0x0000010000007945 */ /* 0x000fe20003800000 */
[----:B------:R-:W-:-:S03]  /*5ea0*/  ISETP.GE.OR P3, PT, R6, UR5, P1 ;  /* 0x0000000506007c0c */ /* 0x000fc60008f66670 */
[----:B------:R-:W-:Y:S10]  /*5eb0*/  @P4 BRA `(.L_x_2405) ;  /* 0x0000000000344947 */ /* 0x000ff40003800000 */
[----:B-12---:R-:W-:Y:S01]  /*5ec0*/  IADD3 R13, P4, R2, 0x20, RZ ;  /* 0x00000020020d7810 */ /* 0x006fe20007f9e0ff */
        /* <DEDUP_REMOVED lines=12> */
.L_x_2405:
[----:B------:R-:W-:Y:S05]  /*5f90*/  BSYNC B0 ;  /* 0x0000000000007941 */ /* 0x000fea0003800000 */
.L_x_2404:
[----:B------:R-:W-:Y:S01]  /*5fa0*/  BSSY B0, `(.L_x_2406) ;  /* 0x0000011000007945 */ /* 0x000fe20003800000 */
[----:B------:R-:W-:Y:S01]  /*5fb0*/  ISETP.GE.OR P4, PT, R6, UR5, P2 ;  /* 0x0000000506007c0c */ /* 0x000fe20009786670 */
[----:B-123--:R-:W-:Y:S02]  /*5fc0*/  VIADD R12, R4, 0x50 ;  /* 0x00000050040c7836 */ /* 0x00efe40000000000 */
        /* <DEDUP_REMOVED lines=14> */
.L_x_2407:
[----:B------:R-:W-:Y:S05]  /*60b0*/  BSYNC B0 ;  /* 0x0000000000007941 */ /* 0x000fea0003800000 */
.L_x_2406:
[----:B------:R-:W-:Y:S01]  /*60c0*/  BSSY B0, `(.L_x_2408) ;  /* 0x0000010000007945 */ /* 0x000fe20003800000 */
[----:B------:R-:W-:-:S03]  /*60d0*/  ISETP.GE.AND P3, PT, R12, UR4, PT ;  /* 0x000000040c007c0c */ /* 0x000fc6000bf66270 */
        /* <DEDUP_REMOVED lines=14> */
.L_x_2409:
[----:B------:R-:W-:Y:S05]  /*61c0*/  BSYNC B0 ;  /* 0x0000000000007941 */ /* 0x000fea0003800000 */
.L_x_2408:
[----:B------:R-:W-:Y:S01]  /*61d0*/  ISETP.GE.OR P4, PT, R6, UR5, P3 ;  /* 0x0000000506007c0c */ /* 0x000fe20009f86670 */
[----:B------:R-:W-:Y:S01]  /*61e0*/  BSSY B0, `(.L_x_2410) ;  /* 0x0000011000007945 */ /* 0x000fe20003800000 */
[----:B--2---:R-:W-:Y:S02]  /*61f0*/  IMAD R12, R16, UR10, RZ ;  /* 0x0000000a100c7c24 */ /* 0x004fe4000f8e02ff */
[----:B-1----:R-:W-:-:S09]  /*6200*/  VIADD R20, R4, 0x60 ;  /* 0x0000006004147836 */ /* 0x002fd20000000000 */
        /* <DEDUP_REMOVED lines=14> */
.L_x_2411:
[----:B------:R-:W-:Y:S05]  /*62f0*/  BSYNC B0 ;  /* 0x0000000000007941 */ /* 0x000fea0003800000 */
.L_x_2410:
[----:B------:R-:W-:Y:S01]  /*6300*/  ULDC UR8, c[0x0][0x83c] ;  /* 0x00020f0000087ab9 */ /* 0x000fe20000000800 */
[----:B------:R-:W-:Y:S01]  /*6310*/  ISETP.GE.AND P4, PT, R20, UR4, PT ;  /* 0x0000000414007c0c */ /* 0x000fe2000bf86270 */
[----:B------:R-:W-:Y:S01]  /*6320*/  IMAD R13, R17, UR43, R12 ;  /* 0x0000002b110d7c24 */ /* 0x000fe2000f8e020c */
[----:B------:R-:W-:Y:S01]  /*6330*/  ISETP.GE.OR P5, PT, R6, UR8, P5 ;  /* 0x0000000806007c0c */ /* 0x000fe2000afa6670 */
[----:B------:R-:W-:Y:S01]  /*6340*/  IMAD.WIDE.U32 R8, R16, UR43, R6 ;  /* 0x0000002b10087c25 */ /* 0x000fe2000f8e0006 */
[----:B------:R-:W-:Y:S01]  /*6350*/  ISETP.GE.OR P6, PT, R6, UR8, P6 ;  /* 0x0000000806007c0c */ /* 0x000fe2000b7c6670 */
[----:B------:R-:W-:Y:S01]  /*6360*/  BSSY B0, `(.L_x_2412) ;  /* 0x0000019000007945 */ /* 0x000fe20003800000 */
[----:B------:R-:W-:Y:S01]  /*6370*/  P2R R21, PR, RZ, 0x20 ;  /* 0x00000020ff157803 */ /* 0x000fe20000000000 */
[----:B------:R-:W-:Y:S01]  /*6380*/  VIADD R0, R4, 0x70 ;  /* 0x0000007004007836 */ /* 0x000fe20000000000 */
[C---:B------:R-:W-:Y:S01]  /*6390*/  ISETP.GE.OR P5, PT, R6.reuse, UR5, P4 ;  /* 0x0000000506007c0c */ /* 0x040fe2000a7a6670 */
        /* <DEDUP_REMOVED lines=21> */
.L_x_2413:
[----:B------:R-:W-:Y:S05]  /*64f0*/  BSYNC B0 ;  /* 0x0000000000007941 */ /* 0x000fea0003800000 */
.L_x_2412:
[----:B------:R-:W-:Y:S01]  /*6500*/  ISETP.GE.AND P6, PT, R0, UR4, PT ;  /* 0x0000000400007c0c */ /* 0x000fe2000bfc6270 */
[----:B------:R-:W-:Y:S01]  /*6510*/  IMAD R0, R18, UR11, RZ ;  /* 0x0000000b12007c24 */ /* 0x000fe2000f8e02ff */
[----:B------:R-:W-:Y:S01]  /*6520*/  BSSY B0, `(.L_x_2414) ;  /* 0x0000014000007945 */ /* 0x000fe20003800000 */
[----:B------:R-:W-:Y:S01]  /*6530*/  IMAD.MOV.U32 R12, RZ, RZ, R8 ;  /* 0x000000ffff0c7224 */ /* 0x000fe200078e0008 */
[C---:B------:R-:W-:Y:S01]  /*6540*/  ISETP.GE.OR P5, PT, R6.reuse, UR5, P6 ;  /* 0x0000000506007c0c */ /* 0x040fe2000b7a6670 */
        /* <DEDUP_REMOVED lines=17> */
.L_x_2415:
[----:B------:R-:W-:Y:S05]  /*6660*/  BSYNC B0 ;  /* 0x0000000000007941 */ /* 0x000fea0003800000 */
.L_x_2414:
[----:B------:R-:W-:Y:S01]  /*6670*/  ISETP.NE.AND P5, PT, R20, RZ, PT ;  /* 0x000000ff1400720c */ /* 0x000fe20003fa5270 */
[----:B------:R-:W-:Y:S01]  /*6680*/  BSSY B0, `(.L_x_2416) ;  /* 0x000000d000007945 */ /* 0x000fe20003800000 */
[----:B---3--:R-:W-:-:S11]  /*6690*/  IMAD.IADD R7, R13, 0x1, R9 ;  /* 0x000000010d077824 */ /* 0x008fd600078e0209 */
        /* <DEDUP_REMOVED lines=11> */
.L_x_2417:
[----:B------:R-:W-:Y:S05]  /*6750*/  BSYNC B0 ;  /* 0x0000000000007941 */ /* 0x000fea0003800000 */
.L_x_2416:
[----:B------:R-:W-:Y:S01]  /*6760*/  ISETP.NE.AND P5, PT, R21, RZ, PT ;  /* 0x000000ff1500720c */ /* 0x000fe20003fa5270 */
[----:B------:R-:W-:-:S12]  /*6770*/  BSSY B0, `(.L_x_2418) ;  /* 0x000000f000007945 */ /* 0x000fd80003800000 */
[----:B------:R-:W-:Y:S05]  /*6780*/  @P5 BRA `(.L_x_2419) ;  /* 0x0000000000345947 */ /* 0x000fea0003800000 */
[----:B---3--:R-:W-:Y:S01]  /*6790*/  IADD3 R9, P5, R2, 0x10, RZ ;  /* 0x0000001002097810 */ /* 0x008fe20007fbe0ff */
        /* <DEDUP_REMOVED lines=12> */
.L_x_2419:
[----:B------:R-:W-:Y:S05]  /*6860*/  BSYNC B0 ;  /* 0x0000000000007941 */ /* 0x000fea0003800000 */
.L_x_2418:
[----:B------:R-:W-:Y:S04]  /*6870*/  BSSY B0, `(.L_x_2420) ;  /* 0x000000f000007945 */ /* 0x000fe80003800000 */
[----:B------:R-:W-:Y:S05]  /*6880*/  @P0 BRA `(.L_x_2421) ;  /* 0x0000000000340947 */ /* 0x000fea0003800000 */
[----:B---34-:R-:W-:Y:S01]  /*6890*/  IADD3 R9, P0, R2, 0x20, RZ ;  /* 0x0000002002097810 */ /* 0x018fe20007f1e0ff */
        /* <DEDUP_REMOVED lines=12> */
.L_x_2421:
[----:B------:R-:W-:Y:S05]  /*6960*/  BSYNC B0 ;  /* 0x0000000000007941 */ /* 0x000fea0003800000 */
.L_x_2420:
        /* <DEDUP_REMOVED lines=15> */
.L_x_2423:
[----:B------:R-:W-:Y:S05]  /*6a60*/  BSYNC B0 ;  /* 0x0000000000007941 */ /* 0x000fea0003800000 */
.L_x_2422:
        /* <DEDUP_REMOVED lines=15> */
.L_x_2425:
[----:B------:R-:W-:Y:S05]  /*6b60*/  BSYNC B0 ;  /* 0x0000000000007941 */ /* 0x000fea0003800000 */
.L_x_2424:
        /* <DEDUP_REMOVED lines=15> */
.L_x_2427:
[----:B------:R-:W-:Y:S05]  /*6c60*/  BSYNC B0 ;  /* 0x0000000000007941 */ /* 0x000fea0003800000 */
.L_x_2426:
        /* <DEDUP_REMOVED lines=15> */
.L_x_2429:
[----:B------:R-:W-:Y:S05]  /*6d60*/  BSYNC B0 ;  /* 0x0000000000007941 */ /* 0x000fea0003800000 */
.L_x_2428:
        /* <DEDUP_REMOVED lines=15> */
.L_x_2369:
        /* <DEDUP_REMOVED lines=8> */
[----:B------:R-:W1:Y:S01]  /*6ee0*/  S2UR UR7, SR_CTAID.X ;  /* 0x00000000000779c3 */ /* 0x000e620000002500 */
[----:B------:R-:W-:Y:S02]  /*6ef0*/  ULDC UR8, c[0x0][0xb50] ;  /* 0x0002d40000087ab9 */ /* 0x000fe40000000800 */
[----:B------:R-:W-:-:S05]  /*6f00*/  UISETP.NE.AND UP0, UPT, UR8, 0x1, UPT ;  /* 0x000000010800788c */ /* 0x000fca000bf05270 */
[----:B------:R-:W2:Y:S06]  /*6f10*/  LDC R0, c[0x0][0xb68] ;  /* 0x0002da00ff007b82 */ /* 0x000eac0000000800 */
[----:B------:R-:W-:Y:S01]  /*6f20*/  @UP0 ULDC UR4, c[0x0][0xb54] ;  /* 0x0002d50000040ab9 */ /* 0x000fe20000000800 */
[----:B------:R-:W-:Y:S01]  /*6f30*/  @UP0 ULDC UR9, c[0x0][0xb58] ;  /* 0x0002d60000090ab9 */ /* 0x000fe20000000800 */
[----:B-1----:R-:W-:Y:S02]  /*6f40*/  UIMAD.WIDE.U32 UR4, UR7, UR4, URZ ;  /* 0x00000004070472a5 */ /* 0x002fe4000f8e003f */
[----:B------:R-:W-:-:S02]  /*6f50*/  UMOV UR6, UR7 ;  /* 0x0000000700067c82 */ /* 0x000fc40008000000 */
[----:B------:R-:W-:-:S04]  /*6f60*/  @UP0 USHF.R.U32.HI UR6, URZ, UR9, UR5 ;  /* 0x000000093f060299 */ /* 0x000fc80008011605 */
[----:B------:R-:W-:Y:S02]  /*6f70*/  UIADD3 UR4, -UR6, URZ, URZ ;  /* 0x0000003f06047290 */ /* 0x000fe4000fffe13f */
[----:B--2---:R-:W-:Y:S02]  /*6f80*/  ISETP.LE.AND P0, PT, R0, UR6, PT ;  /* 0x0000000600007c0c */ /* 0x004fe4000bf03270 */
[----:B------:R-:W-:-:S11]  /*6f90*/  UIMAD UR8, UR8, UR4, UR7 ;  /* 0x00000004080872a4 */ /* 0x000fd6000f8e0207 */
[----:B------:R-:W-:Y:S05]  /*6fa0*/  @!P0 BRA `(.L_x_2431) ;  /* 0x0000000000208947 */ /* 0x000fea0003800000 */
        /* <DEDUP_REMOVED lines=8> */
.L_x_2431:
[----:B------:R-:W-:Y:S01]  /*7030*/  ULDC UR9, c[0x0][0xb44] ;  /* 0x0002d10000097ab9 */ /* 0x000fe20000000800 */
[----:B------:R-:W-:Y:S01]  /*7040*/  UMOV UR7, UR8 ;  /* 0x0000000800077c82 */ /* 0x000fe20008000000 */
[----:B------:R-:W-:-:S11]  /*7050*/  UISETP.NE.AND UP0, UPT, UR9, 0x1, UPT ;  /* 0x000000010900788c */ /* 0x000fd6000bf05270 */
[----:B------:R-:W-:Y:S02]  /*7060*/  @UP0 ULDC.64 UR10, c[0x0][0xb48] ;  /* 0x0002d200000a0ab9 */ /* 0x000fe40000000a00 */
[----:B------:R-:W-:-:S04]  /*7070*/  UIMAD.WIDE.U32 UR4, UR8, UR10, URZ ;  /* 0x0000000a080472a5 */ /* 0x000fc8000f8e003f */
[----:B------:R-:W-:-:S04]  /*7080*/  @UP0 USHF.R.U32.HI UR7, URZ, UR11, UR5 ;  /* 0x0000000b3f070299 */ /* 0x000fc80008011605 */
[----:B------:R-:W-:-:S12]  /*7090*/  UIMAD UR4, UR7, UR9, URZ ;  /* 0x00000009070472a4 */ /* 0x000fd8000f8e023f */
.L_x_2432:
        /* <DEDUP_REMOVED lines=17> */
[----:B------:R-:W-:Y:S01]  /*71b0*/  ULDC UR6, c[0x0][0x74c] ;  /* 0x0001d30000067ab9 */ /* 0x000fe20000000800 */
[----:B------:R-:W-:Y:S02]  /*71c0*/  UIADD3 UR5, UR5, 0x3f, URZ ;  /* 0x0000003f05057890 */ /* 0x000fe4000fffe03f */
[----:B------:R-:W-:Y:S02]  /*71d0*/  UIADD3 UR7, -UR6, UR7, -UR4 ;  /* 0x0000000706077290 */ /* 0x000fe4000fffe904 */
[----:B------:R-:W-:Y:S02]  /*71e0*/  USHF.R.S32.HI UR6, URZ, 0x1f, UR5 ;  /* 0x0000001f3f067899 */ /* 0x000fe40008011405 */
[----:B------:R-:W-:-:S02]  /*71f0*/  USHF.R.S32.HI UR4, URZ, 0x1f, UR7 ;  /* 0x0000001f3f047899 */ /* 0x000fc40008011407 */
[----:B------:R-:W-:Y:S02]  /*7200*/  ULEA.HI UR5, UR6, UR5, URZ, 0x6 ;  /* 0x0000000506057291 */ /* 0x000fe4000f8f303f */
[----:B------:R-:W-:Y:S02]  /*7210*/  ULEA.HI UR4, UR4, UR7, URZ, 0x6 ;  /* 0x0000000704047291 */ /* 0x000fe4000f8f303f */
[----:B------:R-:W-:Y:S02]  /*7220*/  USHF.R.S32.HI UR5, URZ, 0x6, UR5 ;  /* 0x000000063f057899 */ /* 0x000fe40008011405 */
[----:B------:R-:W-:-:S04]  /*7230*/  USHF.R.S32.HI UR4, URZ, 0x6, UR4 ;  /* 0x000000063f047899 */ /* 0x000fc80008011404 */
[----:B------:R-:W-:-:S04]  /*7240*/  UISETP.LT.AND UP0, UPT, URZ, UR4, UPT ;  /* 0x000000043f00728c */ /* 0x000fc8000bf01270 */
[----:B------:R-:W-:-:S04]  /*7250*/  USEL UR8, URZ, UR4, !UP0 ;  /* 0x000000043f087287 */ /* 0x000fc8000c000000 */
[----:B------:R-:W-:-:S06]  /*7260*/  UISETP.GT.AND UP0, UPT, UR5, UR8, UPT ;  /* 0x000000080500728c */ /* 0x000fcc000bf04270 */
[----:B------:R-:W-:-:S13]  /*7270*/  PLOP3.LUT P0, PT, PT, PT, UP0, 0x80, 0x0 ;  /* 0x000000000000781c */ /* 0x000fda0003f0f008 */
[----:B------:R-:W-:Y:S05]  /*7280*/  @!P0 BRA `(.L_x_2373) ;  /* 0x0000002c00508947 */ /* 0x000fea0003800000 */
[----:B------:R-:W-:Y:S01]  /*7290*/  USHF.R.S32.HI UR4, URZ, 0x1f, UR11 ;  /* 0x0000001f3f047899 */ /* 0x000fe2000801140b */
[----:B------:R-:W-:Y:S01]  /*72a0*/  ULDC.64 UR12, c[0x0][0x2d8] ;  /* 0x0000b600000c7ab9 */ /* 0x000fe20000000a00 */
[----:B------:R-:W-:Y:S02]  /*72b0*/  ELECT P0, URZ, PT ;  /* 0x00000000003f782f */ /* 0x000fe40003800000 */
[----:B------:R-:W-:Y:S02]  /*72c0*/  UIMAD UR9, UR4, UR12, URZ ;  /* 0x0000000c040972a4 */ /* 0x000fe4000f8e023f */
[----:B------:R-:W-:Y:S02]  /*72d0*/  UIADD3 UR4, UR5, -UR8, URZ ;  /* 0x8000000805047290 */ /* 0x000fe4000fffe03f */
[----:B------:R-:W-:Y:S02]  /*72e0*/  UIMAD.WIDE.U32 UR6, UR11, UR12, URZ ;  /* 0x0000000c0b0672a5 */ /* 0x000fe4000f8e003f */
[----:B------:R-:W-:-:S02]  /*72f0*/  ULOP3.LUT UR4, UR4, 0x1, URZ, 0xc0, !UPT ;  /* 0x0000000104047892 */ /* 0x000fc4000f8ec03f */
[----:B------:R-:W-:Y:S02]  /*7300*/  UIMAD UR9, UR11, UR13, UR9 ;  /* 0x0000000d0b0972a4 */ /* 0x000fe4000f8e0209 */
[----:B------:R-:W-:Y:S02]  /*7310*/  UISETP.NE.U32.AND UP0, UPT, UR4, 0x1, UPT ;  /* 0x000000010400788c */ /* 0x000fe4000bf05070 */
[----:B------:R-:W-:Y:S01]  /*7320*/  USHF.R.S32.HI UR11, URZ, 0x1f, UR10 ;  /* 0x0000001f3f0b7899 */ /* 0x000fe2000801140a */
[----:B------:R-:W-:Y:S01]  /*7330*/  ULDC.64 UR12, c[0x0][0x2e0] ;  /* 0x0000b800000c7ab9 */ /* 0x000fe20000000a00 */
[----:B------:R-:W-:Y:S02]  /*7340*/  UIADD3 UR7, UR7, UR9, URZ ;  /* 0x0000000907077290 */ /* 0x000fe4000fffe03f */
[----:B------:R-:W-:Y:S01]  /*7350*/  PLOP3.LUT P1, PT, PT, PT, UP0, 0x80, 0x0 ;  /* 0x000000000000781c */ /* 0x000fe20003f2f008 */
[----:B------:R-:W-:Y:S02]  /*7360*/  UIMAD UR9, UR11, UR12, URZ ;  /* 0x0000000c0b0972a4 */ /* 0x000fe4000f8e023f */
[----:B------:R-:W-:-:S02]  /*7370*/  UIMAD.WIDE.U32 UR6, UR10, UR12, UR6 ;  /* 0x0000000c0a0672a5 */ /* 0x000fc4000f8e0006 */
[----:B------:R-:W-:-:S04]  /*7380*/  UIMAD UR9, UR10, UR13, UR9 ;  /* 0x0000000d0a0972a4 */ /* 0x000fc8000f8e0209 */
[----:B------:R-:W-:-:S04]  /*7390*/  UIADD3 UR23, UR7, UR9, URZ ;  /* 0x0000000907177290 */ /* 0x000fc8000fffe03f */
[----:B------:R-:W-:Y:S08]  /*73a0*/  @P1 BRA `(.L_x_2433) ;  /* 0x0000000000bc1947 */ /* 0x000ff00003800000 */
        /* <DEDUP_REMOVED lines=18> */
.L_x_2435:
[----:B------:R-:W-:Y:S05]  /*74d0*/  BSYNC B0 ;  /* 0x0000000000007941 */ /* 0x000fea0003800000 */
.L_x_2434:
        /* <DEDUP_REMOVED lines=19> */
.L_x_2437:
[----:B------:R-:W-:Y:S05]  /*7610*/  BSYNC B0 ;  /* 0x0000000000007941 */ /* 0x000fea0003800000 */
.L_x_2436:
[----:B------:R-:W-:Y:S06]  /*7620*/  BAR.ARV 0xa, 0xa0 ;  /* 0x0282800000007b1d */ /* 0x000fec0000002000 */
[----:B------:R-:W-:Y:S04]  /*7630*/  BSSY B0, `(.L_x_2438) ;  /* 0x0000003000007945 */ /* 0x000fe80003800000 */
[----:B------:R-:W-:Y:S05]  /*7640*/  @!P0 BRA `(.L_x_2439) ;  /* 0x0000000000048947 */ /* 0x000fea0003800000 */
[----:B------:R-:W-:-:S04]  /*7650*/  DEPBAR.LE SB0, 0x0 ;  /* 0x000080000000791a */ /* 0x000fc80000000000 */
.L_x_2439:
[----:B------:R-:W-:Y:S05]  /*7660*/  BSYNC B0 ;  /* 0x0000000000007941 */ /* 0x000fea0003800000 */
.L_x_2438:
[----:B------:R-:W-:Y:S06]  /*7670*/  BAR.ARV 0xb, 0xa0 ;  /* 0x02c2800000007b1d */ /* 0x000fec0000002000 */
[----:B------:R-:W-:Y:S01]  /*7680*/  UIADD3 UR12, UR8, 0x1, URZ ;  /* 0x00000001080c7890 */ /* 0x000fe2000fffe03f */
[----:B------:R-:W-:Y:S11]  /*7690*/  BRA `(.L_x_2440) ;  /* 0x0000000000047947 */ /* 0x000ff60003800000 */
.L_x_2433:
[----:B------:R-:W-:-:S05]  /*76a0*/  UMOV UR12, UR8 ;  /* 0x00000008000c7c82 */ /* 0x000fca0008000000 */
.L_x_2440:
[----:B------:R-:W-:-:S04]  /*76b0*/  UIADD3 UR4, UR8, 0x1, URZ ;  /* 0x0000000108047890 */ /* 0x000fc8000fffe03f */
[----:B------:R-:W-:-:S06]  /*76c0*/  UISETP.NE.AND UP0, UPT, UR5, UR4, UPT ;  /* 0x000000040500728c */ /* 0x000fcc000bf05270 */
[----:B------:R-:W-:-:S13]  /*76d0*/  PLOP3.LUT P1, PT, PT, PT, UP0, 0x80, 0x0 ;  /* 0x000000000000781c */ /* 0x000fda0003f2f008 */
[----:B------:R-:W-:Y:S05]  /*76e0*/  @!P1 BRA `(.L_x_2373) ;  /* 0x0000002800389947 */ /* 0x000fea0003800000 */
[----:B------:R-:W-:Y:S01]  /*76f0*/  ULDC.64 UR10, c[0x0][0x2c0] ;  /* 0x0000b000000a7ab9 */ /* 0x000fe20000000a00 */
[----:B------:R-:W-:Y:S02]  /*7700*/  UIADD3 UR19, UR9, UR7, URZ ;  /* 0x0000000709137290 */ /* 0x000fe4000fffe03f */
        /* <DEDUP_REMOVED lines=9> */
[----:B------:R-:W-:Y:S01]  /*77a0*/  UMOV UR4, URZ ;  /* 0x0000003f00047c82 */ /* 0x000fe20008000000 */
[----:B------:R-:W-:Y:S01]  /*77b0*/  ULDC.64 UR24, c[0x0][0x2c0] ;  /* 0x0000b00000187ab9 */ /* 0x000fe20000000a00 */
[----:B------:R-:W-:-:S09]  /*77c0*/  UMOV UR20, UR13 ;  /* 0x0000000d00147c82 */ /* 0x000fd20008000000 */
.L_x_2453:
        /* <DEDUP_REMOVED lines=9> */
[----:B------:R-:W-:-:S03]  /*7860*/  UMOV UR21, 0x400 ;  /* 0x0000040000157882 */ /* 0x000fc60000000000 */
        /* <DEDUP_REMOVED lines=10> */
.L_x_2442:
[----:B------:R-:W-:Y:S05]  /*7910*/  BSYNC B0 ;  /* 0x0000000000007941 */ /* 0x000fea0003800000 */
.L_x_2441:
        /* <DEDUP_REMOVED lines=13> */
.L_x_2444:
[----:B------:R-:W-:Y:S05]  /*79f0*/  BSYNC B0 ;  /* 0x0000000000007941 */ /* 0x000fea0003800000 */
.L_x_2443:
[----:B------:R-:W-:Y:S06]  /*7a00*/  BAR.ARV 0xa, 0xa0 ;  /* 0x0282800000007b1d */ /* 0x000fec0000002000 */
[----:B------:R-:W-:Y:S04]  /*7a10*/  BSSY B0, `(.L_x_2445) ;  /* 0x0000003000007945 */ /* 0x000fe80003800000 */
[----:B------:R-:W-:Y:S05]  /*7a20*/  @!P0 BRA `(.L_x_2446) ;  /* 0x0000000000048947 */ /* 0x000fea0003800000 */
[----:B------:R-:W-:-:S04]  /*7a30*/  DEPBAR.LE SB0, 0x0 ;  /* 0x000080000000791a */ /* 0x000fc80000000000 */
.L_x_2446:
[----:B------:R-:W-:Y:S05]  /*7a40*/  BSYNC B0 ;  /* 0x0000000000007941 */ /* 0x000fea0003800000 */
.L_x_2445:
        /* <DEDUP_REMOVED lines=13> */
.L_x_2448:
[----:B------:R-:W-:Y:S05]  /*7b20*/  BSYNC B0 ;  /* 0x0000000000007941 */ /* 0x000fea0003800000 */
.L_x_2447:
        /* <DEDUP_REMOVED lines=13> */
.L_x_2450:
[----:B------:R-:W-:Y:S05]  /*7c00*/  BSYNC B0 ;  /* 0x0000000000007941 */ /* 0x000fea0003800000 */
.L_x_2449:
[----:B------:R-:W-:Y:S01]  /*7c10*/  UIADD3 UR12, UR12, 0x2, URZ ;  /* 0x000000020c0c7890 */ /* 0x000fe2000fffe03f */
[----:B------:R-:W-:Y:S06]  /*7c20*/  BAR.ARV 0xa, 0xa0 ;  /* 0x0282800000007b1d */ /* 0x000fec0000002000 */
[----:B------:R-:W-:Y:S01]  /*7c30*/  UISETP.GE.AND UP0, UPT, UR12, UR5, UPT ;  /* 0x000000050c00728c */ /* 0x000fe2000bf06270 */
[----:B------:R-:W-:Y:S04]  /*7c40*/  BSSY B0, `(.L_x_2451) ;  /* 0x0000003000007945 */ /* 0x000fe80003800000 */
[----:B------:R-:W-:Y:S06]  /*7c50*/  @!P0 BRA `(.L_x_2452) ;  /* 0x0000000000048947 */ /* 0x000fec0003800000 */
[----:B------:R-:W-:-:S04]  /*7c60*/  DEPBAR.LE SB0, 0x0 ;  /* 0x000080000000791a */ /* 0x000fc80000000000 */
.L_x_2452:
[----:B------:R-:W-:Y:S05]  /*7c70*/  BSYNC B0 ;  /* 0x0000000000007941 */ /* 0x000fea0003800000 */
.L_x_2451:
[----:B------:R-:W-:Y:S06]  /*7c80*/  BAR.ARV 0xb, 0xa0 ;  /* 0x02c2800000007b1d */ /* 0x000fec0000002000 */
[----:B------:R-:W-:Y:S01]  /*7c90*/  PLOP3.LUT P1, PT, PT, PT, UP0, 0x80, 0x0 ;  /* 0x000000000000781c */ /* 0x000fe20003f2f008 */
[----:B------:R-:W-:Y:S02]  /*7ca0*/  UIADD3 UR20, UR20, 0x4000, URZ ;  /* 0x0000400014147890 */ /* 0x000fe4000fffe03f */
[----:B------:R-:W-:-:S10]  /*7cb0*/  UIADD3 UR4, UR4, 0x4000, URZ ;  /* 0x0000400004047890 */ /* 0x000fd4000fffe03f */
[----:B------:R-:W-:Y:S05]  /*7cc0*/  @!P1 BRA `(.L_x_2453) ;  /* 0xfffffff800c09947 */ /* 0x000fea000383ffff */
[----:B------:R-:W-:Y:S05]  /*7cd0*/  BRA `(.L_x_2373) ;  /* 0x0000002000bc7947 */ /* 0x000fea0003800000 */
.L_x_2430:
        /* <DEDUP_REMOVED lines=21> */
.L_x_2454:
[----:B------:R-:W-:Y:S01]  /*7e30*/  ULDC UR8, c[0x0][0xb44] ;  /* 0x0002d10000087ab9 */ /* 0x000fe20000000800 */
[----:B------:R-:W-:Y:S01]  /*7e40*/  UMOV UR11, UR7 ;  /* 0x00000007000b7c82 */ /* 0x000fe20008000000 */
[----:B------:R-:W-:-:S11]  /*7e50*/  UISETP.NE.AND UP0, UPT, UR8, 0x1, UPT ;  /* 0x000000010800788c */ /* 0x000fd6000bf05270 */
[----:B------:R-:W-:Y:S02]  /*7e60*/  @UP0 ULDC.64 UR12, c[0x0][0xb48] ;  /* 0x0002d200000c0ab9 */ /* 0x000fe40000000a00 */
[----:B------:R-:W-:-:S04]  /*7e70*/  UIMAD.WIDE.U32 UR4, UR7, UR12, URZ ;  /* 0x0000000c070472a5 */ /* 0x000fc8000f8e003f */
[----:B------:R-:W-:-:S04]  /*7e80*/  @UP0 USHF.R.U32.HI UR11, URZ, UR13, UR5 ;  /* 0x0000000d3f0b0299 */ /* 0x000fc80008011605 */
[----:B------:R-:W-:-:S12]  /*7e90*/  UIMAD UR4, UR11, UR8, URZ ;  /* 0x000000080b0472a4 */ /* 0x000fd8000f8e023f */
.L_x_2455:
[----:B------:R-:W-:Y:S01]  /*7ea0*/  ULDC UR8, c[0x0][0xb38] ;  /* 0x0002ce0000087ab9 */ /* 0x000fe20000000800 */
[----:B------:R-:W-:Y:S01]  /*7eb0*/  UIADD3 UR4, UR7, -UR4, URZ ;  /* 0x8000000407047290 */ /* 0x000fe2000fffe03f */
[----:B------:R-:W-:Y:S01]  /*7ec0*/  IMAD.MOV.U32 R11, RZ, RZ, 0x1 ;  /* 0x00000001ff0b7424 */ /* 0x000fe200078e00ff */
[----:B------:R-:W-:Y:S01]  /*7ed0*/  UISETP.NE.AND UP0, UPT, UR8, 0x1, UPT ;  /* 0x000000010800788c */ /* 0x000fe2000bf05270 */
[----:B------:R-:W-:Y:S01]  /*7ee0*/  IMAD.MOV.U32 R0, RZ, RZ, RZ ;  /* 0x000000ffff007224 */ /* 0x000fe200078e00ff */
[----:B------:R-:W-:Y:S02]  /*7ef0*/  ULDC UR5, c[0x0][0xb44] ;  /* 0x0002d10000057ab9 */ /* 0x000fe40000000800 */
[----:B------:R-:W-:-:S07]  /*7f00*/  UIMAD UR6, UR6, UR5, UR4 ;  /* 0x00000005060672a4 */ /* 0x000fce000f8e0204 */
        /* <DEDUP_REMOVED lines=9> */
[----:B------:R-:W-:Y:S01]  /*7fa0*/  USHF.L.U32 UR11, UR11, 0x7, URZ ;  /* 0x000000070b0b7899 */ /* 0x000fe2000800063f */
[----:B------:R-:W-:Y:S01]  /*7fb0*/  ULDC UR5, c[0x0][0x280] ;  /* 0x0000a00000057ab9 */ /* 0x000fe20000000800 */
[----:B------:R-:W-:Y:S01]  /*7fc0*/  ULDC UR4, c[0x0][0x290] ;  /* 0x0000a40000047ab9 */ /* 0x000fe20000000800 */
[----:B------:R-:W-:Y:S01]  /*7fd0*/  ULDC UR6, c[0x0][0x74c] ;  /* 0x0001d30000067ab9 */ /* 0x000fe20000000800 */
[----:B------:R-:W-:-:S04]  /*7fe0*/  UIADD3 UR4, -UR4, UR11, UR5 ;  /* 0x0000000b04047290 */ /* 0x000fc8000fffe105 */
[----:B------:R-:W-:Y:S02]  /*7ff0*/  UIADD3 UR4, UR4, -UR6, URZ ;  /* 0x8000000604047290 */ /* 0x000fe4000fffe03f */
[----:B------:R-:W-:Y:S02]  /*8000*/  UIADD3 UR6, UR5, 0x3f, URZ ;  /* 0x0000003f05067890 */ /* 0x000fe4000fffe03f */
[----:B------:R-:W-:Y:S02]  /*8010*/  USHF.R.S32.HI UR5, URZ, 0x1f, UR4 ;  /* 0x0000001f3f057899 */ /* 0x000fe40008011404 */
[----:B------:R-:W-:Y:S02]  /*8020*/  USHF.R.S32.HI UR7, URZ, 0x1f, UR6 ;  /* 0x0000001f3f077899 */ /* 0x000fe40008011406 */
[----:B------:R-:W-:Y:S02]  /*8030*/  ULEA.HI UR5, UR5, UR4, URZ, 0x6 ;  /* 0x0000000405057291 */ /* 0x000fe4000f8f303f */
[----:B------:R-:W-:-:S02]  /*8040*/  ULEA.HI UR4, UR7, UR6, URZ, 0x6 ;  /* 0x0000000607047291 */ /* 0x000fc4000f8f303f */
[----:B------:R-:W-:Y:S02]  /*8050*/  USHF.R.S32.HI UR5, URZ, 0x6, UR5 ;  /* 0x000000063f057899 */ /* 0x000fe40008011405 */
[----:B------:R-:W-:-:S04]  /*8060*/  USHF.R.S32.HI UR4, URZ, 0x6, UR4 ;  /* 0x000000063f047899 */ /* 0x000fc80008011404 */
[----:B------:R-:W-:-:S04]  /*8070*/  VIMNMX R4, RZ, UR5, !PT ;  /* 0x00000005ff047c48 */ /* 0x000fc8000ffe0100 */
[----:B------:R-:W-:-:S13]  /*8080*/  ISETP.LT.AND P0, PT, R4, UR4, PT ;  /* 0x0000000404007c0c */ /* 0x000fda000bf01270 */
[----:B------:R-:W-:Y:S05]  /*8090*/  @!P0 BRA `(.L_x_2456) ;  /* 0x0000001c00388947 */ /* 0x000fea0003800000 */
[----:B------:R-:W-:Y:S01]  /*80a0*/  USHF.R.S32.HI UR5, URZ, 0x1f, UR20 ;  /* 0x0000001f3f057899 */ /* 0x000fe20008011414 */
[----:B------:R-:W-:Y:S01]  /*80b0*/  BSSY B0, `(.L_x_2456) ;  /* 0x00001cc000007945 */ /* 0x000fe20003800000 */
[----:B------:R-:W-:Y:S01]  /*80c0*/  ULDC.64 UR6, c[0x0][0x718] ;  /* 0x0001c60000067ab9 */ /* 0x000fe20000000a00 */
[----:B------:R-:W-:Y:S01]  /*80d0*/  ULDC.64 UR14, c[0x0][0x730] ;  /* 0x0001cc00000e7ab9 */ /* 0x000fe20000000a00 */
[----:B------:R-:W-:Y:S01]  /*80e0*/  UIMAD.WIDE.U32 UR8, UR20, UR6, URZ ;  /* 0x00000006140872a5 */ /* 0x000fe2000f8e003f */
[----:B------:R-:W-:Y:S01]  /*80f0*/  IMAD.MOV.U32 R0, RZ, RZ, RZ ;  /* 0x000000ffff007224 */ /* 0x000fe200078e00ff */
[----:B------:R-:W-:Y:S02]  /*8100*/  UIMAD UR6, UR5, UR6, URZ ;  /* 0x00000006050672a4 */ /* 0x000fe4000f8e023f */
[----:B------:R-:W-:Y:S02]  /*8110*/  UIMAD UR5, UR5, UR14, URZ ;  /* 0x0000000e050572a4 */ /* 0x000fe4000f8e023f */
[----:B------:R-:W-:-:S02]  /*8120*/  UIMAD UR6, UR20, UR7, UR6 ;  /* 0x00000007140672a4 */ /* 0x000fc4000f8e0206 */
[----:B------:R-:W-:Y:S01]  /*8130*/  UIMAD UR10, UR20, UR15, UR5 ;  /* 0x0000000f140a72a4 */ /* 0x000fe2000f8e0205 */
[----:B------:R-:W-:Y:S01]  /*8140*/  ULDC UR7, c[0x0][0x2e8] ;  /* 0x0000ba0000077ab9 */ /* 0x000fe20000000800 */
[----:B------:R-:W-:Y:S02]  /*8150*/  USHF.R.S32.HI UR5, URZ, 0x1f, UR21 ;  /* 0x0000001f3f057899 */ /* 0x000fe40008011415 */
[----:B------:R-:W-:Y:S01]  /*8160*/  UISETP.NE.AND UP0, UPT, UR7, 0x1, UPT ;  /* 0x000000010700788c */ /* 0x000fe2000bf05270 */
[----:B------:R-:W-:Y:S01]  /*8170*/  ULDC.64 UR22, c[0x0][0x720] ;  /* 0x0001c80000167ab9 */ /* 0x000fe20000000a00 */
[----:B------:R-:W-:Y:S01]  /*8180*/  ELECT P0, URZ, PT ;  /* 0x00000000003f782f */ /* 0x000fe20003800000 */
[----:B------:R-:W-:Y:S02]  /*8190*/  UIMAD UR7, UR5, UR22, URZ ;  /* 0x00000016050772a4 */ /* 0x000fe4000f8e023f */
[----:B------:R-:W-:Y:S02]  /*81a0*/  UIADD3 UR9, UR9, UR6, URZ ;  /* 0x0000000609097290 */ /* 0x000fe4000fffe03f */
[----:B------:R-:W-:-:S02]  /*81b0*/  UIMAD.WIDE.U32 UR12, UR20, UR14, URZ ;  /* 0x0000000e140c72a5 */ /* 0x000fc4000f8e003f */
[----:B------:R-:W-:Y:S01]  /*81c0*/  UIMAD UR6, UR21, UR23, UR7 ;  /* 0x00000017150672a4 */ /* 0x000fe2000f8e0207 */
[----:B------:R-:W-:Y:S01]  /*81d0*/  ULDC.64 UR14, c[0x0][0x738] ;  /* 0x0001ce00000e7ab9 */ /* 0x000fe20000000a00 */
[----:B------:R-:W-:Y:S02]  /*81e0*/  UIMAD.WIDE.U32 UR22, UR21, UR22, UR8 ;  /* 0x00000016151672a5 */ /* 0x000fe4000f8e0008 */
[----:B------:R-:W-:Y:S02]  /*81f0*/  UIMAD UR5, UR5, UR14, URZ ;  /* 0x0000000e050572a4 */ /* 0x000fe4000f8e023f */
[----:B------:R-:W-:Y:S01]  /*8200*/  UIADD3 UR13, UR13, UR10, URZ ;  /* 0x0000000a0d0d7290 */ /* 0x000fe2000fffe03f */
[----:B------:R-:W-:Y:S01]  /*8210*/  @UP0 ULDC UR8, c[0x0][0x2ec] ;  /* 0x0000bb0000080ab9 */ /* 0x000fe20000000800 */
[----:B------:R-:W-:Y:S02]  /*8220*/  UIMAD UR5, UR21, UR15, UR5 ;  /* 0x0000000f150572a4 */ /* 0x000fe4000f8e0205 */
[----:B------:R-:W-:-:S02]  /*8230*/  UIMAD.WIDE.U32 UR8, UR20, UR8, URZ ;  /* 0x00000008140872a5 */ /* 0x000fc4000f8e003f */
[----:B------:R-:W-:Y:S01]  /*8240*/  UIMAD.WIDE.U32 UR14, UR21, UR14, UR12 ;  /* 0x0000000e150e72a5 */ /* 0x000fe2000f8e000c */
[----:B------:R-:W-:Y:S02]  /*8250*/  @UP0 ULDC UR7, c[0x0][0x2f0] ;  /* 0x0000bc0000070ab9 */ /* 0x000fe40000000800 */
[----:B------:R-:W-:Y:S01]  /*8260*/  UMOV UR12, UR20 ;  /* 0x00000014000c7c82 */ /* 0x000fe20008000000 */
        /* <DEDUP_REMOVED lines=9> */
.L_x_2486:
        /* <DEDUP_REMOVED lines=15> */
.L_x_2459:
        /* <DEDUP_REMOVED lines=55> */
[----:B------:R-:W-:Y:S01]  /*8760*/  UMOV UR41, UR9 ;  /* 0x0000000900297c82 */ /* 0x000fe20008000000 */
[----:B------:R-:W-:Y:S01]  /*8770*/  R2UR UR47, R0 ;  /* 0x00000000002f72ca */ /* 0x000fe200000e0000 */
[----:B------:R-:W-:-:S04]  /*8780*/  IMAD.U32 R0, RZ, RZ, UR4 ;  /* 0x00000004ff007e24 */ /* 0x000fc8000f8e00ff */
[----:B------:R-:W-:-:S05]  /*8790*/  VIADD R6, R0, 0xffffffff ;  /* 0xffffffff00067836 */ /* 0x000fca0000000000 */
[----:B------:R-:W-:Y:S01]  /*87a0*/  ISETP.GE.AND P1, PT, R4, R6, PT ;  /* 0x000000060400720c */ /* 0x000fe20003f26270 */
[----:B------:R-:W-:Y:S01]  /*87b0*/  UTMALDG.4D [UR16], [UR34], desc[UR36] ;  /* 0x00002410220075b4 */ /* 0x000fe20008019000 */
[----:B------:R-:W-:Y:S01]  /*87c0*/  UTMALDG.4D [UR24], [UR34], desc[UR36] ;  /* 0x00002418220075b4 */ /* 0x000fe20008019000 */
[----:B------:R1:W-:Y:S01]  /*87d0*/  UBLKCP.S.G [UR50], [UR32], UR7 ;  /* 0x00000032200073ba */ /* 0x0003e20008000207 */
[----:B------:R2:W-:Y:S01]  /*87e0*/  SYNCS.ARRIVE.TRANS64 RZ, [R16+URZ+0x30800], R5 ;  /* 0x0308000510ff79a7 */ /* 0x0005e2000800003f */
[----:B------:R2:W-:Y:S01]  /*87f0*/  UTMALDG.4D [UR8], [UR30], desc[UR48] ;  /* 0x000030081e0075b4 */ /* 0x0005e20008019000 */
[----:B-1----:R-:W-:Y:S01]  /*8800*/  UIADD3 UR32, UR8, 0x8000, URZ ;  /* 0x0000800008207890 */ /* 0x002fe2000fffe03f */
        /* <DEDUP_REMOVED lines=12> */
[----:B--2---:R-:W-:Y:S05]  /*88d0*/  @P1 BRA `(.L_x_2460) ;  /* 0x00000010004c1947 */ /* 0x004fea0003800000 */
        /* <DEDUP_REMOVED lines=10> */
[----:B------:R2:W-:Y:S01]  /*8980*/  STL [R1], R5 ;  /* 0x0000000501007387 */ /* 0x0005e20000100800 */
[----:B-1----:R-:W-:Y:S01]  /*8990*/  LOP3.LUT R6, R6, 0x1f, RZ, 0xc0, !PT ;  /* 0x0000001f06067812 */ /* 0x002fe200078ec0ff */
[----:B------:R-:W-:Y:S06]  /*89a0*/  @!P1 BRA `(.L_x_2461) ;  /* 0x0000000800b09947 */ /* 0x000fec0003800000 */
[----:B------:R-:W-:Y:S01]  /*89b0*/  R2UR UR8, R5 ;  /* 0x00000000050872ca */ /* 0x000fe200000e0000 */
[----:B------:R-:W-:Y:S02]  /*89c0*/  IMAD.MOV.U32 R0, RZ, RZ, R4 ;  /* 0x000000ffff007224 */ /* 0x000fe400078e0004 */
[----:B------:R-:W-:-:S10]  /*89d0*/  IMAD.MOV.U32 R11, RZ, RZ, 0x1 ;  /* 0x00000001ff0b7424 */ /* 0x000fd400078e00ff */
[----:B------:R-:W-:-:S06]  /*89e0*/  UIADD3 UR7, UR7, -UR8, URZ ;  /* 0x8000000807077290 */ /* 0x000fcc000fffe03f */
[----:B------:R-:W-:-:S07]  /*89f0*/  IMAD.U32 R20, RZ, RZ, UR7 ;  /* 0x00000007ff147e24 */ /* 0x000fce000f8e00ff */
.L_x_2470:
[----:B--234-:R-:W-:-:S04]  /*8a00*/  SHF.L.U32 R21, R11, 0x1f, RZ ;  /* 0x0000001f0b157819 */ /* 0x01cfc800000006ff */
[----:B------:R-:W1:Y:S02]  /*8a10*/  SYNCS.PHASECHK.TRANS64.TRYWAIT P1, [R16+URZ+0x30840], R21 ;  /* 0x03084015100075a7 */ /* 0x000e64000802017f */
[----:B-1----:R-:W-:Y:S05]  /*8a20*/  @!P1 BRA `(.L_x_2462) ;  /* 0x0000001400e89947 */ /* 0x002fea0003800000 */
.L_x_2487:
[----:B------:R-:W-:Y:S05]  /*8a30*/  @P0 BRA `(.L_x_2463) ;  /* 0x0000000000140947 */ /* 0x000fea0003800000 */
[----:B------:R-:W-:Y:S01]  /*8a40*/  ISETP.NE.AND P1, PT, R6, RZ, PT ;  /* 0x000000ff0600720c */ /* 0x000fe20003f25270 */
[----:B------:R-:W-:-:S04]  /*8a50*/  IMAD.MOV.U32 R3, RZ, RZ, 0x4100 ;  /* 0x00004100ff037424 */ /* 0x000fc800078e00ff */
[----:B------:R3:W-:Y:S08]  /*8a60*/  SYNCS.ARRIVE.TRANS64 RZ, [R16+URZ+0x30830], R3 ;  /* 0x0308300310ff79a7 */ /* 0x0007f0000800003f */
[----:B------:R-:W-:Y:S05]  /*8a70*/  @!P1 BRA `(.L_x_2463) ;  /* 0x0000000000049947 */ /* 0x000fea0003800000 */
[----:B------:R-:W-:Y:S01]  /*8a80*/  BPT.TRAP 0x1 ;  /* 0x000000040000795c */ /* 0x000fe20000300000 */
.L_x_2463:
        /* <DEDUP_REMOVED lines=36> */
.L_x_2488:
[----:B------:R-:W-:Y:S05]  /*8cd0*/  @P0 BRA `(.L_x_2465) ;  /* 0x0000000000140947 */ /* 0x000fea0003800000 */
[----:B------:R-:W-:Y:S01]  /*8ce0*/  ISETP.NE.AND P1, PT, R6, RZ, PT ;  /* 0x000000ff0600720c */ /* 0x000fe20003f25270 */
[----:B------:R-:W-:-:S04]  /*8cf0*/  IMAD.MOV.U32 R2, RZ, RZ, 0x4100 ;  /* 0x00004100ff027424 */ /* 0x000fc800078e00ff */
[----:B------:R3:W-:Y:S08]  /*8d00*/  SYNCS.ARRIVE.TRANS64 RZ, [R16+URZ+0x30818], R2 ;  /* 0x0308180210ff79a7 */ /* 0x0007f0000800003f */
[----:B------:R-:W-:Y:S05]  /*8d10*/  @!P1 BRA `(.L_x_2465) ;  /* 0x0000000000049947 */ /* 0x000fea0003800000 */
[----:B------:R-:W-:Y:S01]  /*8d20*/  BPT.TRAP 0x1 ;  /* 0x000000040000795c */ /* 0x000fe20000300000 */
.L_x_2465:
        /* <DEDUP_REMOVED lines=36> */
.L_x_2489:
[----:B------:R-:W-:Y:S05]  /*8f70*/  @P0 BRA `(.L_x_2467) ;  /* 0x0000000000140947 */ /* 0x000fea0003800000 */
[----:B------:R-:W-:Y:S01]  /*8f80*/  ISETP.NE.AND P1, PT, R6, RZ, PT ;  /* 0x000000ff0600720c */ /* 0x000fe20003f25270 */
[----:B-123--:R-:W-:-:S04]  /*8f90*/  IMAD.MOV.U32 R21, RZ, RZ, 0x4100 ;  /* 0x00004100ff157424 */ /* 0x00efc800078e00ff */
[----:B------:R4:W-:Y:S08]  /*8fa0*/  SYNCS.ARRIVE.TRANS64 RZ, [R16+URZ+0x30838], R21 ;  /* 0x0308381510ff79a7 */ /* 0x0009f0000800003f */
[----:B------:R-:W-:Y:S05]  /*8fb0*/  @!P1 BRA `(.L_x_2467) ;  /* 0x0000000000049947 */ /* 0x000fea0003800000 */
[----:B------:R-:W-:Y:S01]  /*8fc0*/  BPT.TRAP 0x1 ;  /* 0x000000040000795c */ /* 0x000fe20000300000 */
.L_x_2467:
        /* <DEDUP_REMOVED lines=31> */
.L_x_2491:
[----:B------:R-:W-:Y:S05]  /*91c0*/  @P0 BRA `(.L_x_2469) ;  /* 0x0000000000140947 */ /* 0x000fea0003800000 */
[----:B------:R-:W-:Y:S01]  /*91d0*/  ISETP.NE.AND P1, PT, R6, RZ, PT ;  /* 0x000000ff0600720c */ /* 0x000fe20003f25270 */
[----:B------:R-:W-:-:S04]  /*91e0*/  IMAD.MOV.U32 R5, RZ, RZ, 0x4100 ;  /* 0x00004100ff057424 */ /* 0x000fc800078e00ff */
[----:B------:R1:W-:Y:S08]  /*91f0*/  SYNCS.ARRIVE.TRANS64 RZ, [R16+URZ+0x30810], R5 ;  /* 0x0308100510ff79a7 */ /* 0x0003f0000800003f */
[----:B------:R-:W-:Y:S05]  /*9200*/  @!P1 BRA `(.L_x_2469) ;  /* 0x0000000000049947 */ /* 0x000fea0003800000 */
[----:B------:R-:W-:Y:S01]  /*9210*/  BPT.TRAP 0x1 ;  /* 0x000000040000795c */ /* 0x000fe20000300000 */
.L_x_2469:
        /* <DEDUP_REMOVED lines=37> */
.L_x_2461:
[----:B--2---:R-:W2:Y:S01]  /*9470*/  LDL.LU R5, [R1] ;  /* 0x0000000001057983 */ /* 0x004ea20000300800 */
[----:B------:R-:W-:-:S04]  /*9480*/  IMAD.U32 R4, RZ, RZ, UR4 ;  /* 0x00000004ff047e24 */ /* 0x000fc8000f8e00ff */
[----:B------:R-:W-:Y:S01]  /*9490*/  VIADD R4, R4, 0xffffffff ;  /* 0xffffffff04047836 */ /* 0x000fe20000000000 */
[----:B--2---:R-:W-:-:S13]  /*94a0*/  ISETP.NE.AND P1, PT, R5, RZ, PT ;  /* 0x000000ff0500720c */ /* 0x004fda0003f25270 */
[----:B------:R-:W-:Y:S05]  /*94b0*/  @!P1 BRA `(.L_x_2460) ;  /* 0x0000000400549947 */ /* 0x000fea0003800000 */
[----:B------:R-:W-:-:S04]  /*94c0*/  SHF.L.U32 R13, R11, 0x1f, RZ ;  /* 0x0000001f0b0d7819 */ /* 0x000fc800000006ff */
[----:B------:R-:W1:Y:S02]  /*94d0*/  SYNCS.PHASECHK.TRANS64.TRYWAIT P1, [R16+URZ+0x30840], R13 ;  /* 0x0308400d100075a7 */ /* 0x000e64000802017f */
[----:B-1----:R-:W-:Y:S05]  /*94e0*/  @!P1 BRA `(.L_x_2471) ;  /* 0x0000000c008c9947 */ /* 0x002fea0003800000 */
.L_x_2492:
[----:B------:R-:W-:Y:S05]  /*94f0*/  @P0 BRA `(.L_x_2472) ;  /* 0x0000000000140947 */ /* 0x000fea0003800000 */
[----:B------:R-:W-:Y:S01]  /*9500*/  ISETP.NE.AND P1, PT, R6, RZ, PT ;  /* 0x000000ff0600720c */ /* 0x000fe20003f25270 */
[----:B------:R-:W-:-:S04]  /*9510*/  IMAD.MOV.U32 R5, RZ, RZ, 0x4100 ;  /* 0x00004100ff057424 */ /* 0x000fc800078e00ff */
[----:B------:R2:W-:Y:S08]  /*9520*/  SYNCS.ARRIVE.TRANS64 RZ, [R16+URZ+0x30830], R5 ;  /* 0x0308300510ff79a7 */ /* 0x0005f0000800003f */
[----:B------:R-:W-:Y:S05]  /*9530*/  @!P1 BRA `(.L_x_2472) ;  /* 0x0000000000049947 */ /* 0x000fea0003800000 */
[----:B------:R-:W-:Y:S01]  /*9540*/  BPT.TRAP 0x1 ;  /* 0x000000040000795c */ /* 0x000fe20000300000 */
.L_x_2472:
[----:B--2---:R-:W2:Y:S01]  /*9550*/  LDC.64 R4, c[0x0][0x728] ;  /* 0x0001ca00ff047b82 */ /* 0x004ea20000000a00 */
        /* <DEDUP_REMOVED lines=30> */
[----:B------:R-:W5:Y:S02]  /*9740*/  SYNCS.PHASECHK.TRANS64.TRYWAIT P1, [R16+URZ+0x30828], R13 ;  /* 0x0308280d100075a7 */ /* 0x000f64000802017f */
[----:B--2--5:R-:W-:Y:S05]  /*9750*/  @!P1 BRA `(.L_x_2473) ;  /* 0x0000000c00049947 */ /* 0x024fea0003800000 */
.L_x_2493:
[----:B------:R-:W-:Y:S05]  /*9760*/  @P0 BRA `(.L_x_2474) ;  /* 0x0000000000140947 */ /* 0x000fea0003800000 */
[----:B------:R-:W-:Y:S01]  /*9770*/  ISETP.NE.AND P0, PT, R6, RZ, PT ;  /* 0x000000ff0600720c */ /* 0x000fe20003f05270 */
[----:B------:R-:W-:-:S04]  /*9780*/  IMAD.MOV.U32 R5, RZ, RZ, 0x4100 ;  /* 0x00004100ff057424 */ /* 0x000fc800078e00ff */
[----:B------:R1:W-:Y:S08]  /*9790*/  SYNCS.ARRIVE.TRANS64 RZ, [R16+URZ+0x30818], R5 ;  /* 0x0308180510ff79a7 */ /* 0x0003f0000800003f */
[----:B------:R-:W-:Y:S05]  /*97a0*/  @!P0 BRA `(.L_x_2474) ;  /* 0x0000000000048947 */ /* 0x000fea0003800000 */
[----:B------:R-:W-:Y:S01]  /*97b0*/  BPT.TRAP 0x1 ;  /* 0x000000040000795c */ /* 0x000fe20000300000 */
.L_x_2474:
        /* <DEDUP_REMOVED lines=10> */
[----:B------:R-:W-:-:S02]  /*9860*/  IMAD.U32 R6, RZ, RZ, UR4 ;  /* 0x00000004ff067e24 */ /* 0x000fc4000f8e00ff */
[----:B------:R-:W-:Y:S01]  /*9870*/  IMAD.MOV.U32 R19, RZ, RZ, 0x1 ;  /* 0x00000001ff137424 */ /* 0x000fe200078e00ff */
[----:B------:R-:W-:Y:S01]  /*9880*/  UIADD3 UR27, UR27, 0x40, URZ ;  /* 0x000000401b1b7890 */ /* 0x000fe2000fffe03f */
[----:B------:R-:W-:-:S03]  /*9890*/  VIADD R6, R6, 0xffffffff ;  /* 0xffffffff06067836 */ /* 0x000fc60000000000 */
[----:B------:R-:W-:Y:S02]  /*98a0*/  UIADD3 UR8, UP0, UR27, UR22, URZ ;  /* 0x000000161b087290 */ /* 0x000fe4000ff1e03f */
[----:B------:R-:W-:Y:S02]  /*98b0*/  UIADD3 UR24, UR32, 0x1c000, URZ ;  /* 0x0001c00020187890 */ /* 0x000fe4000fffe03f */
[----:B------:R-:W-:Y:S02]  /*98c0*/  ULEA.HI.X.SX32 UR7, UR27, UR7, 0x1, UP0 ;  /* 0x000000071b077291 */ /* 0x000fe400080f0e3f */
[----:B-1----:R-:W-:Y:S01]  /*98d0*/  IMAD.U32 R5, RZ, RZ, UR8 ;  /* 0x00000008ff057e24 */ /* 0x002fe2000f8e00ff */
        /* <DEDUP_REMOVED lines=9> */
[----:B------:R-:W-:Y:S01]  /*9970*/  R2UR UR34, R10 ;  /* 0x000000000a2272ca */ /* 0x000fe200000e0000 */
[----:B------:R-:W-:Y:S01]  /*9980*/  UMOV UR19, UR27 ;  /* 0x0000001b00137c82 */ /* 0x000fe20008000000 */
[----:B------:R-:W-:Y:S01]  /*9990*/  R2UR UR35, R9 ;  /* 0x00000000092372ca */ /* 0x000fe200000e0000 */
[----:B------:R-:W-:Y:S01]  /*99a0*/  UMOV UR33, UR25 ;  /* 0x0000001900217c82 */ /* 0x000fe20008000000 */
[----:B------:R-:W-:Y:S01]  /*99b0*/  UMOV UR7, 0x10 ;  /* 0x0000001000077882 */ /* 0x000fe20000000000 */
[----:B------:R1:W-:Y:S01]  /*99c0*/  UTMALDG.4D [UR24], [UR8], desc[UR30] ;  /* 0x00001e18080075b4 */ /* 0x0003e20008019000 */
[----:B------:R-:W-:Y:S01]  /*99d0*/  IMAD.MOV.U32 R4, RZ, RZ, R6 ;  /* 0x000000ffff047224 */ /* 0x000fe200078e0006 */
[----:B------:R1:W-:Y:S08]  /*99e0*/  UTMALDG.4D [UR16], [UR8], desc[UR30] ;  /* 0x00001e10080075b4 */ /* 0x0003f00008019000 */
[----:B------:R1:W-:Y:S02]  /*99f0*/  UBLKCP.S.G [UR32], [UR34], UR7 ;  /* 0x00000020220073ba */ /* 0x0003e40008000207 */
[----:B-1----:R-:W-:Y:S01]  /*9a00*/  NOP ;  /* 0x0000000000007918 */ /* 0x002fe20000000000 */
.L_x_2460:
[----:B------:R-:W1:Y:S01]  /*9a10*/  S2R R0, SR_TID.X ;  /* 0x0000000000007919 */ /* 0x000e620000002100 */
[----:B------:R-:W-:Y:S01]  /*9a20*/  IMAD R3, R19, 0x8, R16 ;  /* 0x0000000813037824 */ /* 0x000fe200078e0210 */
[----:B-1----:R-:W-:Y:S02]  /*9a30*/  LOP3.LUT R2, R0, 0x7f, RZ, 0xc0, !PT ;  /* 0x0000007f00027812 */ /* 0x002fe400078ec0ff */
[----:B------:R-:W-:Y:S02]  /*9a40*/  SHF.L.U32 R0, R11, 0x1f, RZ ;  /* 0x0000001f0b007819 */ /* 0x000fe400000006ff */
[----:B------:R-:W-:Y:S02]  /*9a50*/  ISETP.NE.AND P1, PT, R2, RZ, PT ;  /* 0x000000ff0200720c */ /* 0x000fe40003f25270 */
[----:B------:R-:W1:Y:S02]  /*9a60*/  SYNCS.PHASECHK.TRANS64.TRYWAIT P0, [R3+URZ+0x30840], R0 ;  /* 0x03084000030075a7 */ /* 0x000e64000800017f */
[----:B-1----:R-:W-:Y:S09]  /*9a70*/  @!P0 BRA `(.L_x_2475) ;  /* 0x0000000800508947 */ /* 0x002ff20003800000 */
.L_x_2494:
[----:B------:R-:W-:Y:S05]  /*9a80*/  @P1 BRA `(.L_x_2476) ;  /* 0x0000000000181947 */ /* 0x000fea0003800000 */
[----:B------:R-:W1:Y:S01]  /*9a90*/  S2R R2, SR_TID.X ;  /* 0x0000000000027919 */ /* 0x000e620000002100 */
[----:B------:R-:W-:-:S04]  /*9aa0*/  IMAD.MOV.U32 R0, RZ, RZ, 0x4100 ;  /* 0x00004100ff007424 */ /* 0x000fc800078e00ff */
[----:B------:R1:W-:Y:S02]  /*9ab0*/  SYNCS.ARRIVE.TRANS64 RZ, [R3+URZ+0x30830], R0 ;  /* 0x0308300003ff79a7 */ /* 0x0003e4000800003f */
[----:B-1----:R-:W-:-:S13]  /*9ac0*/  LOP3.LUT P0, RZ, R2, 0x1f, RZ, 0xc0, !PT ;  /* 0x0000001f02ff7812 */ /* 0x002fda000780c0ff */
[----:B------:R-:W-:Y:S05]  /*9ad0*/  @!P0 BRA `(.L_x_2476) ;  /* 0x0000000000048947 */ /* 0x000fea0003800000 */
[----:B------:R-:W-:Y:S01]  /*9ae0*/  BPT.TRAP 0x1 ;  /* 0x000000040000795c */ /* 0x000fe20000300000 */
.L_x_2476:
[----:B------:R-:W-:Y:S01]  /*9af0*/  R2UR UR27, R4 ;  /* 0x00000000041b72ca */ /* 0x000fe200000e0000 */
        /* <DEDUP_REMOVED lines=39> */
.L_x_2457:
[----:B------:R-:W-:Y:S05]  /*9d70*/  BSYNC B0 ;  /* 0x0000000000007941 */ /* 0x000fea0003800000 */
.L_x_2456:
[----:B------:R-:W-:-:S03]  /*9d80*/  UMOV UR7, 0xffffffff ;  /* 0xffffffff00077882 */ /* 0x000fc60000000000 */
[----:B------:R-:W-:Y:S05]  /*9d90*/  BRA.DIV UR7, `(.L_x_2477) ;  /* 0x00000006079c7947 */ /* 0x000fea000b800000 */
[----:B------:R-:W-:-:S13]  /*9da0*/  ELECT P6, URZ, PT ;  /* 0x00000000003f782f */ /* 0x000fda00038c0000 */
.L_x_2497:
[----:B------:R-:W-:Y:S05]  /*9db0*/  @!P6 BRA `(.L_x_2373) ;  /* 0x000000000084e947 */ /* 0x000fea0003800000 */
[----:B------:R-:W-:-:S06]  /*9dc0*/  ULOP3.LUT UR7, UR38, 0x2, URZ, 0xfc, !UPT ;  /* 0x0000000226077892 */ /* 0x000fcc000f8efc3f */
[----:B------:R-:W-:-:S05]  /*9dd0*/  IMAD.U32 R2, RZ, RZ, UR7 ;  /* 0x00000007ff027e24 */ /* 0x000fca000f8e00ff */
[----:B------:R-:W-:-:S13]  /*9de0*/  ISETP.NE.AND P2, PT, R2, 0x3, PT ;  /* 0x000000030200780c */ /* 0x000fda0003f45270 */
[----:B------:R-:W-:Y:S05]  /*9df0*/  @!P2 BRA `(.L_x_2478) ;  /* 0x000000000004a947 */ /* 0x000fea0003800000 */
[----:B------:R-:W-:Y:S01]  /*9e00*/  BPT.TRAP 0x1 ;  /* 0x000000040000795c */ /* 0x000fe20000300000 */
.L_x_2478:
        /* <DEDUP_REMOVED lines=15> */
.L_x_2498:
[----:B------:R-:W2:Y:S02]  /*9f00*/  SYNCS.PHASECHK.TRANS64.TRYWAIT P0, [R3+URZ], R2 ;  /* 0x00000002030075a7 */ /* 0x000ea4000800017f */
[----:B--2---:R-:W-:Y:S05]  /*9f10*/  @!P0 BRA `(.L_x_2480) ;  /* 0x0000000400708947 */ /* 0x004fea0003800000 */
.L_x_2499:
[----:B------:R-:W-:Y:S05]  /*9f20*/  @!P2 BRA `(.L_x_2481) ;  /* 0x000000000004a947 */ /* 0x000fea0003800000 */
[----:B------:R-:W-:Y:S01]  /*9f30*/  BPT.TRAP 0x1 ;  /* 0x000000040000795c */ /* 0x000fe20000300000 */
.L_x_2481:
[----:B--2---:R-:W-:-:S04]  /*9f40*/  VIADD R3, R7, 0x30840 ;  /* 0x0003084007037836 */ /* 0x004fc80000000000 */
[----:B------:R-:W-:-:S04]  /*9f50*/  IMAD R0, R0, 0x8, R3 ;  /* 0x0000000800007824 */ /* 0x000fc800078e0203 */
[----:B------:R-:W2:Y:S02]  /*9f60*/  SYNCS.PHASECHK.TRANS64.TRYWAIT P0, [R0+URZ], R5 ;  /* 0x00000005000075a7 */ /* 0x000ea4000800017f */
[----:B--2---:R-:W-:Y:S05]  /*9f70*/  @!P0 BRA `(.L_x_2482) ;  /* 0x00000004006c8947 */ /* 0x004fea0003800000 */
.L_x_2500:
[----:B------:R-:W-:-:S07]  /*9f80*/  IMAD R3, R4, 0x8, R3 ;  /* 0x0000000804037824 */ /* 0x000fce00078e0203 */
.L_x_2483:
[----:B---3--:R3:W4:Y:S02]  /*9f90*/  SYNCS.PHASECHK.TRANS64.TRYWAIT P0, [R3+URZ], R2 ;  /* 0x00000002030075a7 */ /* 0x008724000800017f */
[----:B----4-:R-:W-:Y:S05]  /*9fa0*/  @!P0 NANOSLEEP.SYNCS 0x989680 ;  /* 0x009896800000895d */ /* 0x010fea0003900000 */
[----:B------:R-:W4:Y:S02]  /*9fb0*/  @!P0 SYNCS.PHASECHK.TRANS64 P0, [R3+URZ], R2 ;  /* 0x00000002030085a7 */ /* 0x000f24000800007f */
[----:B----4-:R-:W-:Y:S05]  /*9fc0*/  @!P0 BRA `(.L_x_2483) ;  /* 0xfffffffc00f08947 */ /* 0x010fea000383ffff */
.L_x_2373:
[----:B------:R-:W-:Y:S05]  /*9fd0*/  BSYNC B6 ;  /* 0x0000000000067941 */ /* 0x000fea0003800000 */
.L_x_2368:
[----:B------:R-:W-:Y:S05]  /*9fe0*/  EXIT ;  /* 0x000000000000794d */ /* 0x000fea0003800000 */
.L_x_2379:
[----:B------:R-:W-:Y:S02]  /*9ff0*/  IMAD.MOV.U32 R12, RZ, RZ, RZ ;  /* 0x000000ffff0c7224 */ /* 0x000fe400078e00ff */
[----:B------:R-:W-:Y:S02]  /*a000*/  IMAD.MOV.U32 R11, RZ, RZ, 0x1f ;  /* 0x0000001fff0b7424 */ /* 0x000fe400078e00ff */
[----:B------:R-:W-:-:S07]  /*a010*/  IMAD.MOV.U32 R15, RZ, RZ, -0x1 ;  /* 0xffffffffff0f7424 */ /* 0x000fce00078e00ff */
[----:B------:R-:W-:Y:S05]  /*a020*/  WARPSYNC.COLLECTIVE R15, `(.L_x_2484) ;  /* 0x000000000f087348 */ /* 0x000fea0003c00000 */
[----:B------:R1:W2:Y:S02]  /*a030*/  SHFL.IDX P6, R14, R13, R12, R11 ;  /* 0x0000000c0d0e7389 */ /* 0x0002a400000c000b */
[----:B-12---:R-:W-:Y:S01]  /*a040*/  ENDCOLLECTIVE ;  /* 0x000000000000791b */ /* 0x006fe20003800000 */
.L_x_2484:
[----:B------:R-:W-:Y:S05]  /*a050*/  BRA `(.L_x_2485) ;  /* 0xffffff7000cc7947 */ /* 0x000fea000383ffff */
.L_x_2381:
[----:B---3--:R-:W3:Y:S01]  /*a060*/  S2R R6, SR_CgaCtaId ;  /* 0x0000000000067919 */ /* 0x008ee20000008800 */
[----:B------:R-:W-:-:S04]  /*a070*/  MOV R0, 0x400 ;  /* 0x0000040000007802 */ /* 0x000fc80000000f00 */
[----:B---3--:R-:W-:-:S04]  /*a080*/  LEA R0, R6, R0, 0x18 ;  /* 0x0000000006007211 */ /* 0x008fc800078ec0ff */
[----:B------:R3:W4:Y:S03]  /*a090*/  SYNCS.PHASECHK.TRANS64.TRYWAIT P0, [R0+URZ+0x30800], R8 ;  /* 0x03080008000075a7 */ /* 0x000726000800017f */
[----:B----4-:R-:W-:Y:S05]  /*a0a0*/  @!P0 NANOSLEEP.SYNCS 0x989680 ;  /* 0x009896800000895d */ /* 0x010fea0003900000 */
[----:B------:R-:W4:Y:S02]  /*a0b0*/  @!P0 SYNCS.PHASECHK.TRANS64 P0, [R0+URZ+0x30800], R8 ;  /* 0x03080008000085a7 */ /* 0x000f24000800007f */
[----:B----4-:R-:W-:Y:S05]  /*a0c0*/  @!P0 BRA `(.L_x_2381) ;  /* 0xfffffffc00e48947 */ /* 0x010fea000383ffff */
[----:B------:R-:W-:Y:S05]  /*a0d0*/  BRA `(.L_x_2380) ;  /* 0xffffff7000e87947 */ /* 0x000fea000383ffff */
.L_x_2385:
[----:B---3--:R3:W4:Y:S02]  /*a0e0*/  SYNCS.PHASECHK.TRANS64.TRYWAIT P1, [R0+URZ+0x30810], R209 ;  /* 0x030810d1000075a7 */ /* 0x008724000802017f */
[----:B----4-:R-:W-:Y:S05]  /*a0f0*/  @!P1 NANOSLEEP.SYNCS 0x989680 ;  /* 0x009896800000995d */ /* 0x010fea0003900000 */
[----:B------:R-:W4:Y:S02]  /*a100*/  @!P1 SYNCS.PHASECHK.TRANS64 P1, [R0+URZ+0x30810], R209 ;  /* 0x030810d1000095a7 */ /* 0x000f24000802007f */
[----:B----4-:R-:W-:Y:S05]  /*a110*/  @!P1 BRA `(.L_x_2385) ;  /* 0xfffffffc00f09947 */ /* 0x010fea000383ffff */
[----:B------:R-:W-:Y:S05]  /*a120*/  BRA `(.L_x_2384) ;  /* 0xffffff7800bc7947 */ /* 0x000fea000383ffff */
.L_x_2389:
[----:B------:R1:W1:Y:S02]  /*a130*/  SYNCS.PHASECHK.TRANS64.TRYWAIT P1, [R0+URZ+0x30830], R209 ;  /* 0x030830d1000075a7 */ /* 0x000264000802017f */
[----:B-1----:R-:W-:Y:S05]  /*a140*/  @!P1 NANOSLEEP.SYNCS 0x989680 ;  /* 0x009896800000995d */ /* 0x002fea0003900000 */
[----:B------:R-:W1:Y:S02]  /*a150*/  @!P1 SYNCS.PHASECHK.TRANS64 P1, [R0+URZ+0x30830], R209 ;  /* 0x030830d1000095a7 */ /* 0x000e64000802007f */
[----:B-1----:R-:W-:Y:S05]  /*a160*/  @!P1 BRA `(.L_x_2389) ;  /* 0xfffffffc00f09947 */ /* 0x002fea000383ffff */
[----:B------:R-:W-:Y:S05]  /*a170*/  BRA `(.L_x_2388) ;  /* 0xffffff8000dc7947 */ /* 0x000fea000383ffff */
.L_x_2458:
[----:B-1----:R1:W2:Y:S02]  /*a180*/  SYNCS.PHASECHK.TRANS64.TRYWAIT P0, [R16+URZ+0x30820], R3 ;  /* 0x03082003100075a7 */ /* 0x0022a4000800017f */
[----:B--2---:R-:W-:Y:S05]  /*a190*/  @!P0 NANOSLEEP.SYNCS 0x989680 ;  /* 0x009896800000895d */ /* 0x004fea0003900000 */
[----:B------:R-:W2:Y:S02]  /*a1a0*/  @!P0 SYNCS.PHASECHK.TRANS64 P0, [R16+URZ+0x30820], R3 ;  /* 0x03082003100085a7 */ /* 0x000ea4000800007f */
[----:B--2---:R-:W-:Y:S05]  /*a1b0*/  @!P0 BRA `(.L_x_2458) ;  /* 0xfffffffc00f08947 */ /* 0x004fea000383ffff */
[----:B------:R-:W-:Y:S05]  /*a1c0*/  BRA `(.L_x_2486) ;  /* 0xffffffe0004c7947 */ /* 0x000fea000383ffff */
.L_x_2462:
[----:B-1----:R1:W3:Y:S02]  /*a1d0*/  SYNCS.PHASECHK.TRANS64.TRYWAIT P1, [R16+URZ+0x30840], R21 ;  /* 0x03084015100075a7 */ /* 0x0022e4000802017f */
[----:B---3--:R-:W-:Y:S05]  /*a1e0*/  @!P1 NANOSLEEP.SYNCS 0x989680 ;  /* 0x009896800000995d */ /* 0x008fea0003900000 */
[----:B------:R-:W3:Y:S02]  /*a1f0*/  @!P1 SYNCS.PHASECHK.TRANS64 P1, [R16+URZ+0x30840], R21 ;  /* 0x03084015100095a7 */ /* 0x000ee4000802007f */
[----:B---3--:R-:W-:Y:S05]  /*a200*/  @!P1 BRA `(.L_x_2462) ;  /* 0xfffffffc00f09947 */ /* 0x008fea000383ffff */
[----:B------:R-:W-:Y:S05]  /*a210*/  BRA `(.L_x_2487) ;  /* 0xffffffe800047947 */ /* 0x000fea000383ffff */
.L_x_2464:
[----:B--2---:R2:W3:Y:S02]  /*a220*/  SYNCS.PHASECHK.TRANS64.TRYWAIT P1, [R16+URZ+0x30828], R21 ;  /* 0x03082815100075a7 */ /* 0x0044e4000802017f */
[----:B---3--:R-:W-:Y:S05]  /*a230*/  @!P1 NANOSLEEP.SYNCS 0x989680 ;  /* 0x009896800000995d */ /* 0x008fea0003900000 */
[----:B------:R-:W3:Y:S02]  /*a240*/  @!P1 SYNCS.PHASECHK.TRANS64 P1, [R16+URZ+0x30828], R21 ;  /* 0x03082815100095a7 */ /* 0x000ee4000802007f */
[----:B---3--:R-:W-:Y:S05]  /*a250*/  @!P1 BRA `(.L_x_2464) ;  /* 0xfffffffc00f09947 */ /* 0x008fea000383ffff */
[----:B------:R-:W-:Y:S05]  /*a260*/  BRA `(.L_x_2488) ;  /* 0xffffffe800987947 */ /* 0x000fea000383ffff */
.L_x_2466:
[----:B---3--:R3:W4:Y:S02]  /*a270*/  SYNCS.PHASECHK.TRANS64.TRYWAIT P1, [R16+URZ+0x30848], R21 ;  /* 0x03084815100075a7 */ /* 0x008724000802017f */
[----:B----4-:R-:W-:Y:S05]  /*a280*/  @!P1 NANOSLEEP.SYNCS 0x989680 ;  /* 0x009896800000995d */ /* 0x010fea0003900000 */
[----:B------:R-:W4:Y:S02]  /*a290*/  @!P1 SYNCS.PHASECHK.TRANS64 P1, [R16+URZ+0x30848], R21 ;  /* 0x03084815100095a7 */ /* 0x000f24000802007f */
[----:B----4-:R-:W-:Y:S05]  /*a2a0*/  @!P1 BRA `(.L_x_2466) ;  /* 0xfffffffc00f09947 */ /* 0x010fea000383ffff */
[----:B------:R-:W-:Y:S05]  /*a2b0*/  BRA `(.L_x_2489) ;  /* 0xffffffec002c7947 */ /* 0x000fea000383ffff */
.L_x_2468:
[----:B------:R-:W-:-:S07]  /*a2c0*/  SHF.L.U32 R5, R11, 0x1f, RZ ;  /* 0x0000001f0b057819 */ /* 0x000fce00000006ff */
.L_x_2490:
[----:B------:R1:W1:Y:S02]  /*a2d0*/  SYNCS.PHASECHK.TRANS64.TRYWAIT P1, [R16+URZ+0x30820], R5 ;  /* 0x03082005100075a7 */ /* 0x000264000802017f */
[----:B-1----:R-:W-:Y:S05]  /*a2e0*/  @!P1 NANOSLEEP.SYNCS 0x989680 ;  /* 0x009896800000995d */ /* 0x002fea0003900000 */
[----:B------:R-:W1:Y:S02]  /*a2f0*/  @!P1 SYNCS.PHASECHK.TRANS64 P1, [R16+URZ+0x30820], R5 ;  /* 0x03082005100095a7 */ /* 0x000e64000802007f */
[----:B-1----:R-:W-:Y:S05]  /*a300*/  @!P1 BRA `(.L_x_2490) ;  /* 0xfffffffc00f09947 */ /* 0x002fea000383ffff */
[----:B------:R-:W-:Y:S05]  /*a310*/  BRA `(.L_x_2491) ;  /* 0xffffffec00a87947 */ /* 0x000fea000383ffff */
.L_x_2471:
[----:B-1----:R1:W2:Y:S02]  /*a320*/  SYNCS.PHASECHK.TRANS64.TRYWAIT P1, [R16+URZ+0x30840], R13 ;  /* 0x0308400d100075a7 */ /* 0x0022a4000802017f */
[----:B--2---:R-:W-:Y:S05]  /*a330*/  @!P1 NANOSLEEP.SYNCS 0x989680 ;  /* 0x009896800000995d */ /* 0x004fea0003900000 */
[----:B------:R-:W2:Y:S02]  /*a340*/  @!P1 SYNCS.PHASECHK.TRANS64 P1, [R16+URZ+0x30840], R13 ;  /* 0x0308400d100095a7 */ /* 0x000ea4000802007f */
[----:B--2---:R-:W-:Y:S05]  /*a350*/  @!P1 BRA `(.L_x_2471) ;  /* 0xfffffffc00f09947 */ /* 0x004fea000383ffff */
[----:B------:R-:W-:Y:S05]  /*a360*/  BRA `(.L_x_2492) ;  /* 0xfffffff000607947 */ /* 0x000fea000383ffff */
.L_x_2473:
[----:B--2---:R2:W1:Y:S02]  /*a370*/  SYNCS.PHASECHK.TRANS64.TRYWAIT P1, [R16+URZ+0x30828], R13 ;  /* 0x0308280d100075a7 */ /* 0x004464000802017f */
[----:B-1----:R-:W-:Y:S05]  /*a380*/  @!P1 NANOSLEEP.SYNCS 0x989680 ;  /* 0x009896800000995d */ /* 0x002fea0003900000 */
[----:B------:R-:W1:Y:S02]  /*a390*/  @!P1 SYNCS.PHASECHK.TRANS64 P1, [R16+URZ+0x30828], R13 ;  /* 0x0308280d100095a7 */ /* 0x000e64000802007f */
[----:B-1----:R-:W-:Y:S05]  /*a3a0*/  @!P1 BRA `(.L_x_2473) ;  /* 0xfffffffc00f09947 */ /* 0x002fea000383ffff */
[----:B------:R-:W-:Y:S05]  /*a3b0*/  BRA `(.L_x_2493) ;  /* 0xfffffff000e87947 */ /* 0x000fea000383ffff */
.L_x_2475:
[----:B------:R1:W1:Y:S02]  /*a3c0*/  SYNCS.PHASECHK.TRANS64.TRYWAIT P0, [R3+URZ+0x30840], R0 ;  /* 0x03084000030075a7 */ /* 0x000264000800017f */
[----:B-1----:R-:W-:Y:S05]  /*a3d0*/  @!P0 NANOSLEEP.SYNCS 0x989680 ;  /* 0x009896800000895d */ /* 0x002fea0003900000 */
[----:B------:R-:W1:Y:S02]  /*a3e0*/  @!P0 SYNCS.PHASECHK.TRANS64 P0, [R3+URZ+0x30840], R0 ;  /* 0x03084000030085a7 */ /* 0x000e64000800007f */
[----:B-1----:R-:W-:Y:S05]  /*a3f0*/  @!P0 BRA `(.L_x_2475) ;  /* 0xfffffffc00f08947 */ /* 0x002fea000383ffff */
[----:B------:R-:W-:Y:S05]  /*a400*/  BRA `(.L_x_2494) ;  /* 0xfffffff4009c7947 */ /* 0x000fea000383ffff */
.L_x_2477:
[----:B------:R-:W-:Y:S01]  /*a410*/  BSSY B0, `(.L_x_2495) ;  /* 0x0000006000007945 */ /* 0x000fe20003800000 */
[----:B------:R-:W-:-:S07]  /*a420*/  IMAD.MOV.U32 R15, RZ, RZ, -0x1 ;  /* 0xffffffffff0f7424 */ /* 0x000fce00078e00ff */
[----:B------:R-:W-:Y:S05]  /*a430*/  WARPSYNC.COLLECTIVE R15, `(.L_x_2496) ;  /* 0x000000000f0c7348 */ /* 0x000fea0003c00000 */
[----:B------:R-:W-:Y:S02]  /*a440*/  ELECT P6, UR62, PT ;  /* 0x00000000003e782f */ /* 0x000fe400038c0000 */
[----:B------:R-:W-:Y:S01]  /*a450*/  MOV R14, UR62 ;  /* 0x0000003e000e7c02 */ /* 0x000fe20008000f00 */
[----:B------:R-:W-:Y:S10]  /*a460*/  ENDCOLLECTIVE ;  /* 0x000000000000791b */ /* 0x000ff40003800000 */
.L_x_2496:
[----:B------:R-:W-:Y:S05]  /*a470*/  BSYNC B0 ;  /* 0x0000000000007941 */ /* 0x000fea0003800000 */
.L_x_2495:
[----:B------:R-:W-:Y:S05]  /*a480*/  BRA `(.L_x_2497) ;  /* 0xfffffff800487947 */ /* 0x000fea000383ffff */
.L_x_2479:
[----:B-1----:R1:W2:Y:S02]  /*a490*/  SYNCS.PHASECHK.TRANS64.TRYWAIT P0, [R6+URZ], R5 ;  /* 0x00000005060075a7 */ /* 0x0022a4000800017f */
[----:B--2---:R-:W-:Y:S05]  /*a4a0*/  @!P0 NANOSLEEP.SYNCS 0x989680 ;  /* 0x009896800000895d */ /* 0x004fea0003900000 */
[----:B------:R-:W2:Y:S02]  /*a4b0*/  @!P0 SYNCS.PHASECHK.TRANS64 P0, [R6+URZ], R5 ;  /* 0x00000005060085a7 */ /* 0x000ea4000800007f */
[----:B--2---:R-:W-:Y:S05]  /*a4c0*/  @!P0 BRA `(.L_x_2479) ;  /* 0xfffffffc00f08947 */ /* 0x004fea000383ffff */
[----:B------:R-:W-:Y:S05]  /*a4d0*/  BRA `(.L_x_2498) ;  /* 0xfffffff800887947 */ /* 0x000fea000383ffff */
.L_x_2480:
[----:B--2---:R2:W3:Y:S02]  /*a4e0*/  SYNCS.PHASECHK.TRANS64.TRYWAIT P0, [R3+URZ], R2 ;  /* 0x00000002030075a7 */ /* 0x0044e4000800017f */
[----:B---3--:R-:W-:Y:S05]  /*a4f0*/  @!P0 NANOSLEEP.SYNCS 0x989680 ;  /* 0x009896800000895d */ /* 0x008fea0003900000 */
[----:B------:R-:W3:Y:S02]  /*a500*/  @!P0 SYNCS.PHASECHK.TRANS64 P0, [R3+URZ], R2 ;  /* 0x00000002030085a7 */ /* 0x000ee4000800007f */
[----:B---3--:R-:W-:Y:S05]  /*a510*/  @!P0 BRA `(.L_x_2480) ;  /* 0xfffffffc00f08947 */ /* 0x008fea000383ffff */
[----:B------:R-:W-:Y:S05]  /*a520*/  BRA `(.L_x_2499) ;  /* 0xfffffff8007c7947 */ /* 0x000fea000383ffff */
.L_x_2482:
[----:B--2---:R2:W3:Y:S02]  /*a530*/  SYNCS.PHASECHK.TRANS64.TRYWAIT P0, [R0+URZ], R5 ;  /* 0x00000005000075a7 */ /* 0x0044e4000800017f */
[----:B---3--:R-:W-:Y:S05]  /*a540*/  @!P0 NANOSLEEP.SYNCS 0x989680 ;  /* 0x009896800000895d */ /* 0x008fea0003900000 */
[----:B------:R-:W3:Y:S02]  /*a550*/  @!P0 SYNCS.PHASECHK.TRANS64 P0, [R0+URZ], R5 ;  /* 0x00000005000085a7 */ /* 0x000ee4000800007f */
[----:B---3--:R-:W-:Y:S05]  /*a560*/  @!P0 BRA `(.L_x_2482) ;  /* 0xfffffffc00f08947 */ /* 0x008fea000383ffff */
[----:B------:R-:W-:Y:S05]  /*a570*/  BRA `(.L_x_2500) ;  /* 0xfffffff800807947 */ /* 0x000fea000383ffff */
.L_x_2501:
        /* <DEDUP_REMOVED lines=16> */
.L_x_3669:


//--------------------- .text._ZN7cutlass13device_kernelIN5flash11enable_sm90INS1_16FlashAttnBwdSm90INS1_25CollectiveMainloopBwdSm90ILi2ELi2ELi2EN4cute5tupleIJNS5_1CILi1EEES8_S8_EEENS6_IJNS7_ILi64EEENS7_ILi128EEESB_EEENS_10bfloat16_tEfNS_4arch4Sm90ELb1ELb0ELb1ELb0ELb1ELb1ELb0ELb0ELi2ELi1ELi2ELi1ELb0EEENS1_21CollectiveEpilogueBwdISC_SD_SF_Li256ELb0ELb0ELi1EEENS1_25SingleTileBwdLPTSchedulerILb0ELi128ELb1EEEEEEEEEvNT_6ParamsE --------------------------
	.section	.text._ZN7cutlass13device_kernelIN5flash11enable_sm90INS1_16FlashAttnBwdSm90INS1_25CollectiveMainloopBwdSm90ILi2ELi2ELi2EN4cute5tupleIJNS5_1CILi1EEES8_S8_EEENS6_IJNS7_ILi64EEENS7_ILi128EEESB_EEENS_10bfloat16_tEfNS_4arch4Sm90ELb1ELb0ELb1ELb0ELb1ELb1ELb0ELb0ELi2ELi1ELi2ELi1ELb0EEENS1_21CollectiveEpilogueBwdISC_SD_SF_Li256ELb0ELb0ELi1EEENS1_25SingleTileBwdLPTSchedulerILb0ELi128ELb1EEEEEEEEEvNT_6ParamsE,"ax",@progbits
	.align	128
.text._ZN7cutlass13device_kernelIN5flash11enable_sm90INS1_16FlashAttnBwdSm90INS1_25CollectiveMainloopBwdSm90ILi2ELi2ELi2EN4cute5tupleIJNS5_1CILi1EEES8_S8_EEENS6_IJNS7_ILi64EEENS7_ILi128EEESB_EEENS_10bfloat16_tEfNS_4arch4Sm90ELb1ELb0ELb1ELb0ELb1ELb1ELb0ELb0ELi2ELi1ELi2ELi1ELb0EEENS1_21CollectiveEpilogueBwdISC_SD_SF_Li256ELb0ELb0ELi1EEENS1_25SingleTileBwdLPTSchedulerILb0ELi128ELb1EEEEEEEEEvNT_6ParamsE:
        .type           _ZN7cutlass13device_kernelIN5flash11enable_sm90INS1_16FlashAttnBwdSm90INS1_25CollectiveMainloopBwdSm90ILi2ELi2ELi2EN4cute5tupleIJNS5_1CILi1EEES8_S8_EEENS6_IJNS7_ILi64EEENS7_ILi128EEESB_EEENS_10bfloat16_tEfNS_4arch4Sm90ELb1ELb0ELb1ELb0ELb1ELb1ELb0ELb0ELi2ELi1ELi2ELi1ELb0EEENS1_21CollectiveEpilogueBwdISC_SD_SF_Li256ELb0ELb0ELi1EEENS1_25SingleTileBwdLPTSchedulerILb0ELi128ELb1EEEEEEEEEvNT_6ParamsE,@function
        .size           _ZN7cutlass13device_kernelIN5flash11enable_sm90INS1_16FlashAttnBwdSm90INS1_25CollectiveMainloopBwdSm90ILi2ELi2ELi2EN4cute5tupleIJNS5_1CILi1EEES8_S8_EEENS6_IJNS7_ILi64EEENS7_ILi128EEESB_EEENS_10bfloat16_tEfNS_4arch4Sm90ELb1ELb0ELb1ELb0ELb1ELb1ELb0ELb0ELi2ELi1ELi2ELi1ELb0EEENS1_21CollectiveEpilogueBwdISC_SD_SF_Li256ELb0ELb0ELi1EEENS1_25SingleTileBwdLPTSchedulerILb0ELi128ELb1EEEEEEEEEvNT_6ParamsE,(.L_x_3670 - _ZN7cutlass13device_kernelIN5flash11enable_sm90INS1_16FlashAttnBwdSm90INS1_25CollectiveMainloopBwdSm90ILi2ELi2ELi2EN4cute5tupleIJNS5_1CILi1EEES8_S8_EEENS6_IJNS7_ILi64EEENS7_ILi128EEESB_EEENS_10bfloat16_tEfNS_4arch4Sm90ELb1ELb0ELb1ELb0ELb1ELb1ELb0ELb0ELi2ELi1ELi2ELi1ELb0EEENS1_21CollectiveEpilogueBwdISC_SD_SF_Li256ELb0ELb0ELi1EEENS1_25SingleTileBwdLPTSchedulerILb0ELi128ELb1EEEEEEEEEvNT_6ParamsE)
        .other          _ZN7cutlass13device_kernelIN5flash11enable_sm90INS1_16FlashAttnBwdSm90INS1_25CollectiveMainloopBwdSm90ILi2ELi2ELi2EN4cute5tupleIJNS5_1CILi1EEES8_S8_EEENS6_IJNS7_ILi64EEENS7_ILi128EEESB_EEENS_10bfloat16_tEfNS_4arch4Sm90ELb1ELb0ELb1ELb0ELb1ELb1ELb0ELb0ELi2ELi1ELi2ELi1ELb0EEENS1_21CollectiveEpilogueBwdISC_SD_SF_Li256ELb0ELb0ELi1EEENS1_25SingleTileBwdLPTSchedulerILb0ELi128ELb1EEEEEEEEEvNT_6ParamsE,@"STO_CUDA_ENTRY STV_DEFAULT"
_ZN7cutlass13device_kernelIN5flash11enable_sm90INS1_16FlashAttnBwdSm90INS1_25CollectiveMainloopBwdSm90ILi2ELi2ELi2EN4cute5tupleIJNS5_1CILi1EEES8_S8_EEENS6_IJNS7_ILi64EEENS7_ILi128EEESB_EEENS_10bfloat16_tEfNS_4arch4Sm90ELb1ELb0ELb1ELb0ELb1ELb1ELb0ELb0ELi2ELi1ELi2ELi1ELb0EEENS1_21CollectiveEpilogueBwdISC_SD_SF_Li256ELb0ELb0ELi1EEENS1_25SingleTileBwdLPTSchedulerILb0ELi128ELb1EEEEEEEEEvNT_6ParamsE:
        /* <DEDUP_REMOVED lines=30> */
.L_x_2503:
[----:B------:R-:W-:Y:S05]  /*01e0*/  BSYNC B0 ;  /* 0x0000000000007941 */ /* 0x000fea0003800000 */
.L_x_2502:
        /* <DEDUP_REMOVED lines=37> */
.L_x_2504:
        /* <DEDUP_REMOVED lines=22> */
.L_x_2505:
[----:B------:R-:W-:Y:S01]  /*05a0*/  PLOP3.LUT P0, PT, PT, PT, UP0, 0x80, 0x0 ;  /* 0x000000000000781c */ /* 0x000fe20003f0f008 */
[----:B------:R-:W-:Y:S01]  /*05b0*/  NOP ;  /* 0x0000000000007918 */ /* 0x000fe20000000000 */
[----:B------:R-:W-:Y:S01]  /*05c0*/  ULDC.64 UR46, c[0x0][0x208] ;  /* 0x00008200002e7ab9 */ /* 0x000fe20000000a00 */
[----:B------:R-:W-:Y:S01]  /*05d0*/  BSSY B6, `(.L_x_2506) ;  /* 0x0000a48000067945 */ /* 0x000fe20003800000 */
[----:B-12-4-:R-:W-:Y:S09]  /*05e0*/  BAR.SYNC.DEFER_BLOCKING 0x0 ;  /* 0x0000000000007b1d */ /* 0x016ff20000010000 */
[----:B------:R-:W-:Y:S05]  /*05f0*/  @!P0 BRA `(.L_x_2507) ;  /* 0x0000006800348947 */ /* 0x000fea0003800000 */
.L_x_2508:
        /* <DEDUP_REMOVED lines=32> */
.L_x_2509:
[----:B------:R-:W-:Y:S01]  /*0800*/  ULDC UR7, c[0x0][0xb44] ;  /* 0x0002d10000077ab9 */ /* 0x000fe20000000800 */
[----:B------:R-:W-:Y:S01]  /*0810*/  UMOV UR36, UR10 ;  /* 0x0000000a00247c82 */ /* 0x000fe20008000000 */
[----:B------:R-:W-:-:S11]  /*0820*/  UISETP.NE.AND UP0, UPT, UR7, 0x1, UPT ;  /* 0x000000010700788c */ /* 0x000fd6000bf05270 */
[----:B------:R-:W-:Y:S02]  /*0830*/  @UP0 ULDC.64 UR8, c[0x0][0xb48] ;  /* 0x0002d20000080ab9 */ /* 0x000fe40000000a00 */
[----:B------:R-:W-:-:S04]  /*0840*/  UIMAD.WIDE.U32 UR4, UR10, UR8, URZ ;  /* 0x000000080a0472a5 */ /* 0x000fc8000f8e003f */
[----:B------:R-:W-:-:S04]  /*0850*/  @UP0 USHF.R.U32.HI UR36, URZ, UR9, UR5 ;  /* 0x000000093f240299 */ /* 0x000fc80008011605 */
[----:B------:R-:W-:-:S12]  /*0860*/  UIMAD UR4, UR36, UR7, URZ ;  /* 0x00000007240472a4 */ /* 0x000fd8000f8e023f */
.L_x_2510:
[----:B------:R-:W-:Y:S01]  /*0870*/  ULDC UR43, c[0x0][0xb38] ;  /* 0x0002ce00002b7ab9 */ /* 0x000fe20000000800 */
[----:B------:R-:W-:Y:S02]  /*0880*/  UIADD3 UR4, UR10, -UR4, URZ ;  /* 0x800000040a047290 */ /* 0x000fe4000fffe03f */
[----:B------:R-:W-:Y:S01]  /*0890*/  UISETP.NE.AND UP0, UPT, UR43, 0x1, UPT ;  /* 0x000000012b00788c */ /* 0x000fe2000bf05270 */
[----:B------:R-:W-:Y:S01]  /*08a0*/  ULDC UR5, c[0x0][0xb44] ;  /* 0x0002d10000057ab9 */ /* 0x000fe20000000800 */
[----:B------:R-:W-:Y:S02]  /*08b0*/  ULOP3.LUT UR37, URZ, UR36, URZ, 0x33, !UPT ;  /* 0x000000243f257292 */ /* 0x000fe4000f8e333f */
[----:B------:R-:W-:-:S07]  /*08c0*/  UIMAD UR6, UR6, UR5, UR4 ;  /* 0x00000005060672a4 */ /* 0x000fce000f8e0204 */
[----:B------:R-:W-:Y:S01]  /*08d0*/  @UP0 ULDC UR4, c[0x0][0xb3c] ;  /* 0x0002cf0000040ab9 */ /* 0x000fe20000000800 */
[----:B------:R-:W-:Y:S01]  /*08e0*/  @UP0 ULDC UR7, c[0x0][0xb40] ;  /* 0x0002d00000070ab9 */ /* 0x000fe20000000800 */
[----:B------:R-:W-:Y:S02]  /*08f0*/  UIMAD.WIDE.U32 UR4, UR6, UR4, URZ ;  /* 0x00000004060472a5 */ /* 0x000fe4000f8e003f */
[----:B------:R-:W-:Y:S02]  /*0900*/  UMOV UR44, UR6 ;  /* 0x00000006002c7c82 */ /* 0x000fe40008000000 */
[----:B------:R-:W-:-:S03]  /*0910*/  @UP0 USHF.R.U32.HI UR44, URZ, UR7, UR5 ;  /* 0x000000073f2c0299 */ /* 0x000fc60008011605 */
[----:B------:R-:W-:Y:S01]  /*0920*/  ULDC UR5, c[0x0][0xb2c] ;  /* 0x0002cb0000057ab9 */ /* 0x000fe20000000800 */
[----:B------:R-:W-:Y:S02]  /*0930*/  UIADD3 UR4, -UR44, URZ, URZ ;  /* 0x0000003f2c047290 */ /* 0x000fe4000fffe13f */
[----:B------:R-:W-:Y:S01]  /*0940*/  ISETP.LE.AND P0, PT, RZ, UR44, PT ;  /* 0x0000002cff007c0c */ /* 0x000fe2000bf03270 */
[----:B------:R-:W-:Y:S02]  /*0950*/  UIADD3 UR37, UR37, UR5, URZ ;  /* 0x0000000525257290 */ /* 0x000fe4000fffe03f */
[----:B------:R-:W-:-:S10]  /*0960*/  UIMAD UR43, UR43, UR4, UR6 ;  /* 0x000000042b2b72a4 */ /* 0x000fd4000f8e0206 */
        /* <DEDUP_REMOVED lines=105> */
.L_x_2514:
        /* <DEDUP_REMOVED lines=15> */
.L_x_2513:
        /* <DEDUP_REMOVED lines=23> */
.L_x_2516:
        /* <DEDUP_REMOVED lines=15> */
.L_x_2515:
        /* <DEDUP_REMOVED lines=8> */
.L_x_2641:
        /* <DEDUP_REMOVED lines=15> */
.L_x_2518:
        /* <DEDUP_REMOVED lines=105> */
.L_x_2530:
[----:B------:R-:W-:Y:S01]  /*1b50*/  IMAD.U32 R0, RZ, RZ, UR38 ;  /* 0x00000026ff007e24 */ /* 0x000fe2000f8e00ff */
[----:B------:R-:W-:Y:S05]  /*1b60*/  YIELD ;  /* 0x0000000000007946 */ /* 0x000fea0003800000 */
[----:B------:R-:W-:-:S04]  /*1b70*/  LOP3.LUT R0, R0, 0x1, RZ, 0xfc, !PT ;  /* 0x0000000100007812 */ /* 0x000fc800078efcff */
[----:B------:R-:W-:-:S13]  /*1b80*/  ISETP.NE.AND P0, PT, R0, 0x3, PT ;  /* 0x000000030000780c */ /* 0x000fda0003f05270 */
[----:B------:R-:W-:Y:S05]  /*1b90*/  @!P0 BRA `(.L_x_2520) ;  /* 0x0000000000048947 */ /* 0x000fea0003800000 */
[----:B------:R-:W-:Y:S01]  /*1ba0*/  BPT.TRAP 0x1 ;  /* 0x000000040000795c */ /* 0x000fe20000300000 */
.L_x_2520:
        /* <DEDUP_REMOVED lines=8> */
.L_x_2521:
[----:B---3--:R-:W-:Y:S05]  /*1c30*/  @P1 BRA `(.L_x_2522) ;  /* 0x0000000000081947 */ /* 0x008fea0003800000 */
[----:B------:R-:W3:Y:S02]  /*1c40*/  SYNCS.PHASECHK.TRANS64.TRYWAIT P1, [R0+URZ+0x30810], R209 ;  /* 0x030810d1000075a7 */ /* 0x000ee4000802017f */
[----:B---3--:R-:W-:Y:S05]  /*1c50*/  @!P1 BRA `(.L_x_2523) ;  /* 0x0000008c00c09947 */ /* 0x008fea0003800000 */
.L_x_2522:
        /* <DEDUP_REMOVED lines=84> */
.L_x_2524:
[----:B------:R1:W1:Y:S01]  /*21a0*/  SYNCS.PHASECHK.TRANS64.TRYWAIT P1, [R0+URZ+0x30830], R209 ;  /* 0x030830d1000075a7 */ /* 0x000262000802017f */
[----:B------:R-:W-:Y:S05]  /*21b0*/  @!P0 BRA `(.L_x_2525) ;  /* 0x0000000000048947 */ /* 0x000fea0003800000 */
[----:B------:R-:W-:Y:S01]  /*21c0*/  BPT.TRAP 0x1 ;  /* 0x000000040000795c */ /* 0x000fe20000300000 */
.L_x_2525:
        /* <DEDUP_REMOVED lines=54> */
.L_x_2526:
        /* <DEDUP_REMOVED lines=401> */
[----:B------:R-:W-:Y:S02]  /*3e40*/  WARPGROUP.DEPBAR.LE gsb0, 0x0 ;  /* 0x00008000000079c5 */ /* 0x000fe40000010000 */
[----:B------:R-:W-:-:S07]  /*3e50*/  WARPGROUP.ARRIVE ;  /* 0x00000000000079c5 */ /* 0x000fce0000000000 */
[----:B------:R-:W-:Y:S01]  /*3e60*/  HGMMA.64x128x16.F32.BF16 R88, R152, gdesc[UR8].tnspB, R88, gsb0 ;  /* 0x41e0000898587df0 */ /* 0x000fe20008001858 */
[----:B------:R-:W-:Y:S01]  /*3e70*/  UIADD3 UR10, UR6, 0x180, URZ ;  /* 0x00000180060a7890 */ /* 0x000fe2000fffe03f */
        /* <DEDUP_REMOVED lines=87> */
.L_x_2528:
        /* <DEDUP_REMOVED lines=49> */
.L_x_2529:
        /* <DEDUP_REMOVED lines=78> */
.L_x_2512:
        /* <DEDUP_REMOVED lines=23> */
.L_x_2532:
        /* <DEDUP_REMOVED lines=20> */
.L_x_2533:
        /* <DEDUP_REMOVED lines=18> */
.L_x_2534:
        /* <DEDUP_REMOVED lines=18> */
.L_x_2535:
        /* <DEDUP_REMOVED lines=126> */
[----:B------:R-:W-:Y:S01]  /*58b0*/  ULOP3.LUT UR4, URZ, UR36, URZ, 0x33, !UPT ;  /* 0x000000243f047292 */ /* 0x000fe2000f8e333f */
[----:B------:R-:W-:Y:S01]  /*58c0*/  ULDC UR5, c[0x0][0xb2c] ;  /* 0x0002cb0000057ab9 */ /* 0x000fe20000000800 */
[----:B------:R-:W-:Y:S02]  /*58d0*/  ULDC.64 UR6, c[0x0][0x198] ;  /* 0x0000660000067ab9 */ /* 0x000fe40000000a00 */
[----:B------:R-:W-:Y:S02]  /*58e0*/  UIADD3 UR5, UR4, UR5, URZ ;  /* 0x0000000504057290 */ /* 0x000fe4000fffe03f */
[----:B------:R-:W-:Y:S02]  /*58f0*/  UIADD3 UR4, UP0, UR6, 0x770, URZ ;  /* 0x0000077006047890 */ /* 0x000fe4000ff1e03f */
[----:B------:R-:W-:Y:S02]  /*5900*/  UIADD3 UR6, UP1, UR6, 0x670, URZ ;  /* 0x0000067006067890 */ /* 0x000fe4000ff3e03f */
[----:B------:R-:W-:-:S02]  /*5910*/  USHF.L.U32 UR42, UR5, 0x7, URZ ;  /* 0x00000007052a7899 */ /* 0x000fc4000800063f */
[----:B------:R-:W-:Y:S02]  /*5920*/  UIADD3 UR40, UR37, 0x8000, URZ ;  /* 0x0000800025287890 */ /* 0x000fe4000fffe03f */
[----:B------:R-:W-:Y:S02]  /*5930*/  UIADD3.X UR5, URZ, UR7, URZ, UP0, !UPT ;  /* 0x000000073f057290 */ /* 0x000fe400087fe43f */
[----:B------:R-:W-:Y:S02]  /*5940*/  UIADD3 UR16, UR37, 0xc000, URZ ;  /* 0x0000c00025107890 */ /* 0x000fe4000fffe03f */
        /* <DEDUP_REMOVED lines=17> */
.L_x_2537:
[----:B------:R-:W-:Y:S05]  /*5a60*/  BSYNC B0 ;  /* 0x0000000000007941 */ /* 0x000fea0003800000 */
.L_x_2536:
[----:B------:R-:W-:-:S04]  /*5a70*/  DEPBAR.LE SB0, 0x0 ;  /* 0x000080000000791a */ /* 0x000fc80000000000 */
[----:B------:R-:W-:Y:S05]  /*5a80*/  BRA `(.L_x_2511) ;  /* 0x0000004c00f07947 */ /* 0x000fea0003800000 */
.L_x_2531:
[----:B------:R-:W1:Y:S01]  /*5a90*/  S2R R0, SR_TID.X ;  /* 0x0000000000007919 */ /* 0x000e620000002100 */
[----:B------:R-:W2:Y:S01]  /*5aa0*/  LDC R2, c[0x0][0xb2c] ;  /* 0x0002cb00ff027b82 */ /* 0x000ea20000000800 */
[----:B------:R-:W-:Y:S01]  /*5ab0*/  ULOP3.LUT UR4, URZ, UR36, URZ, 0x33, !UPT ;  /* 0x000000243f047292 */ /* 0x000fe2000f8e333f */
[----:B------:R-:W-:Y:S01]  /*5ac0*/  BSSY B0, `(.L_x_2538) ;  /* 0x0000032000007945 */ /* 0x000fe20003800000 */
[----:B------:R-:W-:Y:S02]  /*5ad0*/  USHF.R.S32.HI UR6, URZ, 0x1f, UR43 ;  /* 0x0000001f3f067899 */ /* 0x000fe4000801142b */
[----:B------:R-:W-:-:S03]  /*5ae0*/  USHF.R.S32.HI UR7, URZ, 0x1f, UR44 ;  /* 0x0000001f3f077899 */ /* 0x000fc6000801142c */
[----:B------:R-:W3:Y:S08]  /*5af0*/  LDC.64 R4, c[0x0][0x820] ;  /* 0x00020800ff047b82 */ /* 0x000ef00000000a00 */
[----:B------:R-:W4:Y:S08]  /*5b00*/  LDC.64 R18, c[0x0][0x808] ;  /* 0x00020200ff127b82 */ /* 0x000f300000000a00 */
[----:B------:R-:W5:Y:S01]  /*5b10*/  LDC.64 R10, c[0x0][0x828] ;  /* 0x00020a00ff0a7b82 */ /* 0x000f620000000a00 */
[----:B--2---:R-:W-:-:S02]  /*5b20*/  VIADD R9, R2, UR4 ;  /* 0x0000000402097c36 */ /* 0x004fc40008000000 */
[----:B-1----:R-:W-:-:S05]  /*5b30*/  VIADD R3, R0, 0xffffff80 ;  /* 0xffffff8000037836 */ /* 0x002fca0000000000 */
[----:B------:R-:W1:Y:S01]  /*5b40*/  LDC.64 R20, c[0x0][0x850] ;  /* 0x00021400ff147b82 */ /* 0x000e620000000a00 */
[----:B------:R-:W-:-:S04]  /*5b50*/  SHF.R.S32.HI R0, RZ, 0x1f, R3 ;  /* 0x0000001fff007819 */ /* 0x000fc80000011403 */
[----:B------:R-:W-:Y:S01]  /*5b60*/  LEA.HI R8, R0, R3, RZ, 0x4 ;  /* 0x0000000300087211 */ /* 0x000fe200078f20ff */
[----:B----4-:R-:W-:Y:S02]  /*5b70*/  IMAD R25, R9, -0x80, R18 ;  /* 0xffffff8009197824 */ /* 0x010fe400078e0212 */
[----:B------:R-:W2:Y:S01]  /*5b80*/  LDC.64 R22, c[0x0][0x858] ;  /* 0x00021600ff167b82 */ /* 0x000ea20000000a00 */
[----:B------:R-:W-:-:S05]  /*5b90*/  LOP3.LUT R0, R8, 0x1ffffff0, RZ, 0xc0, !PT ;  /* 0x1ffffff008007812 */ /* 0x000fca00078ec0ff */
[----:B------:R-:W-:-:S04]  /*5ba0*/  IMAD.IADD R0, R3, 0x1, -R0 ;  /* 0x0000000103007824 */ /* 0x000fc800078e0a00 */
[----:B------:R-:W-:Y:S02]  /*5bb0*/  IMAD.SHL.U32 R6, R0, 0x8, RZ ;  /* 0x0000000800067824 */ /* 0x000fe400078e00ff */
[----:B---3--:R-:W-:-:S03]  /*5bc0*/  IMAD R0, R4, UR6, RZ ;  /* 0x0000000604007c24 */ /* 0x008fc6000f8e02ff */
[----:B------:R-:W-:Y:S01]  /*5bd0*/  SHF.R.S32.HI R7, RZ, 0x1f, R6 ;  /* 0x0000001fff077819 */ /* 0x000fe20000011406 */
[----:B------:R-:W-:Y:S02]  /*5be0*/  IMAD R5, R5, UR43, R0 ;  /* 0x0000002b05057c24 */ /* 0x000fe4000f8e0200 */
[----:B------:R-:W-:Y:S01]  /*5bf0*/  IMAD.WIDE.U32 R2, R4, UR43, R6 ;  /* 0x0000002b04027c25 */ /* 0x000fe2000f8e0006 */
[----:B------:R-:W-:-:S03]  /*5c00*/  SHF.R.S32.HI R4, RZ, 0x4, R8 ;  /* 0x00000004ff047819 */ /* 0x000fc60000011408 */
[----:B------:R-:W-:Y:S01]  /*5c10*/  IMAD.IADD R3, R3, 0x1, R5 ;  /* 0x0000000103037824 */ /* 0x000fe200078e0205 */
[C---:B------:R-:W-:Y:S01]  /*5c20*/  ISETP.GE.AND P6, PT, R4.reuse, R25, PT ;  /* 0x000000190400720c */ /* 0x040fe20003fc6270 */
[C---:B------:R-:W-:Y:S02]  /*5c30*/  VIADD R0, R4.reuse, 0x10 ;  /* 0x0000001004007836 */ /* 0x040fe40000000000 */
[----:B------:R-:W-:Y:S01]  /*5c40*/  VIADD R5, R4, 0x30 ;  /* 0x0000003004057836 */ /* 0x000fe20000000000 */
[----:B------:R-:W-:Y:S01]  /*5c50*/  ISETP.GE.OR P4, PT, R6, R19, P6 ;  /* 0x000000130600720c */ /* 0x000fe20003786670 */
[----:B------:R-:W-:Y:S01]  /*5c60*/  VIADD R8, R4, 0x40 ;  /* 0x0000004004087836 */ /* 0x000fe20000000000 */
[-C--:B------:R-:W-:Y:S01]  /*5c70*/  ISETP.GE.AND P5, PT, R0, R25.reuse, PT ;  /* 0x000000190000720c */ /* 0x080fe20003fa6270 */
[----:B------:R-:W-:Y:S01]  /*5c80*/  VIADD R0, R4, 0x20 ;  /* 0x0000002004007836 */ /* 0x000fe20000000000 */
[----:B------:R-:W-:Y:S01]  /*5c90*/  ISETP.GE.AND P1, PT, R5, R25, PT ;  /* 0x000000190500720c */ /* 0x000fe20003f26270 */
[----:B-----5:R-:W-:Y:S01]  /*5ca0*/  IMAD.WIDE.U32 R14, R10, UR44, R2 ;  /* 0x0000002c0a0e7c25 */ /* 0x020fe2000f8e0002 */
[----:B------:R-:W-:-:S02]  /*5cb0*/  SHF.R.S32.HI R5, RZ, 0x1f, R4 ;  /* 0x0000001fff057819 */ /* 0x000fc40000011404 */
[-C--:B------:R-:W-:Y:S01]  /*5cc0*/  ISETP.GE.AND P0, PT, R0, R25.reuse, PT ;  /* 0x000000190000720c */ /* 0x080fe20003f06270 */
[----:B------:R-:W-:Y:S01]  /*5cd0*/  IMAD R0, R10, UR7, RZ ;  /* 0x000000070a007c24 */ /* 0x000fe2000f8e02ff */
[----:B------:R-:W-:Y:S01]  /*5ce0*/  ISETP.GE.AND P2, PT, R8, R25, PT ;  /* 0x000000190800720c */ /* 0x000fe20003f46270 */
[----:B------:R-:W-:Y:S01]  /*5cf0*/  IMAD.WIDE R2, R9, 0x80, R4 ;  /* 0x0000008009027825 */ /* 0x000fe200078e0204 */
[----:B------:R-:W-:-:S03]  /*5d00*/  ISETP.GE.OR P3, PT, R6, R19, P5 ;  /* 0x000000130600720c */ /* 0x000fc60002f66670 */
[----:B------:R-:W-:-:S04]  /*5d10*/  IMAD R11, R11, UR44, R0 ;  /* 0x0000002c0b0b7c24 */ /* 0x000fc8000f8e0200 */
[----:B------:R-:W-:Y:S01]  /*5d20*/  IMAD.IADD R11, R15, 0x1, R11 ;  /* 0x000000010f0b7824 */ /* 0x000fe200078e020b */
[----:B-1----:R-:W-:Y:S06]  /*5d30*/  @P4 BRA `(.L_x_2539) ;  /* 0x0000000000284947 */ /* 0x002fec0003800000 */
        /* <DEDUP_REMOVED lines=10> */
.L_x_2539:
[----:B------:R-:W-:Y:S05]  /*5de0*/  BSYNC B0 ;  /* 0x0000000000007941 */ /* 0x000fea0003800000 */
.L_x_2538:
        /* <DEDUP_REMOVED lines=16> */
.L_x_2541:
[----:B------:R-:W-:Y:S05]  /*5ef0*/  BSYNC B0 ;  /* 0x0000000000007941 */ /* 0x000fea0003800000 */
.L_x_2540:
[----:B------:R-:W-:Y:S01]  /*5f00*/  BSSY B0, `(.L_x_2542) ;  /* 0x0000010000007945 */ /* 0x000fe20003800000 */
[----:B------:R-:W-:-:S03]  /*5f10*/  ISETP.GE.OR P3, PT, R6, R19, P1 ;  /* 0x000000130600720c */ /* 0x000fc60000f66670 */
[----:B------:R-:W-:Y:S10]  /*5f20*/  @P4 BRA `(.L_x_2543) ;  /* 0x0000000000344947 */ /* 0x000ff40003800000 */
[----:B-1-3--:R-:W-:Y:S01]  /*5f30*/  IADD3 R13, P4, R2, 0x20, RZ ;  /* 0x00000020020d7810 */ /* 0x00afe20007f9e0ff */
        /* <DEDUP_REMOVED lines=12> */
.L_x_2543:
[----:B------:R-:W-:Y:S05]  /*6000*/  BSYNC B0 ;  /* 0x0000000000007941 */ /* 0x000fea0003800000 */
.L_x_2542:
[----:B------:R-:W-:Y:S01]  /*6010*/  BSSY B0, `(.L_x_2544) ;  /* 0x0000011000007945 */ /* 0x000fe20003800000 */
[----:B------:R-:W-:Y:S01]  /*6020*/  ISETP.GE.OR P4, PT, R6, R19, P2 ;  /* 0x000000130600720c */ /* 0x000fe20001786670 */
[----:B------:R-:W-:Y:S02]  /*6030*/  VIADD R0, R4, 0x50 ;  /* 0x0000005004007836 */ /* 0x000fe40000000000 */
[----:B------:R-:W-:Y:S10]  /*6040*/  @P3 BRA `(.L_x_2545) ;  /* 0x0000000000343947 */ /* 0x000ff40003800000 */
[----:B-1-34-:R-:W-:Y:S01]  /*6050*/  IADD3 R13, P3, R2, 0x30, RZ ;  /* 0x00000030020d7810 */ /* 0x01afe20007f7e0ff */
        /* <DEDUP_REMOVED lines=12> */
.L_x_2545:
[----:B------:R-:W-:Y:S05]  /*6120*/  BSYNC B0 ;  /* 0x0000000000007941 */ /* 0x000fea0003800000 */
.L_x_2544:
[----:B------:R-:W-:Y:S01]  /*6130*/  BSSY B0, `(.L_x_2546) ;  /* 0x0000010000007945 */ /* 0x000fe20003800000 */
[----:B------:R-:W-:-:S03]  /*6140*/  ISETP.GE.AND P3, PT, R0, R25, PT ;  /* 0x000000190000720c */ /* 0x000fc60003f66270 */
[----:B------:R-:W-:Y:S10]  /*6150*/  @P4 BRA `(.L_x_2547) ;  /* 0x0000000000344947 */ /* 0x000ff40003800000 */
[----:B-1-34-:R-:W-:Y:S01]  /*6160*/  IADD3 R13, P4, R2, 0x40, RZ ;  /* 0x00000040020d7810 */ /* 0x01afe20007f9e0ff */
        /* <DEDUP_REMOVED lines=12> */
.L_x_2547:
[----:B------:R-:W-:Y:S05]  /*6230*/  BSYNC B0 ;  /* 0x0000000000007941 */ /* 0x000fea0003800000 */
.L_x_2546:
[----:B------:R-:W-:Y:S01]  /*6240*/  ISETP.GE.OR P4, PT, R6, R19, P3 ;  /* 0x000000130600720c */ /* 0x000fe20001f86670 */
[----:B------:R-:W-:Y:S01]  /*6250*/  BSSY B0, `(.L_x_2548) ;  /* 0x0000011000007945 */ /* 0x000fe20003800000 */
[----:B------:R-:W-:Y:S02]  /*6260*/  IMAD R16, R20, UR6, RZ ;  /* 0x0000000614107c24 */ /* 0x000fe4000f8e02ff */
[----:B------:R-:W-:-:S09]  /*6270*/  VIADD R0, R4, 0x60 ;  /* 0x0000006004007836 */ /* 0x000fd20000000000 */
[----:B------:R-:W-:Y:S05]  /*6280*/  @P4 BRA `(.L_x_2549) ;  /* 0x0000000000344947 */ /* 0x000fea0003800000 */
        /* <DEDUP_REMOVED lines=13> */
.L_x_2549:
[----:B------:R-:W-:Y:S05]  /*6360*/  BSYNC B0 ;  /* 0x0000000000007941 */ /* 0x000fea0003800000 */
.L_x_2548:
        /* <DEDUP_REMOVED lines=31> */
.L_x_2551:
[----:B------:R-:W-:Y:S05]  /*6560*/  BSYNC B0 ;  /* 0x0000000000007941 */ /* 0x000fea0003800000 */
.L_x_2550:
[----:B------:R-:W-:Y:S01]  /*6570*/  ISETP.GE.AND P6, PT, R0, R25, PT ;  /* 0x000000190000720c */ /* 0x000fe20003fc6270 */
[----:B--2---:R-:W-:Y:S01]  /*6580*/  IMAD R0, R22, UR7, RZ ;  /* 0x0000000716007c24 */ /* 0x004fe2000f8e02ff */
        /* <DEDUP_REMOVED lines=20> */
.L_x_2553:
[----:B------:R-:W-:Y:S05]  /*66d0*/  BSYNC B0 ;  /* 0x0000000000007941 */ /* 0x000fea0003800000 */
.L_x_2552:
        /* <DEDUP_REMOVED lines=14> */
.L_x_2555:
[----:B------:R-:W-:Y:S05]  /*67c0*/  BSYNC B0 ;  /* 0x0000000000007941 */ /* 0x000fea0003800000 */
.L_x_2554:
        /* <DEDUP_REMOVED lines=16> */
.L_x_2557:
[----:B------:R-:W-:Y:S05]  /*68d0*/  BSYNC B0 ;  /* 0x0000000000007941 */ /* 0x000fea0003800000 */
.L_x_2556:
        /* <DEDUP_REMOVED lines=15> */
.L_x_2559:
[----:B------:R-:W-:Y:S05]  /*69d0*/  BSYNC B0 ;  /* 0x0000000000007941 */ /* 0x000fea0003800000 */
.L_x_2558:
        /* <DEDUP_REMOVED lines=15> */
.L_x_2561:
[----:B------:R-:W-:Y:S05]  /*6ad0*/  BSYNC B0 ;  /* 0x0000000000007941 */ /* 0x000fea0003800000 */
.L_x_2560:
        /* <DEDUP_REMOVED lines=15> */
.L_x_2563:
[----:B------:R-:W-:Y:S05]  /*6bd0*/  BSYNC B0 ;  /* 0x0000000000007941 */ /* 0x000fea0003800000 */
.L_x_2562:
        /* <DEDUP_REMOVED lines=15> */
.L_x_2565:
[----:B------:R-:W-:Y:S05]  /*6cd0*/  BSYNC B0 ;  /* 0x0000000000007941 */ /* 0x000fea0003800000 */
.L_x_2564:
        /* <DEDUP_REMOVED lines=15> */
.L_x_2567:
[----:B------:R-:W-:Y:S05]  /*6dd0*/  BSYNC B0 ;  /* 0x0000000000007941 */ /* 0x000fea0003800000 */
.L_x_2566:
        /* <DEDUP_REMOVED lines=15> */
.L_x_2507:
        /* <DEDUP_REMOVED lines=29> */
.L_x_2569:
[----:B------:R-:W-:Y:S01]  /*70a0*/  ULDC UR9, c[0x0][0xb44] ;  /* 0x0002d10000097ab9 */ /* 0x000fe20000000800 */
[----:B------:R-:W-:Y:S01]  /*70b0*/  UMOV UR7, UR8 ;  /* 0x0000000800077c82 */ /* 0x000fe20008000000 */
[----:B------:R-:W-:-:S11]  /*70c0*/  UISETP.NE.AND UP0, UPT, UR9, 0x1, UPT ;  /* 0x000000010900788c */ /* 0x000fd6000bf05270 */
[----:B------:R-:W-:Y:S02]  /*70d0*/  @UP0 ULDC.64 UR10, c[0x0][0xb48] ;  /* 0x0002d200000a0ab9 */ /* 0x000fe40000000a00 */
[----:B------:R-:W-:-:S04]  /*70e0*/  UIMAD.WIDE.U32 UR4, UR8, UR10, URZ ;  /* 0x0000000a080472a5 */ /* 0x000fc8000f8e003f */
[----:B------:R-:W-:-:S04]  /*70f0*/  @UP0 USHF.R.U32.HI UR7, URZ, UR11, UR5 ;  /* 0x0000000b3f070299 */ /* 0x000fc80008011605 */
[----:B------:R-:W-:-:S12]  /*7100*/  UIMAD UR4, UR7, UR9, URZ ;  /* 0x00000009070472a4 */ /* 0x000fd8000f8e023f */
.L_x_2570:
[----:B------:R-:W-:Y:S01]  /*7110*/  ULDC UR17, c[0x0][0xb38] ;  /* 0x0002ce0000117ab9 */ /* 0x000fe20000000800 */
[----:B------:R-:W-:Y:S02]  /*7120*/  UIADD3 UR4, UR8, -UR4, URZ ;  /* 0x8000000408047290 */ /* 0x000fe4000fffe03f */
[----:B------:R-:W-:Y:S01]  /*7130*/  UISETP.NE.AND UP0, UPT, UR17, 0x1, UPT ;  /* 0x000000011100788c */ /* 0x000fe2000bf05270 */
[----:B------:R-:W-:Y:S01]  /*7140*/  ULDC UR5, c[0x0][0xb44] ;  /* 0x0002d10000057ab9 */ /* 0x000fe20000000800 */
[----:B------:R-:W-:Y:S02]  /*7150*/  ULOP3.LUT UR7, URZ, UR7, URZ, 0x33, !UPT ;  /* 0x000000073f077292 */ /* 0x000fe4000f8e333f */
[----:B------:R-:W-:Y:S01]  /*7160*/  UIMAD UR6, UR6, UR5, UR4 ;  /* 0x00000005060672a4 */ /* 0x000fe2000f8e0204 */
[----:B------:R-:W-:Y:S02]  /*7170*/  ULDC UR18, c[0x0][0xb2c] ;  /* 0x0002cb0000127ab9 */ /* 0x000fe40000000800 */
[----:B------:R-:W-:-:S04]  /*7180*/  UIADD3 UR18, UR7, UR18, URZ ;  /* 0x0000001207127290 */ /* 0x000fc8000fffe03f */
        /* <DEDUP_REMOVED lines=14> */
[----:B------:R-:W-:-:S04]  /*7270*/  UIADD3 UR4, -UR5, UR4, -UR16 ;  /* 0x0000000405047290 */ /* 0x000fc8000fffe910 */
        /* <DEDUP_REMOVED lines=8> */
[----:B------:R-:W-:-:S06]  /*7300*/  UISETP.GT.AND UP0, UPT, UR5, UR8, UPT ;  /* 0x000000080500728c */ /* 0x000fcc000bf04270 */
[----:B------:R-:W-:-:S13]  /*7310*/  PLOP3.LUT P0, PT, PT, PT, UP0, 0x80, 0x0 ;  /* 0x000000000000781c */ /* 0x000fda0003f0f008 */
[----:B------:R-:W-:Y:S05]  /*7320*/  @!P0 BRA `(.L_x_2511) ;  /* 0x0000003400c88947 */ /* 0x000fea0003800000 */
[----:B------:R-:W-:Y:S01]  /*7330*/  USHF.R.S32.HI UR19, URZ, 0x1f, UR17 ;  /* 0x0000001f3f137899 */ /* 0x000fe20008011411 */
[----:B------:R-:W1:Y:S01]  /*7340*/  S2R R0, SR_TID.X ;  /* 0x0000000000007919 */ /* 0x000e620000002100 */
[----:B------:R-:W-:Y:S01]  /*7350*/  ULDC.64 UR12, c[0x0][0x2d8] ;  /* 0x0000b600000c7ab9 */ /* 0x000fe20000000a00 */
[----:B------:R-:W-:Y:S01]  /*7360*/  USHF.R.S32.HI UR9, URZ, 0x1f, UR10 ;  /* 0x0000001f3f097899 */ /* 0x000fe2000801140a */
[----:B------:R-:W-:Y:S01]  /*7370*/  LOP3.LUT R8, RZ, UR18, RZ, 0x33, !PT ;  /* 0x00000012ff087c12 */ /* 0x000fe2000f8e33ff */
[----:B------:R-:W-:Y:S02]  /*7380*/  UIMAD UR4, UR19, UR12, URZ ;  /* 0x0000000c130472a4 */ /* 0x000fe4000f8e023f */
[----:B------:R-:W-:Y:S02]  /*7390*/  UIMAD.WIDE.U32 UR6, UR17, UR12, URZ ;  /* 0x0000000c110672a5 */ /* 0x000fe4000f8e003f */
[----:B------:R-:W-:Y:S02]  /*73a0*/  UIMAD UR4, UR17, UR13, UR4 ;  /* 0x0000000d110472a4 */ /* 0x000fe4000f8e0204 */
[----:B------:R-:W-:-:S02]  /*73b0*/  UIADD3 UR11, UR5, -UR8, URZ ;  /* 0x80000008050b7290 */ /* 0x000fc4000fffe03f */
[----:B------:R-:W-:Y:S01]  /*73c0*/  UIADD3 UR7, UR7, UR4, URZ ;  /* 0x0000000407077290 */ /* 0x000fe2000fffe03f */
[----:B------:R-:W-:Y:S01]  /*73d0*/  ULDC.64 UR12, c[0x0][0x2e0] ;  /* 0x0000b800000c7ab9 */ /* 0x000fe20000000a00 */
[----:B------:R-:W-:Y:S02]  /*73e0*/  UIADD3 UR4, UR16, 0x7f, URZ ;  /* 0x0000007f10047890 */ /* 0x000fe4000fffe03f */
[----:B------:R-:W-:Y:S02]  /*73f0*/  UIMAD UR9, UR9, UR12, URZ ;  /* 0x0000000c090972a4 */ /* 0x000fe4000f8e023f */
[----:B------:R-:W-:Y:S02]  /*7400*/  UIMAD.WIDE.U32 UR6, UR10, UR12, UR6 ;  /* 0x0000000c0a0672a5 */ /* 0x000fe4000f8e0006 */
[----:B------:R-:W-:Y:S02]  /*7410*/  UIADD3 UR12, UR16, 0xbf, -UR14 ;  /* 0x000000bf100c7890 */ /* 0x000fe4000fffe80e */
[----:B------:R-:W-:Y:S01]  /*7420*/  ULOP3.LUT UR14, UR11, 0x1, URZ, 0xc0, !UPT ;  /* 0x000000010b0e7892 */ /* 0x000fe2000f8ec03f */
[----:B------:R-:W-:Y:S01]  /*7430*/  ULDC UR15, c[0x0][0x288] ;  /* 0x0000a200000f7ab9 */ /* 0x000fe20000000800 */
[----:B------:R-:W-:-:S02]  /*7440*/  UIMAD UR9, UR10, UR13, UR9 ;  /* 0x0000000d0a0972a4 */ /* 0x000fc4000f8e0209 */
[----:B------:R-:W-:Y:S02]  /*7450*/  UISETP.NE.U32.AND UP0, UPT, UR14, 0x1, UPT ;  /* 0x000000010e00788c */ /* 0x000fe4000bf05070 */
[----:B------:R-:W-:Y:S02]  /*7460*/  UIMAD UR10, UR10, UR15, URZ ;  /* 0x0000000f0a0a72a4 */ /* 0x000fe4000f8e023f */
[----:B------:R-:W-:Y:S01]  /*7470*/  USHF.R.S32.HI UR11, URZ, 0x1f, UR4 ;  /* 0x0000001f3f0b7899 */ /* 0x000fe20008011404 */
[----:B-1----:R-:W-:Y:S01]  /*7480*/  LOP3.LUT R0, R0, 0x1f, RZ, 0xc0, !PT ;  /* 0x0000001f00007812 */ /* 0x002fe200078ec0ff */
[----:B------:R-:W-:Y:S01]  /*7490*/  UIADD3 UR13, UP1, UR17, UR10, URZ ;  /* 0x0000000a110d7290 */ /* 0x000fe2000ff3e03f */
[----:B------:R-:W-:Y:S01]  /*74a0*/  PLOP3.LUT P1, PT, PT, PT, UP0, 0x80, 0x0 ;  /* 0x000000000000781c */ /* 0x000fe20003f2f008 */
[----:B------:R-:W-:Y:S01]  /*74b0*/  ULEA.HI UR11, UR11, UR4, URZ, 0x7 ;  /* 0x000000040b0b7291 */ /* 0x000fe2000f8f383f */
[----:B------:R-:W-:Y:S01]  /*74c0*/  ULDC UR16, c[0x0][0x760] ;  /* 0x0001d80000107ab9 */ /* 0x000fe20000000800 */
[----:B------:R-:W-:Y:S01]  /*74d0*/  ELECT P0, URZ, PT ;  /* 0x00000000003f782f */ /* 0x000fe20003800000 */
[----:B------:R-:W-:-:S02]  /*74e0*/  UIMAD UR14, UR15, UR16, URZ ;  /* 0x000000100f0e72a4 */ /* 0x000fc4000f8e023f */
[----:B------:R-:W-:Y:S02]  /*74f0*/  ULEA.HI.X.SX32 UR15, UR10, UR19, 0x1, UP1 ;  /* 0x000000130a0f7291 */ /* 0x000fe400088f0e3f */
[----:B------:R-:W-:Y:S02]  /*7500*/  USHF.R.S32.HI UR16, URZ, 0x7, UR11 ;  /* 0x000000073f107899 */ /* 0x000fe4000801140b */
[----:B------:R-:W-:-:S03]  /*7510*/  UIADD3 UR25, UR7, UR9, URZ ;  /* 0x0000000907197290 */ /* 0x000fc6000fffe03f */
[----:B------:R-:W-:Y:S09]  /*7520*/  @P1 BRA `(.L_x_2571) ;  /* 0x0000000400881947 */ /* 0x000ff20003800000 */
        /* <DEDUP_REMOVED lines=11> */
[----:B------:R-:W-:-:S04]  /*75e0*/  ULEA UR4, UR8, UR12, 0x6 ;  /* 0x0000000c08047291 */ /* 0x000fc8000f8e303f */
[----:B------:R-:W-:-:S04]  /*75f0*/  USHF.R.S32.HI UR10, URZ, 0x1f, UR4 ;  /* 0x0000001f3f0a7899 */ /* 0x000fc80008011404 */
[----:B------:R-:W-:-:S04]  /*7600*/  ULEA.HI UR10, UR10, UR4, URZ, 0x7 ;  /* 0x000000040a0a7291 */ /* 0x000fc8000f8f383f */
[----:B------:R-:W-:-:S04]  /*7610*/  USHF.R.S32.HI UR10, URZ, 0x7, UR10 ;  /* 0x000000073f0a7899 */ /* 0x000fc8000801140a */
[----:B------:R-:W-:-:S04]  /*7620*/  UISETP.LT.AND UP0, UPT, UR16, UR10, UPT ;  /* 0x0000000a1000728c */ /* 0x000fc8000bf01270 */
[----:B------:R-:W-:-:S06]  /*7630*/  USEL UR10, UR16, UR10, UP0 ;  /* 0x0000000a100a7287 */ /* 0x000fcc0008000000 */
[----:B------:R-:W-:-:S07]  /*7640*/  VIADD R5, R8, UR10 ;  /* 0x0000000a08057c36 */ /* 0x000fce0008000000 */
.L_x_2574:
[----:B------:R-:W2:Y:S04]  /*7650*/  LDG.E.STRONG.GPU R4, desc[UR46][R2.64] ;  /* 0x0000002e02047981 */ /* 0x000ea8000c1ef900 */
[----:B--2---:R-:W-:Y:S01]  /*7660*/  CCTL.IVALL ;  /* 0x00000000ff00798f */ /* 0x004fe20002000000 */
[----:B------:R-:W-:Y:S05]  /*7670*/  YIELD ;  /* 0x0000000000007946 */ /* 0x000fea0003800000 */
[----:B------:R-:W-:-:S13]  /*7680*/  ISETP.NE.AND P1, PT, R4, R5, PT ;  /* 0x000000050400720c */ /* 0x000fda0003f25270 */
[----:B------:R-:W-:Y:S05]  /*7690*/  @P1 BRA `(.L_x_2574) ;  /* 0xfffffffc00ec1947 */ /* 0x000fea000383ffff */
.L_x_2573:
[----:B------:R-:W-:Y:S05]  /*76a0*/  BSYNC B0 ;  /* 0x0000000000007941 */ /* 0x000fea0003800000 */
.L_x_2572:
[----:B------:R-:W-:-:S03]  /*76b0*/  UMOV UR4, 0xffffffff ;  /* 0xffffffff00047882 */ /* 0x000fc60000000000 */
[----:B------:R-:W-:Y:S05]  /*76c0*/  BRA.DIV UR4, `(.L_x_2575) ;  /* 0x00000036044c7947 */ /* 0x000fea000b800000 */
[----:B------:R-:W-:Y:S01]  /*76d0*/  NOP ;  /* 0x0000000000007918 */ /* 0x000fe20000000000 */
.L_x_2644:
[----:B------:R-:W-:Y:S01]  /*76e0*/  IMAD.U32 R9, RZ, RZ, UR8 ;  /* 0x00000008ff097e24 */ /* 0x000fe2000f8e00ff */
[----:B------:R-:W-:Y:S05]  /*76f0*/  WARPSYNC.ALL ;  /* 0x0000000000007948 */ /* 0x000fea0003800000 */
[----:B------:R-:W-:Y:S01]  /*7700*/  BAR.SYNC.DEFER_BLOCKING 0xd, 0xa0 ;  /* 0x0342800000007b1d */ /* 0x000fe20000010000 */
[----:B------:R-:W-:-:S05]  /*7710*/  IMAD.SHL.U32 R9, R9, 0x2000, RZ ;  /* 0x0000200009097824 */ /* 0x000fca00078e00ff */
[----:B------:R-:W-:Y:S04]  /*7720*/  BSSY B0, `(.L_x_2576) ;  /* 0x0000012000007945 */ /* 0x000fe80003800000 */
[----:B------:R-:W-:Y:S05]  /*7730*/  @!P0 BRA `(.L_x_2577) ;  /* 0x0000000000408947 */ /* 0x000fea0003800000 */
[----:B------:R-:W1:Y:S01]  /*7740*/  LDC.64 R6, c[0x0][0x2c0] ;  /* 0x0000b000ff067b82 */ /* 0x000e620000000a00 */
[----:B------:R-:W-:Y:S01]  /*7750*/  IADD3 R5, P1, R9, UR6, RZ ;  /* 0x0000000609057c10 */ /* 0x000fe2000ff3e0ff */
[----:B------:R-:W-:Y:S01]  /*7760*/  UMOV UR4, 0x400 ;  /* 0x0000040000047882 */ /* 0x000fe20000000000 */
[----:B------:R-:W-:Y:S01]  /*7770*/  UMOV UR20, 0x0 ;  /* 0x0000000000147882 */ /* 0x000fe20000000000 */
[----:B------:R-:W-:-:S04]  /*7780*/  UMOV UR21, 0x14f00000 ;  /* 0x14f0000000157882 */ /* 0x000fc80000000000 */
[----:B------:R-:W2:Y:S01]  /*7790*/  S2UR UR10, SR_CgaCtaId ;  /* 0x00000000000a79c3 */ /* 0x000ea20000008800 */
[----:B-1----:R-:W-:Y:S02]  /*77a0*/  LEA R4, P3, R5, R6, 0x2 ;  /* 0x0000000605047211 */ /* 0x002fe400078610ff */
[----:B------:R-:W-:Y:S02]  /*77b0*/  LEA.HI.X.SX32 R6, R9, UR25, 0x1, P1 ;  /* 0x0000001909067c11 */ /* 0x000fe400088f0eff */
[----:B------:R-:W-:Y:S02]  /*77c0*/  R2UR UR18, R4 ;  /* 0x00000000041272ca */ /* 0x000fe400000e0000 */
[----:B------:R-:W-:Y:S01]  /*77d0*/  LEA.HI.X R5, R5, R7, R6, 0x2, P3 ;  /* 0x0000000705057211 */ /* 0x000fe200018f1406 */
[----:B--2---:R-:W-:-:S03]  /*77e0*/  ULEA UR4, UR10, UR4, 0x18 ;  /* 0x000000040a047291 */ /* 0x004fc6000f8ec03f */
[----:B------:R-:W-:Y:S01]  /*77f0*/  R2UR UR19, R5 ;  /* 0x00000000051372ca */ /* 0x000fe200000e0000 */
[----:B------:R-:W-:Y:S01]  /*7800*/  UMOV UR10, 0x400 ;  /* 0x00000400000a7882 */ /* 0x000fe20000000000 */
[----:B------:R-:W-:-:S11]  /*7810*/  UIADD3 UR4, UR4, 0x10000, URZ ;  /* 0x0001000004047890 */ /* 0x000fd6000fffe03f */
[----:B------:R1:W-:Y:S02]  /*7820*/  UBLKRED.G.S.ADD.F32.RN [UR18], [UR4], UR10, desc[UR20] ;  /* 0x00001412040073bb */ /* 0x0003e400080a140a */
[----:B-1----:R0:W-:Y:S02]  /*7830*/  UTMACMDFLUSH ;  /* 0x00000000000079b7 */ /* 0x0021e40000000000 */
.L_x_2577:
[----:B------:R-:W-:Y:S05]  /*7840*/  BSYNC B0 ;  /* 0x0000000000007941 */ /* 0x000fea0003800000 */
.L_x_2576:
        /* <DEDUP_REMOVED lines=20> */
.L_x_2579:
[----:B------:R-:W-:Y:S05]  /*7990*/  BSYNC B0 ;  /* 0x0000000000007941 */ /* 0x000fea0003800000 */
.L_x_2578:
[----:B------:R-:W-:Y:S06]  /*79a0*/  BAR.ARV 0xa, 0xa0 ;  /* 0x0282800000007b1d */ /* 0x000fec0000002000 */
[----:B------:R-:W-:Y:S04]  /*79b0*/  BSSY B0, `(.L_x_2580) ;  /* 0x0000003000007945 */ /* 0x000fe80003800000 */
[----:B------:R-:W-:Y:S05]  /*79c0*/  @!P0 BRA `(.L_x_2581) ;  /* 0x0000000000048947 */ /* 0x000fea0003800000 */
[----:B------:R-:W-:-:S04]  /*79d0*/  DEPBAR.LE SB0, 0x0 ;  /* 0x000080000000791a */ /* 0x000fc80000000000 */
.L_x_2581:
[----:B------:R-:W-:Y:S05]  /*79e0*/  BSYNC B0 ;  /* 0x0000000000007941 */ /* 0x000fea0003800000 */
.L_x_2580:
        /* <DEDUP_REMOVED lines=19> */
.L_x_2583:
[----:B------:R-:W-:Y:S05]  /*7b20*/  BSYNC B0 ;  /* 0x0000000000007941 */ /* 0x000fea0003800000 */
.L_x_2582:
[----:B------:R-:W-:Y:S01]  /*7b30*/  UIADD3 UR17, UR8, 0x1, URZ ;  /* 0x0000000108117890 */ /* 0x000fe2000fffe03f */
[----:B------:R-:W-:Y:S11]  /*7b40*/  BRA `(.L_x_2584) ;  /* 0x0000000000047947 */ /* 0x000ff60003800000 */
.L_x_2571:
[----:B------:R-:W-:-:S05]  /*7b50*/  UMOV UR17, UR8 ;  /* 0x0000000800117c82 */ /* 0x000fca0008000000 */
.L_x_2584:
[----:B------:R-:W-:-:S04]  /*7b60*/  UIADD3 UR4, UR8, 0x1, URZ ;  /* 0x0000000108047890 */ /* 0x000fc8000fffe03f */
[----:B------:R-:W-:-:S06]  /*7b70*/  UISETP.NE.AND UP0, UPT, UR5, UR4, UPT ;  /* 0x000000040500728c */ /* 0x000fcc000bf05270 */
[----:B------:R-:W-:-:S13]  /*7b80*/  PLOP3.LUT P1, PT, PT, PT, UP0, 0x80, 0x0 ;  /* 0x000000000000781c */ /* 0x000fda0003f2f008 */
[----:B------:R-:W-:Y:S05]  /*7b90*/  @!P1 BRA `(.L_x_2511) ;  /* 0x0000002c00ac9947 */ /* 0x000fea0003800000 */
[----:B------:R-:W-:Y:S01]  /*7ba0*/  ULDC.64 UR10, c[0x0][0x2c0] ;  /* 0x0000b000000a7ab9 */ /* 0x000fe20000000a00 */
[----:B------:R-:W-:Y:S02]  /*7bb0*/  UIADD3 UR21, UR9, UR7, URZ ;  /* 0x0000000709157290 */ /* 0x000fe4000fffe03f */
[----:B------:R-:W-:Y:S01]  /*7bc0*/  ULEA UR20, UP0, UR6, UR10, 0x2 ;  /* 0x0000000a06147291 */ /* 0x000fe2000f80103f */
[----:B------:R-:W-:Y:S01]  /*7bd0*/  UMOV UR22, UR17 ;  /* 0x0000001100167c82 */ /* 0x000fe20008000000 */
[----:B------:R-:W-:Y:S02]  /*7be0*/  UMOV UR4, URZ ;  /* 0x0000003f00047c82 */ /* 0x000fe40008000000 */
[----:B------:R-:W-:Y:S02]  /*7bf0*/  ULEA.HI.X UR21, UR6, UR11, UR21, 0x2, UP0 ;  /* 0x0000000b06157291 */ /* 0x000fe400080f1415 */
[----:B------:R-:W-:-:S04]  /*7c00*/  UIADD3 UR20, UP0, UR20, 0x4000, URZ ;  /* 0x0000400014147890 */ /* 0x000fc8000ff1e03f */
[----:B------:R-:W-:-:S12]  /*7c10*/  UIADD3.X UR21, URZ, UR21, URZ, UP0, !UPT ;  /* 0x000000153f157290 */ /* 0x000fd800087fe43f */
.L_x_2609:
        /* <DEDUP_REMOVED lines=18> */
.L_x_2587:
[----:B------:R-:W2:Y:S04]  /*7d40*/  LDG.E.STRONG.GPU R4, desc[UR46][R2.64] ;  /* 0x0000002e02047981 */ /* 0x000ea8000c1ef900 */
[----:B--2---:R-:W-:Y:S01]  /*7d50*/  CCTL.IVALL ;  /* 0x00000000ff00798f */ /* 0x004fe20002000000 */
[----:B------:R-:W-:Y:S05]  /*7d60*/  YIELD ;  /* 0x0000000000007946 */ /* 0x000fea0003800000 */
[----:B------:R-:W-:-:S13]  /*7d70*/  ISETP.NE.AND P1, PT, R4, R5, PT ;  /* 0x000000050400720c */ /* 0x000fda0003f25270 */
[----:B------:R-:W-:Y:S05]  /*7d80*/  @P1 BRA `(.L_x_2587) ;  /* 0xfffffffc00ec1947 */ /* 0x000fea000383ffff */
.L_x_2586:
[----:B------:R-:W-:Y:S05]  /*7d90*/  BSYNC B0 ;  /* 0x0000000000007941 */ /* 0x000fea0003800000 */
.L_x_2585:
[----:B------:R-:W-:-:S03]  /*7da0*/  UMOV UR18, 0xffffffff ;  /* 0xffffffff00127882 */ /* 0x000fc60000000000 */
[----:B------:R-:W-:Y:S05]  /*7db0*/  BRA.DIV UR18, `(.L_x_2588) ;  /* 0x0000002e12ac7947 */ /* 0x000fea000b800000 */
[----:B------:R-:W-:Y:S01]  /*7dc0*/  NOP ;  /* 0x0000000000007918 */ /* 0x000fe20000000000 */
.L_x_2647:
        /* <DEDUP_REMOVED lines=19> */
.L_x_2590:
[----:B------:R-:W-:Y:S05]  /*7f00*/  BSYNC B0 ;  /* 0x0000000000007941 */ /* 0x000fea0003800000 */
.L_x_2589:
        /* <DEDUP_REMOVED lines=15> */
.L_x_2592:
[----:B------:R-:W-:Y:S05]  /*8000*/  BSYNC B0 ;  /* 0x0000000000007941 */ /* 0x000fea0003800000 */
.L_x_2591:
[----:B------:R-:W-:Y:S06]  /*8010*/  BAR.ARV 0xa, 0xa0 ;  /* 0x0282800000007b1d */ /* 0x000fec0000002000 */
[----:B------:R-:W-:Y:S04]  /*8020*/  BSSY B0, `(.L_x_2593) ;  /* 0x0000003000007945 */ /* 0x000fe80003800000 */
[----:B------:R-:W-:Y:S05]  /*8030*/  @!P0 BRA `(.L_x_2594) ;  /* 0x0000000000048947 */ /* 0x000fea0003800000 */
[----:B------:R-:W-:-:S04]  /*8040*/  DEPBAR.LE SB0, 0x0 ;  /* 0x000080000000791a */ /* 0x000fc80000000000 */
.L_x_2594:
[----:B------:R-:W-:Y:S05]  /*8050*/  BSYNC B0 ;  /* 0x0000000000007941 */ /* 0x000fea0003800000 */
.L_x_2593:
        /* <DEDUP_REMOVED lines=19> */
.L_x_2596:
[----:B------:R-:W-:Y:S05]  /*8190*/  BSYNC B0 ;  /* 0x0000000000007941 */ /* 0x000fea0003800000 */
.L_x_2595:
        /* <DEDUP_REMOVED lines=10> */
[----:B------:R-:W-:-:S04]  /*8240*/  UIADD3 UR10, UR10, 0x40, URZ ;  /* 0x000000400a0a7890 */ /* 0x000fc8000fffe03f */
[----:B------:R-:W-:-:S04]  /*8250*/  USHF.R.S32.HI UR11, URZ, 0x1f, UR10 ;  /* 0x0000001f3f0b7899 */ /* 0x000fc8000801140a */
[----:B------:R-:W-:-:S04]  /*8260*/  ULEA.HI UR11, UR11, UR10, URZ, 0x7 ;  /* 0x0000000a0b0b7291 */ /* 0x000fc8000f8f383f */
[----:B------:R-:W-:-:S04]  /*8270*/  USHF.R.S32.HI UR11, URZ, 0x7, UR11 ;  /* 0x000000073f0b7899 */ /* 0x000fc8000801140b */
[----:B------:R-:W-:-:S04]  /*8280*/  UISETP.LT.AND UP0, UPT, UR16, UR11, UPT ;  /* 0x0000000b1000728c */ /* 0x000fc8000bf01270 */
[----:B------:R-:W-:-:S06]  /*8290*/  USEL UR11, UR16, UR11, UP0 ;  /* 0x0000000b100b7287 */ /* 0x000fcc0008000000 */
[----:B------:R-:W-:-:S07]  /*82a0*/  VIADD R5, R8, UR11 ;  /* 0x0000000b08057c36 */ /* 0x000fce0008000000 */
.L_x_2599:
[----:B------:R-:W2:Y:S04]  /*82b0*/  LDG.E.STRONG.GPU R4, desc[UR46][R2.64] ;  /* 0x0000002e02047981 */ /* 0x000ea8000c1ef900 */
[----:B--2---:R-:W-:Y:S01]  /*82c0*/  CCTL.IVALL ;  /* 0x00000000ff00798f */ /* 0x004fe20002000000 */
[----:B------:R-:W-:Y:S05]  /*82d0*/  YIELD ;  /* 0x0000000000007946 */ /* 0x000fea0003800000 */
[----:B------:R-:W-:-:S13]  /*82e0*/  ISETP.NE.AND P1, PT, R4, R5, PT ;  /* 0x000000050400720c */ /* 0x000fda0003f25270 */
[----:B------:R-:W-:Y:S05]  /*82f0*/  @P1 BRA `(.L_x_2599) ;  /* 0xfffffffc00ec1947 */ /* 0x000fea000383ffff */
.L_x_2598:
[----:B------:R-:W-:Y:S05]  /*8300*/  BSYNC B0 ;  /* 0x0000000000007941 */ /* 0x000fea0003800000 */
.L_x_2597:
[----:B------:R-:W-:-:S03]  /*8310*/  UMOV UR10, 0xffffffff ;  /* 0xffffffff000a7882 */ /* 0x000fc60000000000 */
[----:B------:R-:W-:Y:S05]  /*8320*/  BRA.DIV UR10, `(.L_x_2600) ;  /* 0x0000002a0a6c7947 */ /* 0x000fea000b800000 */
[----:B------:R-:W-:Y:S01]  /*8330*/  NOP ;  /* 0x0000000000007918 */ /* 0x000fe20000000000 */
.L_x_2650:
        /* <DEDUP_REMOVED lines=15> */
.L_x_2602:
[----:B------:R-:W-:Y:S05]  /*8430*/  BSYNC B0 ;  /* 0x0000000000007941 */ /* 0x000fea0003800000 */
.L_x_2601:
        /* <DEDUP_REMOVED lines=15> */
.L_x_2604:
[----:B------:R-:W-:Y:S05]  /*8530*/  BSYNC B0 ;  /* 0x0000000000007941 */ /* 0x000fea0003800000 */
.L_x_2603:
[----:B------:R-:W-:Y:S06]  /*8540*/  BAR.ARV 0xa, 0xa0 ;  /* 0x0282800000007b1d */ /* 0x000fec0000002000 */
[----:B------:R-:W-:Y:S04]  /*8550*/  BSSY B0, `(.L_x_2605) ;  /* 0x0000003000007945 */ /* 0x000fe80003800000 */
[----:B------:R-:W-:Y:S05]  /*8560*/  @!P0 BRA `(.L_x_2606) ;  /* 0x0000000000048947 */ /* 0x000fea0003800000 */
[----:B------:R-:W-:-:S04]  /*8570*/  DEPBAR.LE SB0, 0x0 ;  /* 0x000080000000791a */ /* 0x000fc80000000000 */
.L_x_2606:
[----:B------:R-:W-:Y:S05]  /*8580*/  BSYNC B0 ;  /* 0x0000000000007941 */ /* 0x000fea0003800000 */
.L_x_2605:
        /* <DEDUP_REMOVED lines=19> */
.L_x_2608:
[----:B------:R-:W-:Y:S05]  /*86c0*/  BSYNC B0 ;  /* 0x0000000000007941 */ /* 0x000fea0003800000 */
.L_x_2607:
[----:B------:R-:W-:Y:S02]  /*86d0*/  UIADD3 UR17, UR17, 0x2, URZ ;  /* 0x0000000211117890 */ /* 0x000fe4000fffe03f */
[----:B------:R-:W-:Y:S02]  /*86e0*/  UIADD3 UR4, UR4, 0x4000, URZ ;  /* 0x0000400004047890 */ /* 0x000fe4000fffe03f */
[----:B------:R-:W-:-:S06]  /*86f0*/  UISETP.GE.AND UP0, UPT, UR17, UR5, UPT ;  /* 0x000000051100728c */ /* 0x000fcc000bf06270 */
[----:B------:R-:W-:-:S13]  /*8700*/  PLOP3.LUT P1, PT, PT, PT, UP0, 0x80, 0x0 ;  /* 0x000000000000781c */ /* 0x000fda0003f2f008 */
[----:B------:R-:W-:Y:S05]  /*8710*/  @!P1 BRA `(.L_x_2609) ;  /* 0xfffffff400409947 */ /* 0x000fea000383ffff */
[----:B------:R-:W-:Y:S05]  /*8720*/  BRA `(.L_x_2511) ;  /* 0x0000002000c87947 */ /* 0x000fea0003800000 */
.L_x_2568:
        /* <DEDUP_REMOVED lines=21> */
.L_x_2610:
[----:B------:R-:W-:Y:S01]  /*8880*/  ULDC UR9, c[0x0][0xb44] ;  /* 0x0002d10000097ab9 */ /* 0x000fe20000000800 */
[----:B------:R-:W-:Y:S01]  /*8890*/  UMOV UR7, UR8 ;  /* 0x0000000800077c82 */ /* 0x000fe20008000000 */
[----:B------:R-:W-:-:S11]  /*88a0*/  UISETP.NE.AND UP0, UPT, UR9, 0x1, UPT ;  /* 0x000000010900788c */ /* 0x000fd6000bf05270 */
[----:B------:R-:W-:Y:S02]  /*88b0*/  @UP0 ULDC.64 UR10, c[0x0][0xb48] ;  /* 0x0002d200000a0ab9 */ /* 0x000fe40000000a00 */
[----:B------:R-:W-:-:S04]  /*88c0*/  UIMAD.WIDE.U32 UR4, UR8, UR10, URZ ;  /* 0x0000000a080472a5 */ /* 0x000fc8000f8e003f */
[----:B------:R-:W-:-:S04]  /*88d0*/  @UP0 USHF.R.U32.HI UR7, URZ, UR11, UR5 ;  /* 0x0000000b3f070299 */ /* 0x000fc80008011605 */
[----:B------:R-:W-:-:S12]  /*88e0*/  UIMAD UR4, UR7, UR9, URZ ;  /* 0x00000009070472a4 */ /* 0x000fd8000f8e023f */
.L_x_2611:
        /* <DEDUP_REMOVED lines=16> */
[----:B------:R-:W-:Y:S01]  /*89f0*/  ULOP3.LUT UR7, URZ, UR7, URZ, 0x33, !UPT ;  /* 0x000000073f077292 */ /* 0x000fe2000f8e333f */
[----:B------:R-:W-:Y:S01]  /*8a00*/  ULDC UR4, c[0x0][0xb2c] ;  /* 0x0002cb0000047ab9 */ /* 0x000fe20000000800 */
[----:B------:R-:W-:Y:S02]  /*8a10*/  ULDC UR5, c[0x0][0x280] ;  /* 0x0000a00000057ab9 */ /* 0x000fe40000000800 */
[----:B------:R-:W-:Y:S01]  /*8a20*/  UIADD3 UR7, UR7, UR4, URZ ;  /* 0x0000000407077290 */ /* 0x000fe2000fffe03f */
[----:B------:R-:W-:Y:S02]  /*8a30*/  ULDC UR6, c[0x0][0x74c] ;  /* 0x0001d30000067ab9 */ /* 0x000fe40000000800 */
[----:B------:R-:W-:Y:S01]  /*8a40*/  ULDC UR4, c[0x0][0x290] ;  /* 0x0000a40000047ab9 */ /* 0x000fe20000000800 */
[----:B------:R-:W-:-:S04]  /*8a50*/  USHF.L.U32 UR11, UR7, 0x7, URZ ;  /* 0x00000007070b7899 */ /* 0x000fc8000800063f */
        /* <DEDUP_REMOVED lines=50> */
.L_x_2651:
        /* <DEDUP_REMOVED lines=15> */
.L_x_2615:
        /* <DEDUP_REMOVED lines=97> */
.L_x_2626:
[----:B--234-:R-:W-:-:S04]  /*9480*/  SHF.L.U32 R21, R11, 0x1f, RZ ;  /* 0x0000001f0b157819 */ /* 0x01cfc800000006ff */
[----:B------:R-:W1:Y:S02]  /*9490*/  SYNCS.PHASECHK.TRANS64.TRYWAIT P1, [R16+URZ+0x30840], R21 ;  /* 0x03084015100075a7 */ /* 0x000e64000802017f */
[----:B-1----:R-:W-:Y:S05]  /*94a0*/  @!P1 BRA `(.L_x_2618) ;  /* 0x00000018003c9947 */ /* 0x002fea0003800000 */
.L_x_2652:
[----:B------:R-:W-:Y:S05]  /*94b0*/  @P0 BRA `(.L_x_2619) ;  /* 0x0000000000140947 */ /* 0x000fea0003800000 */
[----:B------:R-:W-:Y:S01]  /*94c0*/  ISETP.NE.AND P1, PT, R6, RZ, PT ;  /* 0x000000ff0600720c */ /* 0x000fe20003f25270 */
[----:B------:R-:W-:-:S04]  /*94d0*/  IMAD.MOV.U32 R3, RZ, RZ, 0x4100 ;  /* 0x00004100ff037424 */ /* 0x000fc800078e00ff */
[----:B------:R3:W-:Y:S08]  /*94e0*/  SYNCS.ARRIVE.TRANS64 RZ, [R16+URZ+0x30830], R3 ;  /* 0x0308300310ff79a7 */ /* 0x0007f0000800003f */
[----:B------:R-:W-:Y:S05]  /*94f0*/  @!P1 BRA `(.L_x_2619) ;  /* 0x0000000000049947 */ /* 0x000fea0003800000 */
[----:B------:R-:W-:Y:S01]  /*9500*/  BPT.TRAP 0x1 ;  /* 0x000000040000795c */ /* 0x000fe20000300000 */
.L_x_2619:
        /* <DEDUP_REMOVED lines=36> */
.L_x_2653:
[----:B------:R-:W-:Y:S05]  /*9750*/  @P0 BRA `(.L_x_2621) ;  /* 0x0000000000140947 */ /* 0x000fea0003800000 */
[----:B------:R-:W-:Y:S01]  /*9760*/  ISETP.NE.AND P1, PT, R6, RZ, PT ;  /* 0x000000ff0600720c */ /* 0x000fe20003f25270 */
[----:B------:R-:W-:-:S04]  /*9770*/  IMAD.MOV.U32 R2, RZ, RZ, 0x4100 ;  /* 0x00004100ff027424 */ /* 0x000fc800078e00ff */
[----:B------:R3:W-:Y:S08]  /*9780*/  SYNCS.ARRIVE.TRANS64 RZ, [R16+URZ+0x30818], R2 ;  /* 0x0308180210ff79a7 */ /* 0x0007f0000800003f */
[----:B------:R-:W-:Y:S05]  /*9790*/  @!P1 BRA `(.L_x_2621) ;  /* 0x0000000000049947 */ /* 0x000fea0003800000 */
[----:B------:R-:W-:Y:S01]  /*97a0*/  BPT.TRAP 0x1 ;  /* 0x000000040000795c */ /* 0x000fe20000300000 */
.L_x_2621:
        /* <DEDUP_REMOVED lines=36> */
.L_x_2654:
[----:B------:R-:W-:Y:S05]  /*99f0*/  @P0 BRA `(.L_x_2623) ;  /* 0x0000000000140947 */ /* 0x000fea0003800000 */
[----:B------:R-:W-:Y:S01]  /*9a00*/  ISETP.NE.AND P1, PT, R6, RZ, PT ;  /* 0x000000ff0600720c */ /* 0x000fe20003f25270 */
[----:B-123--:R-:W-:-:S04]  /*9a10*/  IMAD.MOV.U32 R21, RZ, RZ, 0x4100 ;  /* 0x00004100ff157424 */ /* 0x00efc800078e00ff */
[----:B------:R4:W-:Y:S08]  /*9a20*/  SYNCS.ARRIVE.TRANS64 RZ, [R16+URZ+0x30838], R21 ;  /* 0x0308381510ff79a7 */ /* 0x0009f0000800003f */
[----:B------:R-:W-:Y:S05]  /*9a30*/  @!P1 BRA `(.L_x_2623) ;  /* 0x0000000000049947 */ /* 0x000fea0003800000 */
[----:B------:R-:W-:Y:S01]  /*9a40*/  BPT.TRAP 0x1 ;  /* 0x000000040000795c */ /* 0x000fe20000300000 */
.L_x_2623:
        /* <DEDUP_REMOVED lines=31> */
.L_x_2656:
[----:B------:R-:W-:Y:S05]  /*9c40*/  @P0 BRA `(.L_x_2625) ;  /* 0x0000000000140947 */ /* 0x000fea0003800000 */
[----:B------:R-:W-:Y:S01]  /*9c50*/  ISETP.NE.AND P1, PT, R6, RZ, PT ;  /* 0x000000ff0600720c */ /* 0x000fe20003f25270 */
[----:B------:R-:W-:-:S04]  /*9c60*/  IMAD.MOV.U32 R5, RZ, RZ, 0x4100 ;  /* 0x00004100ff057424 */ /* 0x000fc800078e00ff */
[----:B------:R1:W-:Y:S08]  /*9c70*/  SYNCS.ARRIVE.TRANS64 RZ, [R16+URZ+0x30810], R5 ;  /* 0x0308100510ff79a7 */ /* 0x0003f0000800003f */
[----:B------:R-:W-:Y:S05]  /*9c80*/  @!P1 BRA `(.L_x_2625) ;  /* 0x0000000000049947 */ /* 0x000fea0003800000 */
[----:B------:R-:W-:Y:S01]  /*9c90*/  BPT.TRAP 0x1 ;  /* 0x000000040000795c */ /* 0x000fe20000300000 */
.L_x_2625:
        /* <DEDUP_REMOVED lines=37> */
.L_x_2617:
        /* <DEDUP_REMOVED lines=8> */
.L_x_2657:
[----:B------:R-:W-:Y:S05]  /*9f70*/  @P0 BRA `(.L_x_2628) ;  /* 0x0000000000140947 */ /* 0x000fea0003800000 */
[----:B------:R-:W-:Y:S01]  /*9f80*/  ISETP.NE.AND P1, PT, R6, RZ, PT ;  /* 0x000000ff0600720c */ /* 0x000fe20003f25270 */
[----:B------:R-:W-:-:S04]  /*9f90*/  IMAD.MOV.U32 R5, RZ, RZ, 0x4100 ;  /* 0x00004100ff057424 */ /* 0x000fc800078e00ff */
[----:B------:R2:W-:Y:S08]  /*9fa0*/  SYNCS.ARRIVE.TRANS64 RZ, [R16+URZ+0x30830], R5 ;  /* 0x0308300510ff79a7 */ /* 0x0005f0000800003f */
[----:B------:R-:W-:Y:S05]  /*9fb0*/  @!P1 BRA `(.L_x_2628) ;  /* 0x0000000000049947 */ /* 0x000fea0003800000 */
[----:B------:R-:W-:Y:S01]  /*9fc0*/  BPT.TRAP 0x1 ;  /* 0x000000040000795c */ /* 0x000fe20000300000 */
.L_x_2628:
        /* <DEDUP_REMOVED lines=33> */
.L_x_2658:
[----:B------:R-:W-:Y:S05]  /*a1e0*/  @P0 BRA `(.L_x_2630) ;  /* 0x0000000000140947 */ /* 0x000fea0003800000 */
[----:B------:R-:W-:Y:S01]  /*a1f0*/  ISETP.NE.AND P0, PT, R6, RZ, PT ;  /* 0x000000ff0600720c */ /* 0x000fe20003f05270 */
[----:B------:R-:W-:-:S04]  /*a200*/  IMAD.MOV.U32 R5, RZ, RZ, 0x4100 ;  /* 0x00004100ff057424 */ /* 0x000fc800078e00ff */
[----:B------:R1:W-:Y:S08]  /*a210*/  SYNCS.ARRIVE.TRANS64 RZ, [R16+URZ+0x30818], R5 ;  /* 0x0308180510ff79a7 */ /* 0x0003f0000800003f */
[----:B------:R-:W-:Y:S05]  /*a220*/  @!P0 BRA `(.L_x_2630) ;  /* 0x0000000000048947 */ /* 0x000fea0003800000 */
[----:B------:R-:W-:Y:S01]  /*a230*/  BPT.TRAP 0x1 ;  /* 0x000000040000795c */ /* 0x000fe20000300000 */
.L_x_2630:
        /* <DEDUP_REMOVED lines=37> */
.L_x_2616:
[----:B------:R-:W1:Y:S01]  /*a490*/  S2R R0, SR_TID.X ;  /* 0x0000000000007919 */ /* 0x000e620000002100 */
[----:B------:R-:W-:Y:S01]  /*a4a0*/  IMAD R3, R19, 0x8, R16 ;  /* 0x0000000813037824 */ /* 0x000fe200078e0210 */
[----:B-1----:R-:W-:Y:S02]  /*a4b0*/  LOP3.LUT R2, R0, 0x7f, RZ, 0xc0, !PT ;  /* 0x0000007f00027812 */ /* 0x002fe400078ec0ff */
[----:B------:R-:W-:Y:S02]  /*a4c0*/  SHF.L.U32 R0, R11, 0x1f, RZ ;  /* 0x0000001f0b007819 */ /* 0x000fe400000006ff */
[----:B------:R-:W-:Y:S02]  /*a4d0*/  ISETP.NE.AND P1, PT, R2, RZ, PT ;  /* 0x000000ff0200720c */ /* 0x000fe40003f25270 */
[----:B------:R-:W1:Y:S02]  /*a4e0*/  SYNCS.PHASECHK.TRANS64.TRYWAIT P0, [R3+URZ+0x30840], R0 ;  /* 0x03084000030075a7 */ /* 0x000e64000800017f */
[----:B-1----:R-:W-:Y:S09]  /*a4f0*/  @!P0 BRA `(.L_x_2631) ;  /* 0x0000000800a48947 */ /* 0x002ff20003800000 */
.L_x_2659:
[----:B------:R-:W-:Y:S05]  /*a500*/  @P1 BRA `(.L_x_2632) ;  /* 0x0000000000181947 */ /* 0x000fea0003800000 */
[----:B------:R-:W1:Y:S01]  /*a510*/  S2R R2, SR_TID.X ;  /* 0x0000000000027919 */ /* 0x000e620000002100 */
[----:B------:R-:W-:-:S04]  /*a520*/  IMAD.MOV.U32 R0, RZ, RZ, 0x4100 ;  /* 0x00004100ff007424 */ /* 0x000fc800078e00ff */
[----:B------:R1:W-:Y:S02]  /*a530*/  SYNCS.ARRIVE.TRANS64 RZ, [R3+URZ+0x30830], R0 ;  /* 0x0308300003ff79a7 */ /* 0x0003e4000800003f */
[----:B-1----:R-:W-:-:S13]  /*a540*/  LOP3.LUT P0, RZ, R2, 0x1f, RZ, 0xc0, !PT ;  /* 0x0000001f02ff7812 */ /* 0x002fda000780c0ff */
[----:B------:R-:W-:Y:S05]  /*a550*/  @!P0 BRA `(.L_x_2632) ;  /* 0x0000000000048947 */ /* 0x000fea0003800000 */
[----:B------:R-:W-:Y:S01]  /*a560*/  BPT.TRAP 0x1 ;  /* 0x000000040000795c */ /* 0x000fe20000300000 */
.L_x_2632:
        /* <DEDUP_REMOVED lines=40> */
.L_x_2613:
[----:B------:R-:W-:Y:S05]  /*a7f0*/  BSYNC B0 ;  /* 0x0000000000007941 */ /* 0x000fea0003800000 */
.L_x_2612:
[----:B------:R-:W-:-:S03]  /*a800*/  UMOV UR7, 0xffffffff ;  /* 0xffffffff00077882 */ /* 0x000fc60000000000 */
[----:B------:R-:W-:Y:S05]  /*a810*/  BRA.DIV UR7, `(.L_x_2633) ;  /* 0x0000000607f07947 */ /* 0x000fea000b800000 */
[----:B------:R-:W-:-:S13]  /*a820*/  ELECT P6, URZ, PT ;  /* 0x00000000003f782f */ /* 0x000fda00038c0000 */
.L_x_2662:
[----:B------:R-:W-:Y:S05]  /*a830*/  @!P6 BRA `(.L_x_2511) ;  /* 0x000000000084e947 */ /* 0x000fea0003800000 */
[----:B------:R-:W-:-:S06]  /*a840*/  ULOP3.LUT UR7, UR38, 0x2, URZ, 0xfc, !UPT ;  /* 0x0000000226077892 */ /* 0x000fcc000f8efc3f */
[----:B------:R-:W-:-:S05]  /*a850*/  IMAD.U32 R2, RZ, RZ, UR7 ;  /* 0x00000007ff027e24 */ /* 0x000fca000f8e00ff */
[----:B------:R-:W-:-:S13]  /*a860*/  ISETP.NE.AND P2, PT, R2, 0x3, PT ;  /* 0x000000030200780c */ /* 0x000fda0003f45270 */
[----:B------:R-:W-:Y:S05]  /*a870*/  @!P2 BRA `(.L_x_2634) ;  /* 0x000000000004a947 */ /* 0x000fea0003800000 */
[----:B------:R-:W-:Y:S01]  /*a880*/  BPT.TRAP 0x1 ;  /* 0x000000040000795c */ /* 0x000fe20000300000 */
.L_x_2634:
        /* <DEDUP_REMOVED lines=15> */
.L_x_2663:
[----:B------:R-:W2:Y:S02]  /*a980*/  SYNCS.PHASECHK.TRANS64.TRYWAIT P0, [R3+URZ], R2 ;  /* 0x00000002030075a7 */ /* 0x000ea4000800017f */
[----:B--2---:R-:W-:Y:S05]  /*a990*/  @!P0 BRA `(.L_x_2636) ;  /* 0x0000000400c48947 */ /* 0x004fea0003800000 */
.L_x_2664:
[----:B------:R-:W-:Y:S05]  /*a9a0*/  @!P2 BRA `(.L_x_2637) ;  /* 0x000000000004a947 */ /* 0x000fea0003800000 */
[----:B------:R-:W-:Y:S01]  /*a9b0*/  BPT.TRAP 0x1 ;  /* 0x000000040000795c */ /* 0x000fe20000300000 */
.L_x_2637:
[----:B--2---:R-:W-:-:S04]  /*a9c0*/  VIADD R3, R7, 0x30840 ;  /* 0x0003084007037836 */ /* 0x004fc80000000000 */
[----:B------:R-:W-:-:S04]  /*a9d0*/  IMAD R0, R0, 0x8, R3 ;  /* 0x0000000800007824 */ /* 0x000fc800078e0203 */
[----:B------:R-:W2:Y:S02]  /*a9e0*/  SYNCS.PHASECHK.TRANS64.TRYWAIT P0, [R0+URZ], R5 ;  /* 0x00000005000075a7 */ /* 0x000ea4000800017f */
[----:B--2---:R-:W-:Y:S05]  /*a9f0*/  @!P0 BRA `(.L_x_2638) ;  /* 0x0000000400c08947 */ /* 0x004fea0003800000 */
.L_x_2665:
[----:B------:R-:W-:-:S07]  /*aa00*/  IMAD R3, R4, 0x8, R3 ;  /* 0x0000000804037824 */ /* 0x000fce00078e0203 */
.L_x_2639:
[----:B---3--:R3:W4:Y:S02]  /*aa10*/  SYNCS.PHASECHK.TRANS64.TRYWAIT P0, [R3+URZ], R2 ;  /* 0x00000002030075a7 */ /* 0x008724000800017f */
[----:B----4-:R-:W-:Y:S05]  /*aa20*/  @!P0 NANOSLEEP.SYNCS 0x989680 ;  /* 0x009896800000895d */ /* 0x010fea0003900000 */
[----:B------:R-:W4:Y:S02]  /*aa30*/  @!P0 SYNCS.PHASECHK.TRANS64 P0, [R3+URZ], R2 ;  /* 0x00000002030085a7 */ /* 0x000f24000800007f */
[----:B----4-:R-:W-:Y:S05]  /*aa40*/  @!P0 BRA `(.L_x_2639) ;  /* 0xfffffffc00f08947 */ /* 0x010fea000383ffff */
.L_x_2511:
[----:B------:R-:W-:Y:S05]  /*aa50*/  BSYNC B6 ;  /* 0x0000000000067941 */ /* 0x000fea0003800000 */
.L_x_2506:
[----:B------:R-:W-:Y:S05]  /*aa60*/  EXIT ;  /* 0x000000000000794d */ /* 0x000fea0003800000 */
.L_x_2517:
[----:B------:R-:W-:Y:S02]  /*aa70*/  IMAD.MOV.U32 R12, RZ, RZ, RZ ;  /* 0x000000ffff0c7224 */ /* 0x000fe400078e00ff */
[----:B------:R-:W-:Y:S02]  /*aa80*/  IMAD.MOV.U32 R11, RZ, RZ, 0x1f ;  /* 0x0000001fff0b7424 */ /* 0x000fe400078e00ff */
[----:B------:R-:W-:-:S07]  /*aa90*/  IMAD.MOV.U32 R15, RZ, RZ, -0x1 ;  /* 0xffffffffff0f7424 */ /* 0x000fce00078e00ff */
[----:B------:R-:W-:Y:S05]  /*aaa0*/  WARPSYNC.COLLECTIVE R15, `(.L_x_2640) ;  /* 0x000000000f087348 */ /* 0x000fea0003c00000 */
[----:B------:R1:W2:Y:S02]  /*aab0*/  SHFL.IDX P6, R14, R13, R12, R11 ;  /* 0x0000000c0d0e7389 */ /* 0x0002a400000c000b */
[----:B-12---:R-:W-:Y:S01]  /*aac0*/  ENDCOLLECTIVE ;  /* 0x000000000000791b */ /* 0x006fe20003800000 */
.L_x_2640:
[----:B------:R-:W-:Y:S05]  /*aad0*/  BRA `(.L_x_2641) ;  /* 0xffffff68003c7947 */ /* 0x000fea000383ffff */
.L_x_2519:
        /* <DEDUP_REMOVED lines=8> */
.L_x_2523:
[----:B---3--:R3:W4:Y:S02]  /*ab60*/  SYNCS.PHASECHK.TRANS64.TRYWAIT P1, [R0+URZ+0x30810], R209 ;  /* 0x030810d1000075a7 */ /* 0x008724000802017f */
[----:B----4-:R-:W-:Y:S05]  /*ab70*/  @!P1 NANOSLEEP.SYNCS 0x989680 ;  /* 0x009896800000995d */ /* 0x010fea0003900000 */
[----:B------:R-:W4:Y:S02]  /*ab80*/  @!P1 SYNCS.PHASECHK.TRANS64 P1, [R0+URZ+0x30810], R209 ;  /* 0x030810d1000095a7 */ /* 0x000f24000802007f */
[----:B----4-:R-:W-:Y:S05]  /*ab90*/  @!P1 BRA `(.L_x_2523) ;  /* 0xfffffffc00f09947 */ /* 0x010fea000383ffff */
[----:B------:R-:W-:Y:S05]  /*aba0*/  BRA `(.L_x_2522) ;  /* 0xffffff70002c7947 */ /* 0x000fea000383ffff */
.L_x_2527:
[----:B------:R1:W1:Y:S02]  /*abb0*/  SYNCS.PHASECHK.TRANS64.TRYWAIT P1, [R0+URZ+0x30830], R209 ;  /* 0x030830d1000075a7 */ /* 0x000264000802017f */
[----:B-1----:R-:W-:Y:S05]  /*abc0*/  @!P1 NANOSLEEP.SYNCS 0x989680 ;  /* 0x009896800000995d */ /* 0x002fea0003900000 */
[----:B------:R-:W1:Y:S02]  /*abd0*/  @!P1 SYNCS.PHASECHK.TRANS64 P1, [R0+URZ+0x30830], R209 ;  /* 0x030830d1000095a7 */ /* 0x000e64000802007f */
[----:B-1----:R-:W-:Y:S05]  /*abe0*/  @!P1 BRA `(.L_x_2527) ;  /* 0xfffffffc00f09947 */ /* 0x002fea000383ffff */
[----:B------:R-:W-:Y:S05]  /*abf0*/  BRA `(.L_x_2526) ;  /* 0xffffff78004c7947 */ /* 0x000fea000383ffff */
.L_x_2575:
[----:B------:R-:W-:Y:S01]  /*ac00*/  BSSY B0, `(.L_x_2642) ;  /* 0x0000005000007945 */ /* 0x000fe20003800000 */
[----:B------:R-:W-:-:S07]  /*ac10*/  IMAD.MOV.U32 R15, RZ, RZ, -0x1 ;  /* 0xffffffffff0f7424 */ /* 0x000fce00078e00ff */
[----:B------:R-:W-:Y:S05]  /*ac20*/  WARPSYNC.COLLECTIVE R15, `(.L_x_2643) ;  /* 0x000000000f087348 */ /* 0x000fea0003c00000 */
[----:B------:R-:W-:Y:S01]  /*ac30*/  NOP ;  /* 0x0000000000007918 */ /* 0x000fe20000000000 */
[----:B------:R-:W-:Y:S01]  /*ac40*/  ENDCOLLECTIVE ;  /* 0x000000000000791b */ /* 0x000fe20003800000 */
.L_x_2643:
[----:B------:R-:W-:Y:S05]  /*ac50*/  BSYNC B0 ;  /* 0x0000000000007941 */ /* 0x000fea0003800000 */
.L_x_2642:
[----:B------:R-:W-:Y:S05]  /*ac60*/  BRA `(.L_x_2644) ;  /* 0xffffffc8009c7947 */ /* 0x000fea000383ffff */
.L_x_2588:
[----:B------:R-:W-:Y:S01]  /*ac70*/  BSSY B0, `(.L_x_2645) ;  /* 0x0000005000007945 */ /* 0x000fe20003800000 */
[----:B------:R-:W-:-:S07]  /*ac80*/  IMAD.MOV.U32 R15, RZ, RZ, -0x1 ;  /* 0xffffffffff0f7424 */ /* 0x000fce00078e00ff */
[----:B------:R-:W-:Y:S05]  /*ac90*/  WARPSYNC.COLLECTIVE R15, `(.L_x_2646) ;  /* 0x000000000f087348 */ /* 0x000fea0003c00000 */
[----:B------:R-:W-:Y:S01]  /*aca0*/  NOP ;  /* 0x0000000000007918 */ /* 0x000fe20000000000 */
[----:B------:R-:W-:Y:S01]  /*acb0*/  ENDCOLLECTIVE ;  /* 0x000000000000791b */ /* 0x000fe20003800000 */
.L_x_2646:
[----:B------:R-:W-:Y:S05]  /*acc0*/  BSYNC B0 ;  /* 0x0000000000007941 */ /* 0x000fea0003800000 */
.L_x_2645:
[----:B------:R-:W-:Y:S05]  /*acd0*/  BRA `(.L_x_2647) ;  /* 0xffffffd0003c7947 */ /* 0x000fea000383ffff */
.L_x_2600:
[----:B------:R-:W-:Y:S01]  /*ace0*/  BSSY B0, `(.L_x_2648) ;  /* 0x0000005000007945 */ /* 0x000fe20003800000 */
[----:B------:R-:W-:-:S07]  /*acf0*/  IMAD.MOV.U32 R15, RZ, RZ, -0x1 ;  /* 0xffffffffff0f7424 */ /* 0x000fce00078e00ff */
[----:B------:R-:W-:Y:S05]  /*ad00*/  WARPSYNC.COLLECTIVE R15, `(.L_x_2649) ;  /* 0x000000000f087348 */ /* 0x000fea0003c00000 */
[----:B------:R-:W-:Y:S01]  /*ad10*/  NOP ;  /* 0x0000000000007918 */ /* 0x000fe20000000000 */
[----:B------:R-:W-:Y:S01]  /*ad20*/  ENDCOLLECTIVE ;  /* 0x000000000000791b */ /* 0x000fe20003800000 */
.L_x_2649:
[----:B------:R-:W-:Y:S05]  /*ad30*/  BSYNC B0 ;  /* 0x0000000000007941 */ /* 0x000fea0003800000 */
.L_x_2648:
[----:B------:R-:W-:Y:S05]  /*ad40*/  BRA `(.L_x_2650) ;  /* 0xffffffd4007c7947 */ /* 0x000fea000383ffff */
.L_x_2614:
[----:B-1----:R1:W2:Y:S02]  /*ad50*/  SYNCS.PHASECHK.TRANS64.TRYWAIT P0, [R16+URZ+0x30820], R3 ;  /* 0x03082003100075a7 */ /* 0x0022a4000800017f */
[----:B--2---:R-:W-:Y:S05]  /*ad60*/  @!P0 NANOSLEEP.SYNCS 0x989680 ;  /* 0x009896800000895d */ /* 0x004fea0003900000 */
[----:B------:R-:W2:Y:S02]  /*ad70*/  @!P0 SYNCS.PHASECHK.TRANS64 P0, [R16+URZ+0x30820], R3 ;  /* 0x03082003100085a7 */ /* 0x000ea4000800007f */
[----:B--2---:R-:W-:Y:S05]  /*ad80*/  @!P0 BRA `(.L_x_2614) ;  /* 0xfffffffc00f08947 */ /* 0x004fea000383ffff */
[----:B------:R-:W-:Y:S05]  /*ad90*/  BRA `(.L_x_2651) ;  /* 0xffffffdc00f87947 */ /* 0x000fea000383ffff */
.L_x_2618:
[----:B-1----:R1:W3:Y:S02]  /*ada0*/  SYNCS.PHASECHK.TRANS64.TRYWAIT P1, [R16+URZ+0x30840], R21 ;  /* 0x03084015100075a7 */ /* 0x0022e4000802017f */
[----:B---3--:R-:W-:Y:S05]  /*adb0*/  @!P1 NANOSLEEP.SYNCS 0x989680 ;  /* 0x009896800000995d */ /* 0x008fea0003900000 */
[----:B------:R-:W3:Y:S02]  /*adc0*/  @!P1 SYNCS.PHASECHK.TRANS64 P1, [R16+URZ+0x30840], R21 ;  /* 0x03084015100095a7 */ /* 0x000ee4000802007f */
[----:B---3--:R-:W-:Y:S05]  /*add0*/  @!P1 BRA `(.L_x_2618) ;  /* 0xfffffffc00f09947 */ /* 0x008fea000383ffff */
[----:B------:R-:W-:Y:S05]  /*ade0*/  BRA `(.L_x_2652) ;  /* 0xffffffe400b07947 */ /* 0x000fea000383ffff */
.L_x_2620:
[----:B--2---:R2:W3:Y:S02]  /*adf0*/  SYNCS.PHASECHK.TRANS64.TRYWAIT P1, [R16+URZ+0x30828], R21 ;  /* 0x03082815100075a7 */ /* 0x0044e4000802017f */
[----:B---3--:R-:W-:Y:S05]  /*ae00*/  @!P1 NANOSLEEP.SYNCS 0x989680 ;  /* 0x009896800000995d */ /* 0x008fea0003900000 */
[----:B------:R-:W3:Y:S02]  /*ae10*/  @!P1 SYNCS.PHASECHK.TRANS64 P1, [R16+URZ+0x30828], R21 ;  /* 0x03082815100095a7 */ /* 0x000ee4000802007f */
[----:B---3--:R-:W-:Y:S05]  /*ae20*/  @!P1 BRA `(.L_x_2620) ;  /* 0xfffffffc00f09947 */ /* 0x008fea000383ffff */
[----:B------:R-:W-:Y:S05]  /*ae30*/  BRA `(.L_x_2653) ;  /* 0xffffffe800447947 */ /* 0x000fea000383ffff */
.L_x_2622:
[----:B---3--:R3:W4:Y:S02]  /*ae40*/  SYNCS.PHASECHK.TRANS64.TRYWAIT P1, [R16+URZ+0x30848], R21 ;  /* 0x03084815100075a7 */ /* 0x008724000802017f */
[----:B----4-:R-:W-:Y:S05]  /*ae50*/  @!P1 NANOSLEEP.SYNCS 0x989680 ;  /* 0x009896800000995d */ /* 0x010fea0003900000 */
[----:B------:R-:W4:Y:S02]  /*ae60*/  @!P1 SYNCS.PHASECHK.TRANS64 P1, [R16+URZ+0x30848], R21 ;  /* 0x03084815100095a7 */ /* 0x000f24000802007f */
[----:B----4-:R-:W-:Y:S05]  /*ae70*/  @!P1 BRA `(.L_x_2622) ;  /* 0xfffffffc00f09947 */ /* 0x010fea000383ffff */
[----:B------:R-:W-:Y:S05]  /*ae80*/  BRA `(.L_x_2654) ;  /* 0xffffffe800d87947 */ /* 0x000fea000383ffff */
.L_x_2624:
[----:B------:R-:W-:-:S07]  /*ae90*/  SHF.L.U32 R5, R11, 0x1f, RZ ;  /* 0x0000001f0b057819 */ /* 0x000fce00000006ff */
.L_x_2655:
[----:B------:R1:W1:Y:S02]  /*aea0*/  SYNCS.PHASECHK.TRANS64.TRYWAIT P1, [R16+URZ+0x30820], R5 ;  /* 0x03082005100075a7 */ /* 0x000264000802017f */
[----:B-1----:R-:W-:Y:S05]  /*aeb0*/  @!P1 NANOSLEEP.SYNCS 0x989680 ;  /* 0x009896800000995d */ /* 0x002fea0003900000 */
[----:B------:R-:W1:Y:S02]  /*aec0*/  @!P1 SYNCS.PHASECHK.TRANS64 P1, [R16+URZ+0x30820], R5 ;  /* 0x03082005100095a7 */ /* 0x000e64000802007f */
[----:B-1----:R-:W-:Y:S05]  /*aed0*/  @!P1 BRA `(.L_x_2655) ;  /* 0xfffffffc00f09947 */ /* 0x002fea000383ffff */
[----:B------:R-:W-:Y:S05]  /*aee0*/  BRA `(.L_x_2656) ;  /* 0xffffffec00547947 */ /* 0x000fea000383ffff */
.L_x_2627:
[----:B-1----:R1:W2:Y:S02]  /*aef0*/  SYNCS.PHASECHK.TRANS64.TRYWAIT P1, [R16+URZ+0x30840], R13 ;  /* 0x0308400d100075a7 */ /* 0x0022a4000802017f */
[----:B--2---:R-:W-:Y:S05]  /*af00*/  @!P1 NANOSLEEP.SYNCS 0x989680 ;  /* 0x009896800000995d */ /* 0x004fea0003900000 */
[----:B------:R-:W2:Y:S02]  /*af10*/  @!P1 SYNCS.PHASECHK.TRANS64 P1, [R16+URZ+0x30840], R13 ;  /* 0x0308400d100095a7 */ /* 0x000ea4000802007f */
[----:B--2---:R-:W-:Y:S05]  /*af20*/  @!P1 BRA `(.L_x_2627) ;  /* 0xfffffffc00f09947 */ /* 0x004fea000383ffff */
[----:B------:R-:W-:Y:S05]  /*af30*/  BRA `(.L_x_2657) ;  /* 0xfffffff0000c7947 */ /* 0x000fea000383ffff */
.L_x_2629:
[----:B--2---:R2:W1:Y:S02]  /*af40*/  SYNCS.PHASECHK.TRANS64.TRYWAIT P1, [R16+URZ+0x30828], R13 ;  /* 0x0308280d100075a7 */ /* 0x004464000802017f */
[----:B-1----:R-:W-:Y:S05]  /*af50*/  @!P1 NANOSLEEP.SYNCS 0x989680 ;  /* 0x009896800000995d */ /* 0x002fea0003900000 */
[----:B------:R-:W1:Y:S02]  /*af60*/  @!P1 SYNCS.PHASECHK.TRANS64 P1, [R16+URZ+0x30828], R13 ;  /* 0x0308280d100095a7 */ /* 0x000e64000802007f */
[----:B-1----:R-:W-:Y:S05]  /*af70*/  @!P1 BRA `(.L_x_2629) ;  /* 0xfffffffc00f09947 */ /* 0x002fea000383ffff */
[----:B------:R-:W-:Y:S05]  /*af80*/  BRA `(.L_x_2658) ;  /* 0xfffffff000947947 */ /* 0x000fea000383ffff */
.L_x_2631:
[----:B------:R1:W1:Y:S02]  /*af90*/  SYNCS.PHASECHK.TRANS64.TRYWAIT P0, [R3+URZ+0x30840], R0 ;  /* 0x03084000030075a7 */ /* 0x000264000800017f */
[----:B-1----:R-:W-:Y:S05]  /*afa0*/  @!P0 NANOSLEEP.SYNCS 0x989680 ;  /* 0x009896800000895d */ /* 0x002fea0003900000 */
[----:B------:R-:W1:Y:S02]  /*afb0*/  @!P0 SYNCS.PHASECHK.TRANS64 P0, [R3+URZ+0x30840], R0 ;  /* 0x03084000030085a7 */ /* 0x000e64000800007f */
[----:B-1----:R-:W-:Y:S05]  /*afc0*/  @!P0 BRA `(.L_x_2631) ;  /* 0xfffffffc00f08947 */ /* 0x002fea000383ffff */
[----:B------:R-:W-:Y:S05]  /*afd0*/  BRA `(.L_x_2659) ;  /* 0xfffffff400487947 */ /* 0x000fea000383ffff */
.L_x_2633:
[----:B------:R-:W-:Y:S01]  /*afe0*/  BSSY B0, `(.L_x_2660) ;  /* 0x0000006000007945 */ /* 0x000fe20003800000 */
[----:B------:R-:W-:-:S07]  /*aff0*/  IMAD.MOV.U32 R15, RZ, RZ, -0x1 ;  /* 0xffffffffff0f7424 */ /* 0x000fce00078e00ff */
[----:B------:R-:W-:Y:S05]  /*b000*/  WARPSYNC.COLLECTIVE R15, `(.L_x_2661) ;  /* 0x000000000f0c7348 */ /* 0x000fea0003c00000 */
[----:B------:R-:W-:Y:S02]  /*b010*/  ELECT P6, UR62, PT ;  /* 0x00000000003e782f */ /* 0x000fe400038c0000 */
[----:B------:R-:W-:Y:S01]  /*b020*/  MOV R14, UR62 ;  /* 0x0000003e000e7c02 */ /* 0x000fe20008000f00 */
[----:B------:R-:W-:Y:S10]  /*b030*/  ENDCOLLECTIVE ;  /* 0x000000000000791b */ /* 0x000ff40003800000 */
.L_x_2661:
[----:B------:R-:W-:Y:S05]  /*b040*/  BSYNC B0 ;  /* 0x0000000000007941 */ /* 0x000fea0003800000 */
.L_x_2660:
[----:B------:R-:W-:Y:S05]  /*b050*/  BRA `(.L_x_2662) ;  /* 0xfffffff400f47947 */ /* 0x000fea000383ffff */
.L_x_2635:
[----:B-1----:R1:W2:Y:S02]  /*b060*/  SYNCS.PHASECHK.TRANS64.TRYWAIT P0, [R6+URZ], R5 ;  /* 0x00000005060075a7 */ /* 0x0022a4000800017f */
[----:B--2---:R-:W-:Y:S05]  /*b070*/  @!P0 NANOSLEEP.SYNCS 0x989680 ;  /* 0x009896800000895d */ /* 0x004fea0003900000 */
[----:B------:R-:W2:Y:S02]  /*b080*/  @!P0 SYNCS.PHASECHK.TRANS64 P0, [R6+URZ], R5 ;  /* 0x00000005060085a7 */ /* 0x000ea4000800007f */
[----:B--2---:R-:W-:Y:S05]  /*b090*/  @!P0 BRA `(.L_x_2635) ;  /* 0xfffffffc00f08947 */ /* 0x004fea000383ffff */
[----:B------:R-:W-:Y:S05]  /*b0a0*/  BRA `(.L_x_2663) ;  /* 0xfffffff800347947 */ /* 0x000fea000383ffff */
.L_x_2636:
[----:B--2---:R2:W3:Y:S02]  /*b0b0*/  SYNCS.PHASECHK.TRANS64.TRYWAIT P0, [R3+URZ], R2 ;  /* 0x00000002030075a7 */ /* 0x0044e4000800017f */
[----:B---3--:R-:W-:Y:S05]  /*b0c0*/  @!P0 NANOSLEEP.SYNCS 0x989680 ;  /* 0x009896800000895d */ /* 0x008fea0003900000 */
[----:B------:R-:W3:Y:S02]  /*b0d0*/  @!P0 SYNCS.PHASECHK.TRANS64 P0, [R3+URZ], R2 ;  /* 0x00000002030085a7 */ /* 0x000ee4000800007f */
[----:B---3--:R-:W-:Y:S05]  /*b0e0*/  @!P0 BRA `(.L_x_2636) ;  /* 0xfffffffc00f08947 */ /* 0x008fea000383ffff */
[----:B------:R-:W-:Y:S05]  /*b0f0*/  BRA `(.L_x_2664) ;  /* 0xfffffff800287947 */ /* 0x000fea000383ffff */
.L_x_2638:
[----:B--2---:R2:W3:Y:S02]  /*b100*/  SYNCS.PHASECHK.TRANS64.TRYWAIT P0, [R0+URZ], R5 ;  /* 0x00000005000075a7 */ /* 0x0044e4000800017f */
[----:B---3--:R-:W-:Y:S05]  /*b110*/  @!P0 NANOSLEEP.SYNCS 0x989680 ;  /* 0x009896800000895d */ /* 0x008fea0003900000 */
[----:B------:R-:W3:Y:S02]  /*b120*/  @!P0 SYNCS.PHASECHK.TRANS64 P0, [R0+URZ], R5 ;  /* 0x00000005000085a7 */ /* 0x000ee4000800007f */
[----:B---3--:R-:W-:Y:S05]  /*b130*/  @!P0 BRA `(.L_x_2638) ;  /* 0xfffffffc00f08947 */ /* 0x008fea000383ffff */
[----:B------:R-:W-:Y:S05]  /*b140*/  BRA `(.L_x_2665) ;  /* 0xfffffff8002c7947 */ /* 0x000fea000383ffff */
.L_x_2666:
        /* <DEDUP_REMOVED lines=11> */
.L_x_3670:


//--------------------- .text._ZN7cutlass13device_kernelIN5flash11enable_sm90INS1_16FlashAttnBwdSm90INS1_25CollectiveMainloopBwdSm90ILi2ELi2ELi2EN4cute5tupleIJNS5_1CILi1EEES8_S8_EEENS6_IJNS7_ILi64EEENS7_ILi128EEESB_EEENS_10bfloat16_tEfNS_4arch4Sm90ELb1ELb0ELb1ELb0ELb0ELb1ELb0ELb0ELi2ELi1ELi2ELi1ELb0EEENS1_24CollectiveEpilogueBwdGQAISC_fSF_Li256ELb0ELb0EEENS1_25SingleTileBwdLPTSchedulerILb0ELi128ELb0EEEEEEEEEvNT_6ParamsE --------------------------
	.section	.text._ZN7cutlass13device_kernelIN5flash11enable_sm90INS1_16FlashAttnBwdSm90INS1_25CollectiveMainloopBwdSm90ILi2ELi2ELi2EN4cute5tupleIJNS5_1CILi1EEES8_S8_EEENS6_IJNS7_ILi64EEENS7_ILi128EEESB_EEENS_10bfloat16_tEfNS_4arch4Sm90ELb1ELb0ELb1ELb0ELb0ELb1ELb0ELb0ELi2ELi1ELi2ELi1ELb0EEENS1_24CollectiveEpilogueBwdGQAISC_fSF_Li256ELb0ELb0EEENS1_25SingleTileBwdLPTSchedulerILb0ELi128ELb0EEEEEEEEEvNT_6ParamsE,"ax",@progbits
	.align	128
.text._ZN7cutlass13device_kernelIN5flash11enable_sm90INS1_16FlashAttnBwdSm90INS1_25CollectiveMainloopBwdSm90ILi2ELi2ELi2EN4cute5tupleIJNS5_1CILi1EEES8_S8_EEENS6_IJNS7_ILi64EEENS7_ILi128EEESB_EEENS_10bfloat16_tEfNS_4arch4Sm90ELb1ELb0ELb1ELb0ELb0ELb1ELb0ELb0ELi2ELi1ELi2ELi1ELb0EEENS1_24CollectiveEpilogueBwdGQAISC_fSF_Li256ELb0ELb0EEENS1_25SingleTileBwdLPTSchedulerILb0ELi128ELb0EEEEEEEEEvNT_6ParamsE:
        .type           _ZN7cutlass13device_kernelIN5flash11enable_sm90INS1_16FlashAttnBwdSm90INS1_25CollectiveMainloopBwdSm90ILi2ELi2ELi2EN4cute5tupleIJNS5_1CILi1EEES8_S8_EEENS6_IJNS7_ILi64EEENS7_ILi128EEESB_EEENS_10bfloat16_tEfNS_4arch4Sm90ELb1ELb0ELb1ELb0ELb0ELb1ELb0ELb0ELi2ELi1ELi2ELi1ELb0EEENS1_24CollectiveEpilogueBwdGQAISC_fSF_Li256ELb0ELb0EEENS1_25SingleTileBwdLPTSchedulerILb0ELi128ELb0EEEEEEEEEvNT_6ParamsE,@function
        .size           _ZN7cutlass13device_kernelIN5flash11enable_sm90INS1_16FlashAttnBwdSm90INS1_25CollectiveMainloopBwdSm90ILi2ELi2ELi2EN4cute5tupleIJNS5_1CILi1EEES8_S8_EEENS6_IJNS7_ILi64EEENS7_ILi128EEESB_EEENS_10bfloat16_tEfNS_4arch4Sm90ELb1ELb0ELb1ELb0ELb0ELb1ELb0ELb0ELi2ELi1ELi2ELi1ELb0EEENS1_24CollectiveEpilogueBwdGQAISC_fSF_Li256ELb0ELb0EEENS1_25SingleTileBwdLPTSchedulerILb0ELi128ELb0EEEEEEEEEvNT_6ParamsE,(.L_x_3671 - _ZN7cutlass13device_kernelIN5flash11enable_sm90INS1_16FlashAttnBwdSm90INS1_25CollectiveMainloopBwdSm90ILi2ELi2ELi2EN4cute5tupleIJNS5_1CILi1EEES8_S8_EEENS6_IJNS7_ILi64EEENS7_ILi128EEESB_EEENS_10bfloat16_tEfNS_4arch4Sm90ELb1ELb0ELb1ELb0ELb0ELb1ELb0ELb0ELi2ELi1ELi2ELi1ELb0EEENS1_24CollectiveEpilogueBwdGQAISC_fSF_Li256ELb0ELb0EEENS1_25SingleTileBwdLPTSchedulerILb0ELi128ELb0EEEEEEEEEvNT_6ParamsE)
        .other          _ZN7cutlass13device_kernelIN5flash11enable_sm90INS1_16FlashAttnBwdSm90INS1_25CollectiveMainloopBwdSm90ILi2ELi2ELi2EN4cute5tupleIJNS5_1CILi1EEES8_S8_EEENS6_IJNS7_ILi64EEENS7_ILi128EEESB_EEENS_10bfloat16_tEfNS_4arch4Sm90ELb1ELb0ELb1ELb0ELb0ELb1ELb0ELb0ELi2ELi1ELi2ELi1ELb0EEENS1_24CollectiveEpilogueBwdGQAISC_fSF_Li256ELb0ELb0EEENS1_25SingleTileBwdLPTSchedulerILb0ELi128ELb0EEEEEEEEEvNT_6ParamsE,@"STO_CUDA_ENTRY STV_DEFAULT"
_ZN7cutlass13device_kernelIN5flash11enable_sm90INS1_16FlashAttnBwdSm90INS1_25CollectiveMainloopBwdSm90ILi2ELi2ELi2EN4cute5tupleIJNS5_1CILi1EEES8_S8_EEENS6_IJNS7_ILi64EEENS7_ILi128EEESB_EEENS_10bfloat16_tEfNS_4arch4Sm90ELb1ELb0ELb1ELb0ELb0ELb1ELb0ELb0ELi2ELi1ELi2ELi1ELb0EEENS1_24CollectiveEpilogueBwdGQAISC_fSF_Li256ELb0ELb0EEENS1_25SingleTileBwdLPTSchedulerILb0ELi128ELb0EEEEEEEEEvNT_6ParamsE:
        /* <DEDUP_REMOVED lines=24> */
.L_x_2668:
[----:B------:R-:W-:Y:S05]  /*0180*/  BSYNC B0 ;  /* 0x0000000000007941 */ /* 0x000fea0003800000 */
.L_x_2667:
        /* <DEDUP_REMOVED lines=37> */
.L_x_2669:
        /* <DEDUP_REMOVED lines=22> */
.L_x_2670:
[----:B------:R-:W-:Y:S01]  /*0540*/  PLOP3.LUT P0, PT, PT, PT, UP0, 0x80, 0x0 ;  /* 0x000000000000781c */ /* 0x000fe20003f0f008 */
[----:B------:R-:W-:Y:S01]  /*0550*/  NOP ;  /* 0x0000000000007918 */ /* 0x000fe20000000000 */
[----:B------:R-:W-:Y:S01]  /*0560*/  BSSY B6, `(.L_x_2671) ;  /* 0x00007f7000067945 */ /* 0x000fe20003800000 */
[----:B-12-4-:R-:W-:Y:S10]  /*0570*/  BAR.SYNC.DEFER_BLOCKING 0x0 ;  /* 0x0000000000007b1d */ /* 0x016ff40000010000 */
[----:B------:R-:W-:Y:S05]  /*0580*/  @!P0 BRA `(.L_x_2672) ;  /* 0x0000004c00748947 */ /* 0x000fea0003800000 */
.L_x_2673:
        /* <DEDUP_REMOVED lines=32> */
.L_x_2674:
[----:B------:R-:W-:Y:S01]  /*0790*/  ULDC UR7, c[0x0][0x8cc] ;  /* 0x0002330000077ab9 */ /* 0x000fe20000000800 */
[----:B------:R-:W-:Y:S01]  /*07a0*/  UMOV UR36, UR10 ;  /* 0x0000000a00247c82 */ /* 0x000fe20008000000 */
[----:B------:R-:W-:-:S11]  /*07b0*/  UISETP.NE.AND UP0, UPT, UR7, 0x1, UPT ;  /* 0x000000010700788c */ /* 0x000fd6000bf05270 */
[----:B------:R-:W-:Y:S02]  /*07c0*/  @UP0 ULDC.64 UR8, c[0x0][0x8d0] ;  /* 0x0002340000080ab9 */ /* 0x000fe40000000a00 */
[----:B------:R-:W-:-:S04]  /*07d0*/  UIMAD.WIDE.U32 UR4, UR10, UR8, URZ ;  /* 0x000000080a0472a5 */ /* 0x000fc8000f8e003f */
[----:B------:R-:W-:-:S04]  /*07e0*/  @UP0 USHF.R.U32.HI UR36, URZ, UR9, UR5 ;  /* 0x000000093f240299 */ /* 0x000fc80008011605 */
[----:B------:R-:W-:-:S12]  /*07f0*/  UIMAD UR4, UR36, UR7, URZ ;  /* 0x00000007240472a4 */ /* 0x000fd8000f8e023f */
.L_x_2675:
        /* <DEDUP_REMOVED lines=118> */
.L_x_2679:
        /* <DEDUP_REMOVED lines=15> */
.L_x_2678:
        /* <DEDUP_REMOVED lines=23> */
.L_x_2681:
        /* <DEDUP_REMOVED lines=15> */
.L_x_2680:
        /* <DEDUP_REMOVED lines=8> */
.L_x_2755:
        /* <DEDUP_REMOVED lines=15> */
.L_x_2683:
        /* <DEDUP_REMOVED lines=105> */
.L_x_2695:
[----:B------:R-:W-:-:S05]  /*1ab0*/  IMAD.U32 R0, RZ, RZ, UR38 ;  /* 0x00000026ff007e24 */ /* 0x000fca000f8e00ff */
[----:B------:R-:W-:-:S04]  /*1ac0*/  LOP3.LUT R0, R0, 0x1, RZ, 0xfc, !PT ;  /* 0x0000000100007812 */ /* 0x000fc800078efcff */
[----:B------:R-:W-:-:S13]  /*1ad0*/  ISETP.NE.AND P0, PT, R0, 0x3, PT ;  /* 0x000000030000780c */ /* 0x000fda0003f05270 */
[----:B------:R-:W-:Y:S05]  /*1ae0*/  @!P0 BRA `(.L_x_2685) ;  /* 0x0000000000048947 */ /* 0x000fea0003800000 */
[----:B------:R-:W-:Y:S01]  /*1af0*/  BPT.TRAP 0x1 ;  /* 0x000000040000795c */ /* 0x000fe20000300000 */
.L_x_2685:
        /* <DEDUP_REMOVED lines=8> */
.L_x_2686:
[----:B---3--:R-:W-:Y:S05]  /*1b80*/  @P1 BRA `(.L_x_2687) ;  /* 0x0000000000081947 */ /* 0x008fea0003800000 */
[----:B------:R-:W3:Y:S02]  /*1b90*/  SYNCS.PHASECHK.TRANS64.TRYWAIT P1, [R0+URZ+0x30810], R209 ;  /* 0x030810d1000075a7 */ /* 0x000ee4000802017f */
[----:B---3--:R-:W-:Y:S05]  /*1ba0*/  @!P1 BRA `(.L_x_2688) ;  /* 0x00000068008c9947 */ /* 0x008fea0003800000 */
.L_x_2687:
        /* <DEDUP_REMOVED lines=84> */
.L_x_2689:
[----:B------:R1:W1:Y:S01]  /*20f0*/  SYNCS.PHASECHK.TRANS64.TRYWAIT P1, [R0+URZ+0x30830], R209 ;  /* 0x030830d1000075a7 */ /* 0x000262000802017f */
[----:B------:R-:W-:Y:S05]  /*2100*/  @!P0 BRA `(.L_x_2690) ;  /* 0x0000000000048947 */ /* 0x000fea0003800000 */
[----:B------:R-:W-:Y:S01]  /*2110*/  BPT.TRAP 0x1 ;  /* 0x000000040000795c */ /* 0x000fe20000300000 */
.L_x_2690:
        /* <DEDUP_REMOVED lines=54> */
.L_x_2691:
        /* <DEDUP_REMOVED lines=294> */
[----:B------:R-:W-:Y:S01]  /*36e0*/  FMUL.FTZ R164, R164, R169 ;  /* 0x000000a9a4a47220 */ /* 0x000fe20000410000 */
[----:B--2---:R-:W-:-:S05]  /*36f0*/  FADD.FTZ R176, R176, -R10 ;  /* 0x8000000ab0b07221 */ /* 0x004fca0000010000 */
[----:B------:R-:W-:Y:S01]  /*3700*/  MUFU.EX2 R211, R211 ;  /* 0x000000d300d37308 */ /* 0x000fe20000000800 */
[----:B------:R-:W-:-:S07]  /*3710*/  FADD.FTZ R169, R178, -R10 ;  /* 0x8000000ab2a97221 */ /* 0x000fce0000010000 */
[----:B------:R-:W2:Y:S01]  /*3720*/  MUFU.EX2 R18, R199 ;  /* 0x000000c700127308 */ /* 0x000ea20000000800 */
[----:B------:R-:W-:-:S07]  /*3730*/  FADD.FTZ R172, R172, -R8 ;  /* 0x80000008acac7221 */ /* 0x000fce0000010000 */
[----:B------:R-:W2:Y:S01]  /*3740*/  MUFU.EX2 R215, R215 ;  /* 0x000000d700d77308 */ /* 0x000ea20000000800 */
[----:B------:R-:W-:-:S07]  /*3750*/  FMUL.FTZ R160, R160, R165 ;  /* 0x000000a5a0a07220 */ /* 0x000fce0000410000 */
[----:B------:R-:W-:Y:S01]  /*3760*/  MUFU.EX2 R217, R217 ;  /* 0x000000d900d97308 */ /* 0x000fe20000000800 */
[----:B------:R-:W-:-:S07]  /*3770*/  FADD.FTZ R8, R174, -R8 ;  /* 0x80000008ae087221 */ /* 0x000fce0000010000 */
[----:B------:R-:W-:Y:S01]  /*3780*/  MUFU.EX2 R219, R219 ;  /* 0x000000db00db7308 */ /* 0x000fe20000000800 */
[----:B------:R-:W-:-:S07]  /*3790*/  FFMA.FTZ R184, -R191, R191, 1 ;  /* 0x3f800000bfb87423 */ /* 0x000fce00000101bf */
[----:B------:R-:W2:Y:S01]  /*37a0*/  MUFU.EX2 R216, R216 ;  /* 0x000000d800d87308 */ /* 0x000ea20000000800 */
[----:B----4-:R-:W-:-:S07]  /*37b0*/  FMUL.FTZ R167, R213, R176 ;  /* 0x000000b0d5a77220 */ /* 0x010fce0000410000 */
[----:B------:R-:W4:Y:S08]  /*37c0*/  MUFU.EX2 R218, R218 ;  /* 0x000000da00da7308 */ /* 0x000f300000000800 */
[----:B------:R-:W4:Y:S01]  /*37d0*/  MUFU.EX2 R9, R220 ;  /* 0x000000dc00097308 */ /* 0x000f220000000800 */
[----:B------:R-:W-:Y:S01]  /*37e0*/  FFMA.FTZ R165, -R190, R190, 1 ;  /* 0x3f800000bea57423 */ /* 0x000fe200000101be */
[----:B------:R-:W-:Y:S01]  /*37f0*/  FFMA.FTZ R185, -R236, R236, 1 ;  /* 0x3f800000ecb97423 */ /* 0x000fe200000101ec */
        /* <DEDUP_REMOVED lines=24> */
[----:B------:R-:W-:Y:S01]  /*3980*/  FMUL.FTZ R179, R216, R179 ;  /* 0x000000b3d8b37220 */ /* 0x000fe20000410000 */
[----:B------:R-:W-:Y:S01]  /*3990*/  FFMA.FTZ R234, -R234, R234, 1 ;  /* 0x3f800000eaea7423 */ /* 0x000fe200000101ea */
[----:B------:R-:W-:Y:S01]  /*39a0*/  FFMA.FTZ R232, -R232, R232, 1 ;  /* 0x3f800000e8e87423 */ /* 0x000fe200000101e8 */
[----:B------:R-:W-:Y:S01]  /*39b0*/  FFMA.FTZ R233, -R233, R233, 1 ;  /* 0x3f800000e9e97423 */ /* 0x000fe200000101e9 */
[----:B------:R-:W-:Y:S01]  /*39c0*/  FFMA.FTZ R231, -R231, R231, 1 ;  /* 0x3f800000e7e77423 */ /* 0x000fe200000101e7 */
[----:B------:R-:W-:Y:S01]  /*39d0*/  FMUL.FTZ R15, R217, R180 ;  /* 0x000000b4d90f7220 */ /* 0x000fe20000410000 */
[----:B----4-:R-:W-:Y:S01]  /*39e0*/  FMUL.FTZ R167, R218, R167 ;  /* 0x000000a7daa77220 */ /* 0x010fe20000410000 */
        /* <DEDUP_REMOVED lines=150> */
.L_x_2693:
        /* <DEDUP_REMOVED lines=49> */
.L_x_2694:
        /* <DEDUP_REMOVED lines=78> */
.L_x_2677:
[----:B------:R-:W-:Y:S05]  /*4b40*/  @P0 BRA `(.L_x_2676) ;  /* 0x0000003800600947 */ /* 0x000fea0003800000 */
[----:B------:R-:W1:Y:S01]  /*4b50*/  S2R R4, SR_TID.X ;  /* 0x0000000000047919 */ /* 0x000e620000002100 */
[----:B------:R-:W2:Y:S01]  /*4b60*/  S2UR UR5, SR_CgaCtaId ;  /* 0x00000000000579c3 */ /* 0x000ea20000008800 */
[----:B------:R-:W-:Y:S01]  /*4b70*/  ULDC UR4, c[0x0][0x850] ;  /* 0x0002140000047ab9 */ /* 0x000fe20000000800 */
[----:B------:R-:W-:Y:S01]  /*4b80*/  USHF.L.U32 UR8, UR36, 0xe, URZ ;  /* 0x0000000e24087899 */ /* 0x000fe2000800063f */
[----:B------:R-:W-:Y:S01]  /*4b90*/  BSSY B0, `(.L_x_2696) ;  /* 0x0000054000007945 */ /* 0x000fe20003800000 */
[----:B------:R-:W-:Y:S01]  /*4ba0*/  UISETP.NE.AND UP0, UPT, UR4, 0x1, UPT ;  /* 0x000000010400788c */ /* 0x000fe2000bf05270 */
[----:B------:R-:W-:Y:S02]  /*4bb0*/  ULDC.64 UR12, c[0x0][0x818] ;  /* 0x00020600000c7ab9 */ /* 0x000fe40000000a00 */
[----:B------:R-:W-:Y:S01]  /*4bc0*/  UMOV UR4, 0x400 ;  /* 0x0000040000047882 */ /* 0x000fe20000000000 */
[----:B------:R-:W-:Y:S01]  /*4bd0*/  USHF.R.S32.HI UR9, URZ, 0x1f, UR8 ;  /* 0x0000001f3f097899 */ /* 0x000fe20008011408 */
[----:B------:R-:W-:Y:S01]  /*4be0*/  ULDC.64 UR14, c[0x0][0x820] ;  /* 0x00020800000e7ab9 */ /* 0x000fe20000000a00 */
[----:B------:R-:W-:-:S05]  /*4bf0*/  ULDC.64 UR16, c[0x0][0x848] ;  /* 0x0002120000107ab9 */ /* 0x000fca0000000a00 */
[----:B------:R-:W-:Y:S02]  /*4c00*/  @UP0 ULDC UR6, c[0x0][0x854] ;  /* 0x0002150000060ab9 */ /* 0x000fe40000000800 */
[----:B------:R-:W-:Y:S02]  /*4c10*/  UIMAD.WIDE.U32 UR6, UR40, UR6, URZ ;  /* 0x00000006280672a5 */ /* 0x000fe4000f8e003f */
[----:B--2---:R-:W-:-:S03]  /*4c20*/  ULEA UR4, UR5, UR4, 0x18 ;  /* 0x0000000405047291 */ /* 0x004fc6000f8ec03f */
[----:B------:R-:W-:Y:S02]  /*4c30*/  @UP0 ULDC UR5, c[0x0][0x858] ;  /* 0x0002160000050ab9 */ /* 0x000fe40000000800 */
[----:B------:R-:W-:Y:S01]  /*4c40*/  @UP0 USHF.R.U32.HI UR40, URZ, UR5, UR7 ;  /* 0x000000053f280299 */ /* 0x000fe20008011607 */
[----:B-1----:R-:W-:-:S03]  /*4c50*/  VIADD R5, R4, 0xffffff80 ;  /* 0xffffff8004057836 */ /* 0x002fc60000000000 */
[----:B------:R-:W-:Y:S02]  /*4c60*/  USHF.R.S32.HI UR5, URZ, 0x1f, UR40 ;  /* 0x0000001f3f057899 */ /* 0x000fe40008011428 */
[----:B------:R-:W-:Y:S01]  /*4c70*/  UIMAD.WIDE.U32 UR6, UR40, UR12, UR8 ;  /* 0x0000000c280672a5 */ /* 0x000fe2000f8e0008 */
[----:B------:R-:W-:Y:S01]  /*4c80*/  SHF.R.S32.HI R0, RZ, 0x1f, R5 ;  /* 0x0000001fff007819 */ /* 0x000fe20000011405 */
[----:B------:R-:W-:Y:S01]  /*4c90*/  UIMAD UR10, UR5, UR12, URZ ;  /* 0x0000000c050a72a4 */ /* 0x000fe2000f8e023f */
[----:B------:R-:W-:Y:S01]  /*4ca0*/  BAR.SYNC.DEFER_BLOCKING 0x1, 0x100 ;  /* 0x0044000000007b1d */ /* 0x000fe20000010000 */
[----:B------:R-:W-:Y:S02]  /*4cb0*/  ISETP.NE.AND P0, PT, R5, RZ, PT ;  /* 0x000000ff0500720c */ /* 0x000fe40003f05270 */
[----:B------:R-:W-:Y:S01]  /*4cc0*/  LEA.HI R2, R0, R5, RZ, 0x7 ;  /* 0x0000000500027211 */ /* 0x000fe200078f38ff */
[----:B------:R-:W-:-:S03]  /*4cd0*/  UIMAD UR10, UR40, UR13, UR10 ;  /* 0x0000000d280a72a4 */ /* 0x000fc6000f8e020a */
[C---:B------:R-:W-:Y:S01]  /*4ce0*/  LOP3.LUT R0, R2.reuse, 0xfffff80, RZ, 0xc0, !PT ;  /* 0x0fffff8002007812 */ /* 0x040fe200078ec0ff */
[----:B------:R-:W-:Y:S01]  /*4cf0*/  IMAD.SHL.U32 R2, R2, 0x40, RZ ;  /* 0x0000004002027824 */ /* 0x000fe200078e00ff */
[----:B------:R-:W-:Y:S01]  /*4d00*/  ULDC.64 UR12, c[0x0][0x840] ;  /* 0x00021000000c7ab9 */ /* 0x000fe20000000a00 */
[----:B------:R-:W-:Y:S02]  /*4d10*/  UIADD3 UR7, UR7, UR10, URZ ;  /* 0x0000000a07077290 */ /* 0x000fe4000fffe03f */
[----:B------:R-:W-:Y:S01]  /*4d20*/  IMAD.IADD R0, R5, 0x1, -R0 ;  /* 0x0000000105007824 */ /* 0x000fe200078e0a00 */
[----:B------:R-:W-:Y:S01]  /*4d30*/  LOP3.LUT R3, R2, 0x3fffe000, RZ, 0xc0, !PT ;  /* 0x3fffe00002037812 */ /* 0x000fe200078ec0ff */
[----:B------:R-:W-:Y:S02]  /*4d40*/  UIMAD UR5, UR5, UR12, URZ ;  /* 0x0000000c050572a4 */ /* 0x000fe4000f8e023f */
[----:B------:R-:W-:Y:S02]  /*4d50*/  UIMAD.WIDE.U32 UR8, UR40, UR12, UR8 ;  /* 0x0000000c280872a5 */ /* 0x000fe4000f8e0008 */
[----:B------:R-:W-:Y:S01]  /*4d60*/  IMAD R0, R0, 0x4, R3 ;  /* 0x0000000400007824 */ /* 0x000fe200078e0203 */
[----:B------:R-:W-:-:S02]  /*4d70*/  UIMAD UR12, UR40, UR13, UR5 ;  /* 0x0000000d280c72a4 */ /* 0x000fc4000f8e0205 */
[----:B------:R-:W-:Y:S02]  /*4d80*/  USHF.R.S32.HI UR5, URZ, 0x1f, UR37 ;  /* 0x0000001f3f057899 */ /* 0x000fe40008011425 */
[----:B------:R-:W-:Y:S01]  /*4d90*/  LEA R0, R0, UR4, 0x2 ;  /* 0x0000000400007c11 */ /* 0x000fe2000f8e10ff */
[----:B------:R-:W-:Y:S02]  /*4da0*/  UIADD3 UR9, UR9, UR12, URZ ;  /* 0x0000000c09097290 */ /* 0x000fe4000fffe03f */
[----:B------:R-:W-:Y:S02]  /*4db0*/  UIMAD UR11, UR5, UR14, URZ ;  /* 0x0000000e050b72a4 */ /* 0x000fe4000f8e023f */
[----:B------:R1:W-:Y:S01]  /*4dc0*/  STS.128 [R0], R24 ;  /* 0x0000001800007388 */ /* 0x0003e20000000c00 */
[----:B------:R-:W-:Y:S02]  /*4dd0*/  UIMAD UR5, UR5, UR16, URZ ;  /* 0x00000010050572a4 */ /* 0x000fe4000f8e023f */
[----:B------:R-:W-:Y:S01]  /*4de0*/  UIMAD UR11, UR37, UR15, UR11 ;  /* 0x0000000f250b72a4 */ /* 0x000fe2000f8e020b */
[----:B------:R1:W-:Y:S01]  /*4df0*/  STS.128 [R0+0x800], R28 ;  /* 0x0008001c00007388 */ /* 0x0003e20000000c00 */
[----:B------:R-:W-:-:S02]  /*4e00*/  UIMAD.WIDE.U32 UR6, UR37, UR14, UR6 ;  /* 0x0000000e250672a5 */ /* 0x000fc4000f8e0006 */
[----:B------:R-:W-:Y:S01]  /*4e10*/  UIMAD UR5, UR37, UR17, UR5 ;  /* 0x00000011250572a4 */ /* 0x000fe2000f8e0205 */
[----:B------:R1:W-:Y:S01]  /*4e20*/  STS.128 [R0+0x1000], R32 ;  /* 0x0010002000007388 */ /* 0x0003e20000000c00 */
[----:B------:R-:W-:Y:S01]  /*4e30*/  UIMAD.WIDE.U32 UR8, UR37, UR16, UR8 ;  /* 0x00000010250872a5 */ /* 0x000fe2000f8e0008 */
[----:B------:R-:W-:Y:S02]  /*4e40*/  ULDC.64 UR12, c[0x0][0x800] ;  /* 0x00020000000c7ab9 */ /* 0x000fe40000000a00 */
[----:B------:R1:W-:Y:S01]  /*4e50*/  STS.128 [R0+0x1800], R36 ;  /* 0x0018002400007388 */ /* 0x0003e20000000c00 */
[----:B------:R-:W-:Y:S01]  /*4e60*/  ULDC.64 UR14, c[0x0][0x828] ;  /* 0x00020a00000e7ab9 */ /* 0x000fe20000000a00 */
[----:B------:R-:W-:Y:S02]  /*4e70*/  UIADD3 UR7, UR7, UR11, URZ ;  /* 0x0000000b07077290 */ /* 0x000fe4000fffe03f */
[----:B------:R1:W-:Y:S01]  /*4e80*/  STS.128 [R0+0x2000], R40 ;  /* 0x0020002800007388 */ /* 0x0003e20000000c00 */
[----:B------:R-:W-:-:S02]  /*4e90*/  ULEA UR12, UP0, UR6, UR12, 0x2 ;  /* 0x0000000c060c7291 */ /* 0x000fc4000f80103f */
[----:B------:R-:W-:Y:S01]  /*4ea0*/  UIADD3 UR5, UR9, UR5, URZ ;  /* 0x0000000509057290 */ /* 0x000fe2000fffe03f */
[----:B------:R1:W-:Y:S01]  /*4eb0*/  STS.128 [R0+0x2800], R44 ;  /* 0x0028002c00007388 */ /* 0x0003e20000000c00 */
[----:B------:R-:W-:Y:S02]  /*4ec0*/  ULEA UR14, UP1, UR8, UR14, 0x2 ;  /* 0x0000000e080e7291 */ /* 0x000fe4000f82103f */
        /* <DEDUP_REMOVED lines=25> */
.L_x_2698:
[----:B------:R-:W-:Y:S01]  /*5060*/  @P0 ELECT P1, URZ, PT ;  /* 0x00000000003f082f */ /* 0x000fe20003820000 */
[----:B------:R2:W-:-:S12]  /*5070*/  UBLKRED.G.S.ADD.F32.RN [UR6], [UR4], UR5, desc[UR8] ;  /* 0x00000806040073bb */ /* 0x0005d800080a1405 */
[----:B------:R-:W-:Y:S02]  /*5080*/  @P1 PLOP3.LUT P0, PT, P1, PT, PT, 0x8, 0x0 ;  /* 0x000000000000181c */ /* 0x000fe40000f0e170 */
[----:B------:R-:W-:-:S11]  /*5090*/  PLOP3.LUT P1, PT, PT, PT, PT, 0x8, 0x0 ;  /* 0x000000000000781c */ /* 0x000fd60003f2e170 */
[----:B--2---:R-:W-:Y:S05]  /*50a0*/  @P0 BRA.U.ANY `(.L_x_2698) ;  /* 0xfffffffd00ec0947 */ /* 0x004fea000393ffff */
[----:B------:R0:W-:Y:S01]  /*50b0*/  UTMACMDFLUSH ;  /* 0x00000000000079b7 */ /* 0x0001e20000000000 */
[----:B------:R-:W-:-:S04]  /*50c0*/  DEPBAR.LE SB0, 0x0 ;  /* 0x000080000000791a */ /* 0x000fc80000000000 */
.L_x_2697:
[----:B------:R-:W-:Y:S05]  /*50d0*/  BSYNC B0 ;  /* 0x0000000000007941 */ /* 0x000fea0003800000 */
.L_x_2696:
        /* <DEDUP_REMOVED lines=32> */
.L_x_2699:
        /* <DEDUP_REMOVED lines=8> */
.L_x_2672:
        /* <DEDUP_REMOVED lines=29> */
.L_x_2701:
[----:B------:R-:W-:Y:S01]  /*5530*/  ULDC UR9, c[0x0][0x8cc] ;  /* 0x0002330000097ab9 */ /* 0x000fe20000000800 */
[----:B------:R-:W-:Y:S01]  /*5540*/  UMOV UR7, UR8 ;  /* 0x0000000800077c82 */ /* 0x000fe20008000000 */
[----:B------:R-:W-:-:S11]  /*5550*/  UISETP.NE.AND UP0, UPT, UR9, 0x1, UPT ;  /* 0x000000010900788c */ /* 0x000fd6000bf05270 */
[----:B------:R-:W-:Y:S02]  /*5560*/  @UP0 ULDC.64 UR10, c[0x0][0x8d0] ;  /* 0x00023400000a0ab9 */ /* 0x000fe40000000a00 */
[----:B------:R-:W-:-:S04]  /*5570*/  UIMAD.WIDE.U32 UR4, UR8, UR10, URZ ;  /* 0x0000000a080472a5 */ /* 0x000fc8000f8e003f */
[----:B------:R-:W-:-:S04]  /*5580*/  @UP0 USHF.R.U32.HI UR7, URZ, UR11, UR5 ;  /* 0x0000000b3f070299 */ /* 0x000fc80008011605 */
[----:B------:R-:W-:-:S12]  /*5590*/  UIMAD UR4, UR7, UR9, URZ ;  /* 0x00000009070472a4 */ /* 0x000fd8000f8e023f */
.L_x_2702:
        /* <DEDUP_REMOVED lines=67> */
.L_x_2705:
[----:B------:R-:W-:Y:S05]  /*59d0*/  BSYNC B0 ;  /* 0x0000000000007941 */ /* 0x000fea0003800000 */
.L_x_2704:
        /* <DEDUP_REMOVED lines=19> */
.L_x_2707:
[----:B------:R-:W-:Y:S05]  /*5b10*/  BSYNC B0 ;  /* 0x0000000000007941 */ /* 0x000fea0003800000 */
.L_x_2706:
[----:B------:R-:W-:Y:S06]  /*5b20*/  BAR.ARV 0xa, 0xa0 ;  /* 0x0282800000007b1d */ /* 0x000fec0000002000 */
[----:B------:R-:W-:Y:S04]  /*5b30*/  BSSY B0, `(.L_x_2708) ;  /* 0x0000003000007945 */ /* 0x000fe80003800000 */
[----:B------:R-:W-:Y:S05]  /*5b40*/  @!P0 BRA `(.L_x_2709) ;  /* 0x0000000000048947 */ /* 0x000fea0003800000 */
[----:B------:R-:W-:-:S04]  /*5b50*/  DEPBAR.LE SB0, 0x0 ;  /* 0x000080000000791a */ /* 0x000fc80000000000 */
.L_x_2709:
[----:B------:R-:W-:Y:S05]  /*5b60*/  BSYNC B0 ;  /* 0x0000000000007941 */ /* 0x000fea0003800000 */
.L_x_2708:
[----:B------:R-:W-:Y:S06]  /*5b70*/  BAR.ARV 0xb, 0xa0 ;  /* 0x02c2800000007b1d */ /* 0x000fec0000002000 */
[----:B------:R-:W-:Y:S01]  /*5b80*/  UIADD3 UR12, UR8, 0x1, URZ ;  /* 0x00000001080c7890 */ /* 0x000fe2000fffe03f */
[----:B------:R-:W-:Y:S11]  /*5b90*/  BRA `(.L_x_2710) ;  /* 0x0000000000047947 */ /* 0x000ff60003800000 */
.L_x_2703:
[----:B------:R-:W-:-:S05]  /*5ba0*/  UMOV UR12, UR8 ;  /* 0x00000008000c7c82 */ /* 0x000fca0008000000 */
.L_x_2710:
        /* <DEDUP_REMOVED lines=18> */
.L_x_2723:
        /* <DEDUP_REMOVED lines=20> */
.L_x_2712:
[----:B------:R-:W-:Y:S05]  /*5e10*/  BSYNC B0 ;  /* 0x0000000000007941 */ /* 0x000fea0003800000 */
.L_x_2711:
        /* <DEDUP_REMOVED lines=13> */
.L_x_2714:
[----:B------:R-:W-:Y:S05]  /*5ef0*/  BSYNC B0 ;  /* 0x0000000000007941 */ /* 0x000fea0003800000 */
.L_x_2713:
[----:B------:R-:W-:Y:S06]  /*5f00*/  BAR.ARV 0xa, 0xa0 ;  /* 0x0282800000007b1d */ /* 0x000fec0000002000 */
[----:B------:R-:W-:Y:S04]  /*5f10*/  BSSY B0, `(.L_x_2715) ;  /* 0x0000003000007945 */ /* 0x000fe80003800000 */
[----:B------:R-:W-:Y:S05]  /*5f20*/  @!P0 BRA `(.L_x_2716) ;  /* 0x0000000000048947 */ /* 0x000fea0003800000 */
[----:B------:R-:W-:-:S04]  /*5f30*/  DEPBAR.LE SB0, 0x0 ;  /* 0x000080000000791a */ /* 0x000fc80000000000 */
.L_x_2716:
[----:B------:R-:W-:Y:S05]  /*5f40*/  BSYNC B0 ;  /* 0x0000000000007941 */ /* 0x000fea0003800000 */
.L_x_2715:
        /* <DEDUP_REMOVED lines=13> */
.L_x_2718:
[----:B------:R-:W-:Y:S05]  /*6020*/  BSYNC B0 ;  /* 0x0000000000007941 */ /* 0x000fea0003800000 */
.L_x_2717:
        /* <DEDUP_REMOVED lines=13> */
.L_x_2720:
[----:B------:R-:W-:Y:S05]  /*6100*/  BSYNC B0 ;  /* 0x0000000000007941 */ /* 0x000fea0003800000 */
.L_x_2719:
[----:B------:R-:W-:Y:S01]  /*6110*/  UIADD3 UR12, UR12, 0x2, URZ ;  /* 0x000000020c0c7890 */ /* 0x000fe2000fffe03f */
[----:B------:R-:W-:Y:S06]  /*6120*/  BAR.ARV 0xa, 0xa0 ;  /* 0x0282800000007b1d */ /* 0x000fec0000002000 */
[----:B------:R-:W-:Y:S01]  /*6130*/  UISETP.GE.AND UP0, UPT, UR12, UR5, UPT ;  /* 0x000000050c00728c */ /* 0x000fe2000bf06270 */
[----:B------:R-:W-:Y:S04]  /*6140*/  BSSY B0, `(.L_x_2721) ;  /* 0x0000003000007945 */ /* 0x000fe80003800000 */
[----:B------:R-:W-:Y:S06]  /*6150*/  @!P0 BRA `(.L_x_2722) ;  /* 0x0000000000048947 */ /* 0x000fec0003800000 */
[----:B------:R-:W-:-:S04]  /*6160*/  DEPBAR.LE SB0, 0x0 ;  /* 0x000080000000791a */ /* 0x000fc80000000000 */
.L_x_2722:
[----:B------:R-:W-:Y:S05]  /*6170*/  BSYNC B0 ;  /* 0x0000000000007941 */ /* 0x000fea0003800000 */
.L_x_2721:
[----:B------:R-:W-:Y:S06]  /*6180*/  BAR.ARV 0xb, 0xa0 ;  /* 0x02c2800000007b1d */ /* 0x000fec0000002000 */
[----:B------:R-:W-:Y:S01]  /*6190*/  PLOP3.LUT P1, PT, PT, PT, UP0, 0x80, 0x0 ;  /* 0x000000000000781c */ /* 0x000fe20003f2f008 */
[----:B------:R-:W-:Y:S02]  /*61a0*/  UIADD3 UR20, UR20, 0x4000, URZ ;  /* 0x0000400014147890 */ /* 0x000fe4000fffe03f */
[----:B------:R-:W-:-:S10]  /*61b0*/  UIADD3 UR4, UR4, 0x4000, URZ ;  /* 0x0000400004047890 */ /* 0x000fd4000fffe03f */
[----:B------:R-:W-:Y:S05]  /*61c0*/  @!P1 BRA `(.L_x_2723) ;  /* 0xfffffff800c09947 */ /* 0x000fea000383ffff */
[----:B------:R-:W-:Y:S05]  /*61d0*/  BRA `(.L_x_2676) ;  /* 0x0000002000bc7947 */ /* 0x000fea0003800000 */
.L_x_2700:
        /* <DEDUP_REMOVED lines=21> */
.L_x_2724:
[----:B------:R-:W-:Y:S01]  /*6330*/  ULDC UR8, c[0x0][0x8cc] ;  /* 0x0002330000087ab9 */ /* 0x000fe20000000800 */
[----:B------:R-:W-:Y:S01]  /*6340*/  UMOV UR11, UR7 ;  /* 0x00000007000b7c82 */ /* 0x000fe20008000000 */
[----:B------:R-:W-:-:S11]  /*6350*/  UISETP.NE.AND UP0, UPT, UR8, 0x1, UPT ;  /* 0x000000010800788c */ /* 0x000fd6000bf05270 */
[----:B------:R-:W-:Y:S02]  /*6360*/  @UP0 ULDC.64 UR12, c[0x0][0x8d0] ;  /* 0x00023400000c0ab9 */ /* 0x000fe40000000a00 */
[----:B------:R-:W-:-:S04]  /*6370*/  UIMAD.WIDE.U32 UR4, UR7, UR12, URZ ;  /* 0x0000000c070472a5 */ /* 0x000fc8000f8e003f */
[----:B------:R-:W-:-:S04]  /*6380*/  @UP0 USHF.R.U32.HI UR11, URZ, UR13, UR5 ;  /* 0x0000000d3f0b0299 */ /* 0x000fc80008011605 */
[----:B------:R-:W-:-:S12]  /*6390*/  UIMAD UR4, UR11, UR8, URZ ;  /* 0x000000080b0472a4 */ /* 0x000fd8000f8e023f */
.L_x_2725:
        /* <DEDUP_REMOVED lines=70> */
.L_x_2756:
        /* <DEDUP_REMOVED lines=15> */
.L_x_2729:
        /* <DEDUP_REMOVED lines=97> */
.L_x_2740:
[----:B--234-:R-:W-:-:S04]  /*6f00*/  SHF.L.U32 R21, R11, 0x1f, RZ ;  /* 0x0000001f0b157819 */ /* 0x01cfc800000006ff */
[----:B------:R-:W1:Y:S02]  /*6f10*/  SYNCS.PHASECHK.TRANS64.TRYWAIT P1, [R16+URZ+0x30840], R21 ;  /* 0x03084015100075a7 */ /* 0x000e64000802017f */
[----:B-1----:R-:W-:Y:S05]  /*6f20*/  @!P1 BRA `(.L_x_2732) ;  /* 0x0000001400e89947 */ /* 0x002fea0003800000 */
.L_x_2757:
[----:B------:R-:W-:Y:S05]  /*6f30*/  @P0 BRA `(.L_x_2733) ;  /* 0x0000000000140947 */ /* 0x000fea0003800000 */
[----:B------:R-:W-:Y:S01]  /*6f40*/  ISETP.NE.AND P1, PT, R6, RZ, PT ;  /* 0x000000ff0600720c */ /* 0x000fe20003f25270 */
[----:B------:R-:W-:-:S04]  /*6f50*/  IMAD.MOV.U32 R3, RZ, RZ, 0x4100 ;  /* 0x00004100ff037424 */ /* 0x000fc800078e00ff */
[----:B------:R3:W-:Y:S08]  /*6f60*/  SYNCS.ARRIVE.TRANS64 RZ, [R16+URZ+0x30830], R3 ;  /* 0x0308300310ff79a7 */ /* 0x0007f0000800003f */
[----:B------:R-:W-:Y:S05]  /*6f70*/  @!P1 BRA `(.L_x_2733) ;  /* 0x0000000000049947 */ /* 0x000fea0003800000 */
[----:B------:R-:W-:Y:S01]  /*6f80*/  BPT.TRAP 0x1 ;  /* 0x000000040000795c */ /* 0x000fe20000300000 */
.L_x_2733:
        /* <DEDUP_REMOVED lines=36> */
.L_x_2758:
[----:B------:R-:W-:Y:S05]  /*71d0*/  @P0 BRA `(.L_x_2735) ;  /* 0x0000000000140947 */ /* 0x000fea0003800000 */
[----:B------:R-:W-:Y:S01]  /*71e0*/  ISETP.NE.AND P1, PT, R6, RZ, PT ;  /* 0x000000ff0600720c */ /* 0x000fe20003f25270 */
[----:B------:R-:W-:-:S04]  /*71f0*/  IMAD.MOV.U32 R2, RZ, RZ, 0x4100 ;  /* 0x00004100ff027424 */ /* 0x000fc800078e00ff */
[----:B------:R3:W-:Y:S08]  /*7200*/  SYNCS.ARRIVE.TRANS64 RZ, [R16+URZ+0x30818], R2 ;  /* 0x0308180210ff79a7 */ /* 0x0007f0000800003f */
[----:B------:R-:W-:Y:S05]  /*7210*/  @!P1 BRA `(.L_x_2735) ;  /* 0x0000000000049947 */ /* 0x000fea0003800000 */
[----:B------:R-:W-:Y:S01]  /*7220*/  BPT.TRAP 0x1 ;  /* 0x000000040000795c */ /* 0x000fe20000300000 */
.L_x_2735:
        /* <DEDUP_REMOVED lines=36> */
.L_x_2759:
[----:B------:R-:W-:Y:S05]  /*7470*/  @P0 BRA `(.L_x_2737) ;  /* 0x0000000000140947 */ /* 0x000fea0003800000 */
[----:B------:R-:W-:Y:S01]  /*7480*/  ISETP.NE.AND P1, PT, R6, RZ, PT ;  /* 0x000000ff0600720c */ /* 0x000fe20003f25270 */
[----:B-123--:R-:W-:-:S04]  /*7490*/  IMAD.MOV.U32 R21, RZ, RZ, 0x4100 ;  /* 0x00004100ff157424 */ /* 0x00efc800078e00ff */
[----:B------:R4:W-:Y:S08]  /*74a0*/  SYNCS.ARRIVE.TRANS64 RZ, [R16+URZ+0x30838], R21 ;  /* 0x0308381510ff79a7 */ /* 0x0009f0000800003f */
[----:B------:R-:W-:Y:S05]  /*74b0*/  @!P1 BRA `(.L_x_2737) ;  /* 0x0000000000049947 */ /* 0x000fea0003800000 */
[----:B------:R-:W-:Y:S01]  /*74c0*/  BPT.TRAP 0x1 ;  /* 0x000000040000795c */ /* 0x000fe20000300000 */
.L_x_2737:
        /* <DEDUP_REMOVED lines=31> */
.L_x_2761:
[----:B------:R-:W-:Y:S05]  /*76c0*/  @P0 BRA `(.L_x_2739) ;  /* 0x0000000000140947 */ /* 0x000fea0003800000 */
[----:B------:R-:W-:Y:S01]  /*76d0*/  ISETP.NE.AND P1, PT, R6, RZ, PT ;  /* 0x000000ff0600720c */ /* 0x000fe20003f25270 */
[----:B------:R-:W-:-:S04]  /*76e0*/  IMAD.MOV.U32 R5, RZ, RZ, 0x4100 ;  /* 0x00004100ff057424 */ /* 0x000fc800078e00ff */
[----:B------:R1:W-:Y:S08]  /*76f0*/  SYNCS.ARRIVE.TRANS64 RZ, [R16+URZ+0x30810], R5 ;  /* 0x0308100510ff79a7 */ /* 0x0003f0000800003f */
[----:B------:R-:W-:Y:S05]  /*7700*/  @!P1 BRA `(.L_x_2739) ;  /* 0x0000000000049947 */ /* 0x000fea0003800000 */
[----:B------:R-:W-:Y:S01]  /*7710*/  BPT.TRAP 0x1 ;  /* 0x000000040000795c */ /* 0x000fe20000300000 */
.L_x_2739:
        /* <DEDUP_REMOVED lines=37> */
.L_x_2731:
        /* <DEDUP_REMOVED lines=8> */
.L_x_2762:
[----:B------:R-:W-:Y:S05]  /*79f0*/  @P0 BRA `(.L_x_2742) ;  /* 0x0000000000140947 */ /* 0x000fea0003800000 */
[----:B------:R-:W-:Y:S01]  /*7a00*/  ISETP.NE.AND P1, PT, R6, RZ, PT ;  /* 0x000000ff0600720c */ /* 0x000fe20003f25270 */
[----:B------:R-:W-:-:S04]  /*7a10*/  IMAD.MOV.U32 R5, RZ, RZ, 0x4100 ;  /* 0x00004100ff057424 */ /* 0x000fc800078e00ff */
[----:B------:R2:W-:Y:S08]  /*7a20*/  SYNCS.ARRIVE.TRANS64 RZ, [R16+URZ+0x30830], R5 ;  /* 0x0308300510ff79a7 */ /* 0x0005f0000800003f */
[----:B------:R-:W-:Y:S05]  /*7a30*/  @!P1 BRA `(.L_x_2742) ;  /* 0x0000000000049947 */ /* 0x000fea0003800000 */
[----:B------:R-:W-:Y:S01]  /*7a40*/  BPT.TRAP 0x1 ;  /* 0x000000040000795c */ /* 0x000fe20000300000 */
.L_x_2742:
        /* <DEDUP_REMOVED lines=33> */
.L_x_2763:
[----:B------:R-:W-:Y:S05]  /*7c60*/  @P0 BRA `(.L_x_2744) ;  /* 0x0000000000140947 */ /* 0x000fea0003800000 */
[----:B------:R-:W-:Y:S01]  /*7c70*/  ISETP.NE.AND P0, PT, R6, RZ, PT ;  /* 0x000000ff0600720c */ /* 0x000fe20003f05270 */
[----:B------:R-:W-:-:S04]  /*7c80*/  IMAD.MOV.U32 R5, RZ, RZ, 0x4100 ;  /* 0x00004100ff057424 */ /* 0x000fc800078e00ff */
[----:B------:R1:W-:Y:S08]  /*7c90*/  SYNCS.ARRIVE.TRANS64 RZ, [R16+URZ+0x30818], R5 ;  /* 0x0308180510ff79a7 */ /* 0x0003f0000800003f */
[----:B------:R-:W-:Y:S05]  /*7ca0*/  @!P0 BRA `(.L_x_2744) ;  /* 0x0000000000048947 */ /* 0x000fea0003800000 */
[----:B------:R-:W-:Y:S01]  /*7cb0*/  BPT.TRAP 0x1 ;  /* 0x000000040000795c */ /* 0x000fe20000300000 */
.L_x_2744:
        /* <DEDUP_REMOVED lines=37> */
.L_x_2730:
[----:B------:R-:W1:Y:S01]  /*7f10*/  S2R R0, SR_TID.X ;  /* 0x0000000000007919 */ /* 0x000e620000002100 */
[----:B------:R-:W-:Y:S01]  /*7f20*/  IMAD R3, R19, 0x8, R16 ;  /* 0x0000000813037824 */ /* 0x000fe200078e0210 */
[----:B-1----:R-:W-:Y:S02]  /*7f30*/  LOP3.LUT R2, R0, 0x7f, RZ, 0xc0, !PT ;  /* 0x0000007f00027812 */ /* 0x002fe400078ec0ff */
[----:B------:R-:W-:Y:S02]  /*7f40*/  SHF.L.U32 R0, R11, 0x1f, RZ ;  /* 0x0000001f0b007819 */ /* 0x000fe400000006ff */
[----:B------:R-:W-:Y:S02]  /*7f50*/  ISETP.NE.AND P1, PT, R2, RZ, PT ;  /* 0x000000ff0200720c */ /* 0x000fe40003f25270 */
[----:B------:R-:W1:Y:S02]  /*7f60*/  SYNCS.PHASECHK.TRANS64.TRYWAIT P0, [R3+URZ+0x30840], R0 ;  /* 0x03084000030075a7 */ /* 0x000e64000800017f */
[----:B-1----:R-:W-:Y:S09]  /*7f70*/  @!P0 BRA `(.L_x_2745) ;  /* 0x0000000800508947 */ /* 0x002ff20003800000 */
.L_x_2764:
[----:B------:R-:W-:Y:S05]  /*7f80*/  @P1 BRA `(.L_x_2746) ;  /* 0x0000000000181947 */ /* 0x000fea0003800000 */
[----:B------:R-:W1:Y:S01]  /*7f90*/  S2R R2, SR_TID.X ;  /* 0x0000000000027919 */ /* 0x000e620000002100 */
[----:B------:R-:W-:-:S04]  /*7fa0*/  IMAD.MOV.U32 R0, RZ, RZ, 0x4100 ;  /* 0x00004100ff007424 */ /* 0x000fc800078e00ff */
[----:B------:R1:W-:Y:S02]  /*7fb0*/  SYNCS.ARRIVE.TRANS64 RZ, [R3+URZ+0x30830], R0 ;  /* 0x0308300003ff79a7 */ /* 0x0003e4000800003f */
[----:B-1----:R-:W-:-:S13]  /*7fc0*/  LOP3.LUT P0, RZ, R2, 0x1f, RZ, 0xc0, !PT ;  /* 0x0000001f02ff7812 */ /* 0x002fda000780c0ff */
[----:B------:R-:W-:Y:S05]  /*7fd0*/  @!P0 BRA `(.L_x_2746) ;  /* 0x0000000000048947 */ /* 0x000fea0003800000 */
[----:B------:R-:W-:Y:S01]  /*7fe0*/  BPT.TRAP 0x1 ;  /* 0x000000040000795c */ /* 0x000fe20000300000 */
.L_x_2746:
        /* <DEDUP_REMOVED lines=40> */
.L_x_2727:
[----:B------:R-:W-:Y:S05]  /*8270*/  BSYNC B0 ;  /* 0x0000000000007941 */ /* 0x000fea0003800000 */
.L_x_2726:
[----:B------:R-:W-:-:S03]  /*8280*/  UMOV UR7, 0xffffffff ;  /* 0xffffffff00077882 */ /* 0x000fc60000000000 */
[----:B------:R-:W-:Y:S05]  /*8290*/  BRA.DIV UR7, `(.L_x_2747) ;  /* 0x00000006079c7947 */ /* 0x000fea000b800000 */
[----:B------:R-:W-:-:S13]  /*82a0*/  ELECT P6, URZ, PT ;  /* 0x00000000003f782f */ /* 0x000fda00038c0000 */
.L_x_2767:
[----:B------:R-:W-:Y:S05]  /*82b0*/  @!P6 BRA `(.L_x_2676) ;  /* 0x000000000084e947 */ /* 0x000fea0003800000 */
[----:B------:R-:W-:-:S06]  /*82c0*/  ULOP3.LUT UR7, UR38, 0x2, URZ, 0xfc, !UPT ;  /* 0x0000000226077892 */ /* 0x000fcc000f8efc3f */
[----:B------:R-:W-:-:S05]  /*82d0*/  IMAD.U32 R2, RZ, RZ, UR7 ;  /* 0x00000007ff027e24 */ /* 0x000fca000f8e00ff */
[----:B------:R-:W-:-:S13]  /*82e0*/  ISETP.NE.AND P2, PT, R2, 0x3, PT ;  /* 0x000000030200780c */ /* 0x000fda0003f45270 */
[----:B------:R-:W-:Y:S05]  /*82f0*/  @!P2 BRA `(.L_x_2748) ;  /* 0x000000000004a947 */ /* 0x000fea0003800000 */
[----:B------:R-:W-:Y:S01]  /*8300*/  BPT.TRAP 0x1 ;  /* 0x000000040000795c */ /* 0x000fe20000300000 */
.L_x_2748:
        /* <DEDUP_REMOVED lines=15> */
.L_x_2768:
[----:B------:R-:W2:Y:S02]  /*8400*/  SYNCS.PHASECHK.TRANS64.TRYWAIT P0, [R3+URZ], R2 ;  /* 0x00000002030075a7 */ /* 0x000ea4000800017f */
[----:B--2---:R-:W-:Y:S05]  /*8410*/  @!P0 BRA `(.L_x_2750) ;  /* 0x0000000400708947 */ /* 0x004fea0003800000 */
.L_x_2769:
[----:B------:R-:W-:Y:S05]  /*8420*/  @!P2 BRA `(.L_x_2751) ;  /* 0x000000000004a947 */ /* 0x000fea0003800000 */
[----:B------:R-:W-:Y:S01]  /*8430*/  BPT.TRAP 0x1 ;  /* 0x000000040000795c */ /* 0x000fe20000300000 */
.L_x_2751:
[----:B--2---:R-:W-:-:S04]  /*8440*/  VIADD R3, R7, 0x30840 ;  /* 0x0003084007037836 */ /* 0x004fc80000000000 */
[----:B------:R-:W-:-:S04]  /*8450*/  IMAD R0, R0, 0x8, R3 ;  /* 0x0000000800007824 */ /* 0x000fc800078e0203 */
[----:B------:R-:W2:Y:S02]  /*8460*/  SYNCS.PHASECHK.TRANS64.TRYWAIT P0, [R0+URZ], R5 ;  /* 0x00000005000075a7 */ /* 0x000ea4000800017f */
[----:B--2---:R-:W-:Y:S05]  /*8470*/  @!P0 BRA `(.L_x_2752) ;  /* 0x00000004006c8947 */ /* 0x004fea0003800000 */
.L_x_2770:
[----:B------:R-:W-:-:S07]  /*8480*/  IMAD R3, R4, 0x8, R3 ;  /* 0x0000000804037824 */ /* 0x000fce00078e0203 */
.L_x_2753:
[----:B---3--:R3:W4:Y:S02]  /*8490*/  SYNCS.PHASECHK.TRANS64.TRYWAIT P0, [R3+URZ], R2 ;  /* 0x00000002030075a7 */ /* 0x008724000800017f */
[----:B----4-:R-:W-:Y:S05]  /*84a0*/  @!P0 NANOSLEEP.SYNCS 0x989680 ;  /* 0x009896800000895d */ /* 0x010fea0003900000 */
[----:B------:R-:W4:Y:S02]  /*84b0*/  @!P0 SYNCS.PHASECHK.TRANS64 P0, [R3+URZ], R2 ;  /* 0x00000002030085a7 */ /* 0x000f24000800007f */
[----:B----4-:R-:W-:Y:S05]  /*84c0*/  @!P0 BRA `(.L_x_2753) ;  /* 0xfffffffc00f08947 */ /* 0x010fea000383ffff */
.L_x_2676:
[----:B------:R-:W-:Y:S05]  /*84d0*/  BSYNC B6 ;  /* 0x0000000000067941 */ /* 0x000fea0003800000 */
.L_x_2671:
[----:B------:R-:W-:Y:S05]  /*84e0*/  EXIT ;  /* 0x000000000000794d */ /* 0x000fea0003800000 */
.L_x_2682:
[----:B------:R-:W-:Y:S02]  /*84f0*/  IMAD.MOV.U32 R12, RZ, RZ, RZ ;  /* 0x000000ffff0c7224 */ /* 0x000fe400078e00ff */
[----:B------:R-:W-:Y:S02]  /*8500*/  IMAD.MOV.U32 R11, RZ, RZ, 0x1f ;  /* 0x0000001fff0b7424 */ /* 0x000fe400078e00ff */
[----:B------:R-:W-:-:S07]  /*8510*/  IMAD.MOV.U32 R15, RZ, RZ, -0x1 ;  /* 0xffffffffff0f7424 */ /* 0x000fce00078e00ff */
[----:B------:R-:W-:Y:S05]  /*8520*/  WARPSYNC.COLLECTIVE R15, `(.L_x_2754) ;  /* 0x000000000f087348 */ /* 0x000fea0003c00000 */
[----:B------:R1:W2:Y:S02]  /*8530*/  SHFL.IDX P6, R14, R13, R12, R11 ;  /* 0x0000000c0d0e7389 */ /* 0x0002a400000c000b */
[----:B-12---:R-:W-:Y:S01]  /*8540*/  ENDCOLLECTIVE ;  /* 0x000000000000791b */ /* 0x006fe20003800000 */
.L_x_2754:
[----:B------:R-:W-:Y:S05]  /*8550*/  BRA `(.L_x_2755) ;  /* 0xffffff8c00747947 */ /* 0x000fea000383ffff */
.L_x_2684:
        /* <DEDUP_REMOVED lines=8> */
.L_x_2688:
[----:B---3--:R3:W4:Y:S02]  /*85e0*/  SYNCS.PHASECHK.TRANS64.TRYWAIT P1, [R0+URZ+0x30810], R209 ;  /* 0x030810d1000075a7 */ /* 0x008724000802017f */
[----:B----4-:R-:W-:Y:S05]  /*85f0*/  @!P1 NANOSLEEP.SYNCS 0x989680 ;  /* 0x009896800000995d */ /* 0x010fea0003900000 */
[----:B------:R-:W4:Y:S02]  /*8600*/  @!P1 SYNCS.PHASECHK.TRANS64 P1, [R0+URZ+0x30810], R209 ;  /* 0x030810d1000095a7 */ /* 0x000f24000802007f */
[----:B----4-:R-:W-:Y:S05]  /*8610*/  @!P1 BRA `(.L_x_2688) ;  /* 0xfffffffc00f09947 */ /* 0x010fea000383ffff */
[----:B------:R-:W-:Y:S05]  /*8620*/  BRA `(.L_x_2687) ;  /* 0xffffff9400607947 */ /* 0x000fea000383ffff */
.L_x_2692:
[----:B------:R1:W1:Y:S02]  /*8630*/  SYNCS.PHASECHK.TRANS64.TRYWAIT P1, [R0+URZ+0x30830], R209 ;  /* 0x030830d1000075a7 */ /* 0x000264000802017f */
[----:B-1----:R-:W-:Y:S05]  /*8640*/  @!P1 NANOSLEEP.SYNCS 0x989680 ;  /* 0x009896800000995d */ /* 0x002fea0003900000 */
[----:B------:R-:W1:Y:S02]  /*8650*/  @!P1 SYNCS.PHASECHK.TRANS64 P1, [R0+URZ+0x30830], R209 ;  /* 0x030830d1000095a7 */ /* 0x000e64000802007f */
[----:B-1----:R-:W-:Y:S05]  /*8660*/  @!P1 BRA `(.L_x_2692) ;  /* 0xfffffffc00f09947 */ /* 0x002fea000383ffff */
[----:B------:R-:W-:Y:S05]  /*8670*/  BRA `(.L_x_2691) ;  /* 0xffffff9c00807947 */ /* 0x000fea000383ffff */
.L_x_2728:
[----:B-1----:R1:W2:Y:S02]  /*8680*/  SYNCS.PHASECHK.TRANS64.TRYWAIT P0, [R16+URZ+0x30820], R3 ;  /* 0x03082003100075a7 */ /* 0x0022a4000800017f */
[----:B--2---:R-:W-:Y:S05]  /*8690*/  @!P0 NANOSLEEP.SYNCS 0x989680 ;  /* 0x009896800000895d */ /* 0x004fea0003900000 */
[----:B------:R-:W2:Y:S02]  /*86a0*/  @!P0 SYNCS.PHASECHK.TRANS64 P0, [R16+URZ+0x30820], R3 ;  /* 0x03082003100085a7 */ /* 0x000ea4000800007f */
[----:B--2---:R-:W-:Y:S05]  /*86b0*/  @!P0 BRA `(.L_x_2728) ;  /* 0xfffffffc00f08947 */ /* 0x004fea000383ffff */
[----:B------:R-:W-:Y:S05]  /*86c0*/  BRA `(.L_x_2756) ;  /* 0xffffffe0004c7947 */ /* 0x000fea000383ffff */
.L_x_2732:
[----:B-1----:R1:W3:Y:S02]  /*86d0*/  SYNCS.PHASECHK.TRANS64.TRYWAIT P1, [R16+URZ+0x30840], R21 ;  /* 0x03084015100075a7 */ /* 0x0022e4000802017f */
[----:B---3--:R-:W-:Y:S05]  /*86e0*/  @!P1 NANOSLEEP.SYNCS 0x989680 ;  /* 0x009896800000995d */ /* 0x008fea0003900000 */
[----:B------:R-:W3:Y:S02]  /*86f0*/  @!P1 SYNCS.PHASECHK.TRANS64 P1, [R16+URZ+0x30840], R21 ;  /* 0x03084015100095a7 */ /* 0x000ee4000802007f */
[----:B---3--:R-:W-:Y:S05]  /*8700*/  @!P1 BRA `(.L_x_2732) ;  /* 0xfffffffc00f09947 */ /* 0x008fea000383ffff */
[----:B------:R-:W-:Y:S05]  /*8710*/  BRA `(.L_x_2757) ;  /* 0xffffffe800047947 */ /* 0x000fea000383ffff */
.L_x_2734:
[----:B--2---:R2:W3:Y:S02]  /*8720*/  SYNCS.PHASECHK.TRANS64.TRYWAIT P1, [R16+URZ+0x30828], R21 ;  /* 0x03082815100075a7 */ /* 0x0044e4000802017f */
[----:B---3--:R-:W-:Y:S05]  /*8730*/  @!P1 NANOSLEEP.SYNCS 0x989680 ;  /* 0x009896800000995d */ /* 0x008fea0003900000 */
[----:B------:R-:W3:Y:S02]  /*8740*/  @!P1 SYNCS.PHASECHK.TRANS64 P1, [R16+URZ+0x30828], R21 ;  /* 0x03082815100095a7 */ /* 0x000ee4000802007f */
[----:B---3--:R-:W-:Y:S05]  /*8750*/  @!P1 BRA `(.L_x_2734) ;  /* 0xfffffffc00f09947 */ /* 0x008fea000383ffff */
[----:B------:R-:W-:Y:S05]  /*8760*/  BRA `(.L_x_2758) ;  /* 0xffffffe800987947 */ /* 0x000fea000383ffff */
.L_x_2736:
[----:B---3--:R3:W4:Y:S02]  /*8770*/  SYNCS.PHASECHK.TRANS64.TRYWAIT P1, [R16+URZ+0x30848], R21 ;  /* 0x03084815100075a7 */ /* 0x008724000802017f */
[----:B----4-:R-:W-:Y:S05]  /*8780*/  @!P1 NANOSLEEP.SYNCS 0x989680 ;  /* 0x009896800000995d */ /* 0x010fea0003900000 */
[----:B------:R-:W4:Y:S02]  /*8790*/  @!P1 SYNCS.PHASECHK.TRANS64 P1, [R16+URZ+0x30848], R21 ;  /* 0x03084815100095a7 */ /* 0x000f24000802007f */
[----:B----4-:R-:W-:Y:S05]  /*87a0*/  @!P1 BRA `(.L_x_2736) ;  /* 0xfffffffc00f09947 */ /* 0x010fea000383ffff */
[----:B------:R-:W-:Y:S05]  /*87b0*/  BRA `(.L_x_2759) ;  /* 0xffffffec002c7947 */ /* 0x000fea000383ffff */
.L_x_2738:
[----:B------:R-:W-:-:S07]  /*87c0*/  SHF.L.U32 R5, R11, 0x1f, RZ ;  /* 0x0000001f0b057819 */ /* 0x000fce00000006ff */
.L_x_2760:
[----:B------:R1:W1:Y:S02]  /*87d0*/  SYNCS.PHASECHK.TRANS64.TRYWAIT P1, [R16+URZ+0x30820], R5 ;  /* 0x03082005100075a7 */ /* 0x000264000802017f */
[----:B-1----:R-:W-:Y:S05]  /*87e0*/  @!P1 NANOSLEEP.SYNCS 0x989680 ;  /* 0x009896800000995d */ /* 0x002fea0003900000 */
[----:B------:R-:W1:Y:S02]  /*87f0*/  @!P1 SYNCS.PHASECHK.TRANS64 P1, [R16+URZ+0x30820], R5 ;  /* 0x03082005100095a7 */ /* 0x000e64000802007f */
[----:B-1----:R-:W-:Y:S05]  /*8800*/  @!P1 BRA `(.L_x_2760) ;  /* 0xfffffffc00f09947 */ /* 0x002fea000383ffff */
[----:B------:R-:W-:Y:S05]  /*8810*/  BRA `(.L_x_2761) ;  /* 0xffffffec00a87947 */ /* 0x000fea000383ffff */
.L_x_2741:
[----:B-1----:R1:W2:Y:S02]  /*8820*/  SYNCS.PHASECHK.TRANS64.TRYWAIT P1, [R16+URZ+0x30840], R13 ;  /* 0x0308400d100075a7 */ /* 0x0022a4000802017f */
[----:B--2---:R-:W-:Y:S05]  /*8830*/  @!P1 NANOSLEEP.SYNCS 0x989680 ;  /* 0x009896800000995d */ /* 0x004fea0003900000 */
[----:B------:R-:W2:Y:S02]  /*8840*/  @!P1 SYNCS.PHASECHK.TRANS64 P1, [R16+URZ+0x30840], R13 ;  /* 0x0308400d100095a7 */ /* 0x000ea4000802007f */
[----:B--2---:R-:W-:Y:S05]  /*8850*/  @!P1 BRA `(.L_x_2741) ;  /* 0xfffffffc00f09947 */ /* 0x004fea000383ffff */
[----:B------:R-:W-:Y:S05]  /*8860*/  BRA `(.L_x_2762) ;  /* 0xfffffff000607947 */ /* 0x000fea000383ffff */
.L_x_2743:
[----:B--2---:R2:W1:Y:S02]  /*8870*/  SYNCS.PHASECHK.TRANS64.TRYWAIT P1, [R16+URZ+0x30828], R13 ;  /* 0x0308280d100075a7 */ /* 0x004464000802017f */
[----:B-1----:R-:W-:Y:S05]  /*8880*/  @!P1 NANOSLEEP.SYNCS 0x989680 ;  /* 0x009896800000995d */ /* 0x002fea0003900000 */
[----:B------:R-:W1:Y:S02]  /*8890*/  @!P1 SYNCS.PHASECHK.TRANS64 P1, [R16+URZ+0x30828], R13 ;  /* 0x0308280d100095a7 */ /* 0x000e64000802007f */
[----:B-1----:R-:W-:Y:S05]  /*88a0*/  @!P1 BRA `(.L_x_2743) ;  /* 0xfffffffc00f09947 */ /* 0x002fea000383ffff */
[----:B------:R-:W-:Y:S05]  /*88b0*/  BRA `(.L_x_2763) ;  /* 0xfffffff000e87947 */ /* 0x000fea000383ffff */
.L_x_2745:
[----:B------:R1:W1:Y:S02]  /*88c0*/  SYNCS.PHASECHK.TRANS64.TRYWAIT P0, [R3+URZ+0x30840], R0 ;  /* 0x03084000030075a7 */ /* 0x000264000800017f */
[----:B-1----:R-:W-:Y:S05]  /*88d0*/  @!P0 NANOSLEEP.SYNCS 0x989680 ;  /* 0x009896800000895d */ /* 0x002fea0003900000 */
[----:B------:R-:W1:Y:S02]  /*88e0*/  @!P0 SYNCS.PHASECHK.TRANS64 P0, [R3+URZ+0x30840], R0 ;  /* 0x03084000030085a7 */ /* 0x000e64000800007f */
[----:B-1----:R-:W-:Y:S05]  /*88f0*/  @!P0 BRA `(.L_x_2745) ;  /* 0xfffffffc00f08947 */ /* 0x002fea000383ffff */
[----:B------:R-:W-:Y:S05]  /*8900*/  BRA `(.L_x_2764) ;  /* 0xfffffff4009c7947 */ /* 0x000fea000383ffff */
.L_x_2747:
[----:B------:R-:W-:Y:S01]  /*8910*/  BSSY B0, `(.L_x_2765) ;  /* 0x0000006000007945 */ /* 0x000fe20003800000 */
[----:B------:R-:W-:-:S07]  /*8920*/  IMAD.MOV.U32 R15, RZ, RZ, -0x1 ;  /* 0xffffffffff0f7424 */ /* 0x000fce00078e00ff */
[----:B------:R-:W-:Y:S05]  /*8930*/  WARPSYNC.COLLECTIVE R15, `(.L_x_2766) ;  /* 0x000000000f0c7348 */ /* 0x000fea0003c00000 */
[----:B------:R-:W-:Y:S02]  /*8940*/  ELECT P6, UR62, PT ;  /* 0x00000000003e782f */ /* 0x000fe400038c0000 */
[----:B------:R-:W-:Y:S01]  /*8950*/  MOV R14, UR62 ;  /* 0x0000003e000e7c02 */ /* 0x000fe20008000f00 */
[----:B------:R-:W-:Y:S10]  /*8960*/  ENDCOLLECTIVE ;  /* 0x000000000000791b */ /* 0x000ff40003800000 */
.L_x_2766:
[----:B------:R-:W-:Y:S05]  /*8970*/  BSYNC B0 ;  /* 0x0000000000007941 */ /* 0x000fea0003800000 */
.L_x_2765:
[----:B------:R-:W-:Y:S05]  /*8980*/  BRA `(.L_x_2767) ;  /* 0xfffffff800487947 */ /* 0x000fea000383ffff */
.L_x_2749:
[----:B-1----:R1:W2:Y:S02]  /*8990*/  SYNCS.PHASECHK.TRANS64.TRYWAIT P0, [R6+URZ], R5 ;  /* 0x00000005060075a7 */ /* 0x0022a4000800017f */
[----:B--2---:R-:W-:Y:S05]  /*89a0*/  @!P0 NANOSLEEP.SYNCS 0x989680 ;  /* 0x009896800000895d */ /* 0x004fea0003900000 */
[----:B------:R-:W2:Y:S02]  /*89b0*/  @!P0 SYNCS.PHASECHK.TRANS64 P0, [R6+URZ], R5 ;  /* 0x00000005060085a7 */ /* 0x000ea4000800007f */
[----:B--2---:R-:W-:Y:S05]  /*89c0*/  @!P0 BRA `(.L_x_2749) ;  /* 0xfffffffc00f08947 */ /* 0x004fea000383ffff */
[----:B------:R-:W-:Y:S05]  /*89d0*/  BRA `(.L_x_2768) ;  /* 0xfffffff800887947 */ /* 0x000fea000383ffff */
.L_x_2750:
[----:B--2---:R2:W3:Y:S02]  /*89e0*/  SYNCS.PHASECHK.TRANS64.TRYWAIT P0, [R3+URZ], R2 ;  /* 0x00000002030075a7 */ /* 0x0044e4000800017f */
[----:B---3--:R-:W-:Y:S05]  /*89f0*/  @!P0 NANOSLEEP.SYNCS 0x989680 ;  /* 0x009896800000895d */ /* 0x008fea0003900000 */
[----:B------:R-:W3:Y:S02]  /*8a00*/  @!P0 SYNCS.PHASECHK.TRANS64 P0, [R3+URZ], R2 ;  /* 0x00000002030085a7 */ /* 0x000ee4000800007f */
[----:B---3--:R-:W-:Y:S05]  /*8a10*/  @!P0 BRA `(.L_x_2750) ;  /* 0xfffffffc00f08947 */ /* 0x008fea000383ffff */
[----:B------:R-:W-:Y:S05]  /*8a20*/  BRA `(.L_x_2769) ;  /* 0xfffffff8007c7947 */ /* 0x000fea000383ffff */
.L_x_2752:
[----:B--2---:R2:W3:Y:S02]  /*8a30*/  SYNCS.PHASECHK.TRANS64.TRYWAIT P0, [R0+URZ], R5 ;  /* 0x00000005000075a7 */ /* 0x0044e4000800017f */
[----:B---3--:R-:W-:Y:S05]  /*8a40*/  @!P0 NANOSLEEP.SYNCS 0x989680 ;  /* 0x009896800000895d */ /* 0x008fea0003900000 */
[----:B------:R-:W3:Y:S02]  /*8a50*/  @!P0 SYNCS.PHASECHK.TRANS64 P0, [R0+URZ], R5 ;  /* 0x00000005000085a7 */ /* 0x000ee4000800007f */
[----:B---3--:R-:W-:Y:S05]  /*8a60*/  @!P0 BRA `(.L_x_2752) ;  /* 0xfffffffc00f08947 */ /* 0x008fea000383ffff */
[----:B------:R-:W-:Y:S05]  /*8a70*/  BRA `(.L_x_2770) ;  /* 0xfffffff800807947 */ /* 0x000fea000383ffff */
.L_x_2771:
        /* <DEDUP_REMOVED lines=16> */
.L_x_3671:


//--------------------- .text._ZN7cutlass13device_kernelIN5flash11enable_sm90INS1_16FlashAttnBwdSm90INS1_25CollectiveMainloopBwdSm90ILi2ELi2ELi2EN4cute5tupleIJNS5_1CILi1EEES8_S8_EEENS6_IJNS7_ILi64EEENS7_ILi128EEESB_EEENS_10bfloat16_tEfNS_4arch4Sm90ELb1ELb0ELb1ELb0ELb1ELb1ELb0ELb0ELi2ELi1ELi2ELi1ELb0EEENS1_24CollectiveEpilogueBwdGQAISC_fSF_Li256ELb0ELb1EEENS1_25SingleTileBwdLPTSchedulerILb0ELi128ELb1EEEEEEEEEvNT_6ParamsE --------------------------
	.section	.text._ZN7cutlass13device_kernelIN5flash11enable_sm90INS1_16FlashAttnBwdSm90INS1_25CollectiveMainloopBwdSm90ILi2ELi2ELi2EN4cute5tupleIJNS5_1CILi1EEES8_S8_EEENS6_IJNS7_ILi64EEENS7_ILi128EEESB_EEENS_10bfloat16_tEfNS_4arch4Sm90ELb1ELb0ELb1ELb0ELb1ELb1ELb0ELb0ELi2ELi1ELi2ELi1ELb0EEENS1_24CollectiveEpilogueBwdGQAISC_fSF_Li256ELb0ELb1EEENS1_25SingleTileBwdLPTSchedulerILb0ELi128ELb1EEEEEEEEEvNT_6ParamsE,"ax",@progbits
	.align	128
.text._ZN7cutlass13device_kernelIN5flash11enable_sm90INS1_16FlashAttnBwdSm90INS1_25CollectiveMainloopBwdSm90ILi2ELi2ELi2EN4cute5tupleIJNS5_1CILi1EEES8_S8_EEENS6_IJNS7_ILi64EEENS7_ILi128EEESB_EEENS_10bfloat16_tEfNS_4arch4Sm90ELb1ELb0ELb1ELb0ELb1ELb1ELb0ELb0ELi2ELi1ELi2ELi1ELb0EEENS1_24CollectiveEpilogueBwdGQAISC_fSF_Li256ELb0ELb1EEENS1_25SingleTileBwdLPTSchedulerILb0ELi128ELb1EEEEEEEEEvNT_6ParamsE:
        .type           _ZN7cutlass13device_kernelIN5flash11enable_sm90INS1_16FlashAttnBwdSm90INS1_25CollectiveMainloopBwdSm90ILi2ELi2ELi2EN4cute5tupleIJNS5_1CILi1EEES8_S8_EEENS6_IJNS7_ILi64EEENS7_ILi128EEESB_EEENS_10bfloat16_tEfNS_4arch4Sm90ELb1ELb0ELb1ELb0ELb1ELb1ELb0ELb0ELi2ELi1ELi2ELi1ELb0EEENS1_24CollectiveEpilogueBwdGQAISC_fSF_Li256ELb0ELb1EEENS1_25SingleTileBwdLPTSchedulerILb0ELi128ELb1EEEEEEEEEvNT_6ParamsE,@function
        .size           _ZN7cutlass13device_kernelIN5flash11enable_sm90INS1_16FlashAttnBwdSm90INS1_25CollectiveMainloopBwdSm90ILi2ELi2ELi2EN4cute5tupleIJNS5_1CILi1EEES8_S8_EEENS6_IJNS7_ILi64EEENS7_ILi128EEESB_EEENS_10bfloat16_tEfNS_4arch4Sm90ELb1ELb0ELb1ELb0ELb1ELb1ELb0ELb0ELi2ELi1ELi2ELi1ELb0EEENS1_24CollectiveEpilogueBwdGQAISC_fSF_Li256ELb0ELb1EEENS1_25SingleTileBwdLPTSchedulerILb0ELi128ELb1EEEEEEEEEvNT_6ParamsE,(.L_x_3672 - _ZN7cutlass13device_kernelIN5flash11enable_sm90INS1_16FlashAttnBwdSm90INS1_25CollectiveMainloopBwdSm90ILi2ELi2ELi2EN4cute5tupleIJNS5_1CILi1EEES8_S8_EEENS6_IJNS7_ILi64EEENS7_ILi128EEESB_EEENS_10bfloat16_tEfNS_4arch4Sm90ELb1ELb0ELb1ELb0ELb1ELb1ELb0ELb0ELi2ELi1ELi2ELi1ELb0EEENS1_24CollectiveEpilogueBwdGQAISC_fSF_Li256ELb0ELb1EEENS1_25SingleTileBwdLPTSchedulerILb0ELi128ELb1EEEEEEEEEvNT_6ParamsE)
        .other          _ZN7cutlass13device_kernelIN5flash11enable_sm90INS1_16FlashAttnBwdSm90INS1_25CollectiveMainloopBwdSm90ILi2ELi2ELi2EN4cute5tupleIJNS5_1CILi1EEES8_S8_EEENS6_IJNS7_ILi64EEENS7_ILi128EEESB_EEENS_10bfloat16_tEfNS_4arch4Sm90ELb1ELb0ELb1ELb0ELb1ELb1ELb0ELb0ELi2ELi1ELi2ELi1ELb0EEENS1_24CollectiveEpilogueBwdGQAISC_fSF_Li256ELb0ELb1EEENS1_25SingleTileBwdLPTSchedulerILb0ELi128ELb1EEEEEEEEEvNT_6ParamsE,@"STO_CUDA_ENTRY STV_DEFAULT"
_ZN7cutlass13device_kernelIN5flash11enable_sm90INS1_16FlashAttnBwdSm90INS1_25CollectiveMainloopBwdSm90ILi2ELi2ELi2EN4cute5tupleIJNS5_1CILi1EEES8_S8_EEENS6_IJNS7_ILi64EEENS7_ILi128EEESB_EEENS_10bfloat16_tEfNS_4arch4Sm90ELb1ELb0ELb1ELb0ELb1ELb1ELb0ELb0ELi2ELi1ELi2ELi1ELb0EEENS1_24CollectiveEpilogueBwdGQAISC_fSF_Li256ELb0ELb1EEENS1_25SingleTileBwdLPTSchedulerILb0ELi128ELb1EEEEEEEEEvNT_6ParamsE:
        /* <DEDUP_REMOVED lines=24> */
.L_x_2773:
[----:B------:R-:W-:Y:S05]  /*0180*/  BSYNC B0 ;  /* 0x0000000000007941 */ /* 0x000fea0003800000 */
.L_x_2772:
        /* <DEDUP_REMOVED lines=37> */
.L_x_2774:
        /* <DEDUP_REMOVED lines=22> */
.L_x_2775:
[----:B------:R-:W-:Y:S01]  /*0540*/  PLOP3.LUT P0, PT, PT, PT, UP0, 0x80, 0x0 ;  /* 0x000000000000781c */ /* 0x000fe20003f0f008 */
[----:B------:R-:W-:Y:S01]  /*0550*/  NOP ;  /* 0x0000000000007918 */ /* 0x000fe20000000000 */
[----:B------:R-:W-:Y:S01]  /*0560*/  ULDC.64 UR46, c[0x0][0x208] ;  /* 0x00008200002e7ab9 */ /* 0x000fe20000000a00 */
[----:B------:R-:W-:Y:S01]  /*0570*/  BSSY B6, `(.L_x_2776) ;  /* 0x00008eb000067945 */ /* 0x000fe20003800000 */
[----:B-12-4-:R-:W-:Y:S09]  /*0580*/  BAR.SYNC.DEFER_BLOCKING 0x0 ;  /* 0x0000000000007b1d */ /* 0x016ff20000010000 */
[----:B------:R-:W-:Y:S05]  /*0590*/  @!P0 BRA `(.L_x_2777) ;  /* 0x0000005000c08947 */ /* 0x000fea0003800000 */
.L_x_2778:
        /* <DEDUP_REMOVED lines=32> */
.L_x_2779:
[----:B------:R-:W-:Y:S01]  /*07a0*/  ULDC UR7, c[0x0][0x8cc] ;  /* 0x0002330000077ab9 */ /* 0x000fe20000000800 */
[----:B------:R-:W-:Y:S01]  /*07b0*/  UMOV UR36, UR10 ;  /* 0x0000000a00247c82 */ /* 0x000fe20008000000 */
[----:B------:R-:W-:-:S11]  /*07c0*/  UISETP.NE.AND UP0, UPT, UR7, 0x1, UPT ;  /* 0x000000010700788c */ /* 0x000fd6000bf05270 */
[----:B------:R-:W-:Y:S02]  /*07d0*/  @UP0 ULDC.64 UR8, c[0x0][0x8d0] ;  /* 0x0002340000080ab9 */ /* 0x000fe40000000a00 */
[----:B------:R-:W-:-:S04]  /*07e0*/  UIMAD.WIDE.U32 UR4, UR10, UR8, URZ ;  /* 0x000000080a0472a5 */ /* 0x000fc8000f8e003f */
[----:B------:R-:W-:-:S04]  /*07f0*/  @UP0 USHF.R.U32.HI UR36, URZ, UR9, UR5 ;  /* 0x000000093f240299 */ /* 0x000fc80008011605 */
[----:B------:R-:W-:-:S12]  /*0800*/  UIMAD UR4, UR36, UR7, URZ ;  /* 0x00000007240472a4 */ /* 0x000fd8000f8e023f */
.L_x_2780:
        /* <DEDUP_REMOVED lines=121> */
.L_x_2784:
        /* <DEDUP_REMOVED lines=15> */
.L_x_2783:
        /* <DEDUP_REMOVED lines=23> */
.L_x_2786:
        /* <DEDUP_REMOVED lines=15> */
.L_x_2785:
        /* <DEDUP_REMOVED lines=8> */
.L_x_2890:
        /* <DEDUP_REMOVED lines=15> */
.L_x_2788:
        /* <DEDUP_REMOVED lines=105> */
.L_x_2800:
[----:B------:R-:W-:-:S05]  /*1af0*/  IMAD.U32 R0, RZ, RZ, UR38 ;  /* 0x00000026ff007e24 */ /* 0x000fca000f8e00ff */
[----:B------:R-:W-:-:S04]  /*1b00*/  LOP3.LUT R0, R0, 0x1, RZ, 0xfc, !PT ;  /* 0x0000000100007812 */ /* 0x000fc800078efcff */
[----:B------:R-:W-:-:S13]  /*1b10*/  ISETP.NE.AND P0, PT, R0, 0x3, PT ;  /* 0x000000030000780c */ /* 0x000fda0003f05270 */
[----:B------:R-:W-:Y:S05]  /*1b20*/  @!P0 BRA `(.L_x_2790) ;  /* 0x0000000000048947 */ /* 0x000fea0003800000 */
[----:B------:R-:W-:Y:S01]  /*1b30*/  BPT.TRAP 0x1 ;  /* 0x000000040000795c */ /* 0x000fe20000300000 */
.L_x_2790:
        /* <DEDUP_REMOVED lines=8> */
.L_x_2791:
[----:B---3--:R-:W-:Y:S05]  /*1bc0*/  @P1 BRA `(.L_x_2792) ;  /* 0x0000000000081947 */ /* 0x008fea0003800000 */
[----:B------:R-:W3:Y:S02]  /*1bd0*/  SYNCS.PHASECHK.TRANS64.TRYWAIT P1, [R0+URZ+0x30810], R209 ;  /* 0x030810d1000075a7 */ /* 0x000ee4000802017f */
[----:B---3--:R-:W-:Y:S05]  /*1be0*/  @!P1 BRA `(.L_x_2793) ;  /* 0x0000007800509947 */ /* 0x008fea0003800000 */
.L_x_2792:
        /* <DEDUP_REMOVED lines=84> */
.L_x_2794:
[----:B------:R1:W1:Y:S01]  /*2130*/  SYNCS.PHASECHK.TRANS64.TRYWAIT P1, [R0+URZ+0x30830], R209 ;  /* 0x030830d1000075a7 */ /* 0x000262000802017f */
[----:B------:R-:W-:Y:S05]  /*2140*/  @!P0 BRA `(.L_x_2795) ;  /* 0x0000000000048947 */ /* 0x000fea0003800000 */
[----:B------:R-:W-:Y:S01]  /*2150*/  BPT.TRAP 0x1 ;  /* 0x000000040000795c */ /* 0x000fe20000300000 */
.L_x_2795:
        /* <DEDUP_REMOVED lines=54> */
.L_x_2796:
        /* <DEDUP_REMOVED lines=401> */
[----:B------:R-:W-:-:S05]  /*3dd0*/  IMAD R7, R229, 0x4000, R208 ;  /* 0x00004000e5077824 */ /* 0x000fca00078e02d0 */
[----:B------:R-:W-:Y:S01]  /*3de0*/  R2UR UR7, R7 ;  /* 0x00000000070772ca */ /* 0x000fe200000e0000 */
[----:B------:R-:W-:-:S12]  /*3df0*/  UIADD3 UR6, UR6, 0x180, URZ ;  /* 0x0000018006067890 */ /* 0x000fd8000fffe03f */
[----:B------:R-:W-:-:S04]  /*3e00*/  USHF.R.U32.HI UR7, URZ, 0x4, UR7 ;  /* 0x000000043f077899 */ /* 0x000fc80008011607 */
[----:B------:R-:W-:-:S03]  /*3e10*/  ULOP3.LUT UR12, UR7, 0x3fff, URZ, 0xc0, !UPT ;  /* 0x00003fff070c7892 */ /* 0x000fc6000f8ec03f */
[----:B------:R-:W-:Y:S01]  /*3e20*/  UMOV UR7, 0x40000040 ;  /* 0x4000004000077882 */ /* 0x000fe20000000000 */
[----:B------:R-:W-:Y:S02]  /*3e30*/  WARPGROUP.DEPBAR.LE gsb0, 0x0 ;  /* 0x00008000000079c5 */ /* 0x000fe40000010000 */
[----:B------:R-:W-:-:S06]  /*3e40*/  WARPGROUP.ARRIVE ;  /* 0x00000000000079c5 */ /* 0x000fcc0000000000 */
[----:B------:R-:W-:Y:S03]  /*3e50*/  HGMMA.64x128x16.F32.BF16 R24, R152, gdesc[UR8].tnspB, R24, gsb0 ;  /* 0x41e0000898187df0 */ /* 0x000fe60008001818 */
[----:B------:R-:W2:Y:S01]  /*3e60*/  S2R R21, SR_CgaCtaId ;  /* 0x0000000000157919 */ /* 0x000ea20000008800 */
[----:B------:R-:W-:Y:S01]  /*3e70*/  MOV R17, 0x400 ;  /* 0x0000040000117802 */ /* 0x000fe20000000f00 */
[----:B------:R-:W-:Y:S02]  /*3e80*/  WARPGROUP.DEPBAR.LE gsb0, 0x0 ;  /* 0x00008000000079c5 */ /* 0x000fe40000010000 */
[----:B------:R-:W-:Y:S02]  /*3e90*/  F2FP.BF16.F32.PACK_AB R152, R215, R213 ;  /* 0x000000d5d798723e */ /* 0x000fe400000010ff */
[----:B------:R-:W-:Y:S02]  /*3ea0*/  F2FP.BF16.F32.PACK_AB R154, R219, R217 ;  /* 0x000000d9db9a723e */ /* 0x000fe400000010ff */
[----:B------:R-:W-:-:S02]  /*3eb0*/  F2FP.BF16.F32.PACK_AB R153, R216, R214 ;  /* 0x000000d6d899723e */ /* 0x000fc400000010ff */
[----:B------:R-:W-:-:S04]  /*3ec0*/  F2FP.BF16.F32.PACK_AB R155, R9, R218 ;  /* 0x000000da099b723e */ /* 0x000fc800000010ff */
[----:B------:R-:W-:-:S06]  /*3ed0*/  WARPGROUP.ARRIVE ;  /* 0x00000000000079c5 */ /* 0x000fcc0000000000 */
[----:B------:R-:W-:Y:S01]  /*3ee0*/  HGMMA.64x128x16.F32.BF16 R24, R152, gdesc[UR4].tnspB, R24, gsb0 ;  /* 0x41e0000498187df0 */ /* 0x000fe20008001818 */
[----:B--2---:R-:W-:-:S05]  /*3ef0*/  LEA R17, R21, R17, 0x18 ;  /* 0x0000001115117211 */ /* 0x004fca00078ec0ff */
[----:B------:R-:W-:-:S05]  /*3f00*/  VIADD R17, R17, 0x28800 ;  /* 0x0002880011117836 */ /* 0x000fca0000000000 */
[----:B------:R-:W-:-:S04]  /*3f10*/  SHF.R.U32.HI R6, RZ, 0x4, R17 ;  /* 0x00000004ff067819 */ /* 0x000fc80000011611 */
[----:B------:R-:W-:-:S04]  /*3f20*/  LOP3.LUT R6, R6, 0x3fff, RZ, 0xc0, !PT ;  /* 0x00003fff06067812 */ /* 0x000fc800078ec0ff */
[----:B------:R-:W-:-:S05]  /*3f30*/  LOP3.LUT R6, R6, 0x10000, RZ, 0xfc, !PT ;  /* 0x0001000006067812 */ /* 0x000fca00078efcff */
[----:B------:R-:W-:-:S05]  /*3f40*/  IMAD R6, R3, 0x400, R6 ;  /* 0x0000040003067824 */ /* 0x000fca00078e0206 */
[----:B------:R-:W-:Y:S01]  /*3f50*/  R2UR UR5, R6 ;  /* 0x00000000060572ca */ /* 0x000fe200000e0000 */
[----:B------:R-:W-:Y:S01]  /*3f60*/  UMOV UR9, 0x40000040 ;  /* 0x4000004000097882 */ /* 0x000fe20000000000 */
[----:B------:R-:W-:Y:S01]  /*3f70*/  UMOV UR10, UR12 ;  /* 0x0000000c000a7c82 */ /* 0x000fe20008000000 */
[----:B------:R-:W-:-:S10]  /*3f80*/  UMOV UR11, 0x40000040 ;  /* 0x40000040000b7882 */ /* 0x000fd40000000000 */
        /* <DEDUP_REMOVED lines=63> */
.L_x_2798:
        /* <DEDUP_REMOVED lines=49> */
.L_x_2799:
        /* <DEDUP_REMOVED lines=78> */
.L_x_2782:
[----:B------:R-:W-:Y:S05]  /*4b70*/  @P0 BRA `(.L_x_2781) ;  /* 0x0000004800280947 */ /* 0x000fea0003800000 */
[----:B------:R-:W1:Y:S01]  /*4b80*/  S2R R4, SR_TID.X ;  /* 0x0000000000047919 */ /* 0x000e620000002100 */
[----:B------:R-:W-:Y:S01]  /*4b90*/  ULDC UR8, c[0x0][0x850] ;  /* 0x0002140000087ab9 */ /* 0x000fe20000000800 */
[----:B------:R-:W2:Y:S01]  /*4ba0*/  S2UR UR11, SR_CgaCtaId ;  /* 0x00000000000b79c3 */ /* 0x000ea20000008800 */
[----:B------:R-:W-:Y:S01]  /*4bb0*/  UISETP.NE.AND UP0, UPT, UR8, 0x1, UPT ;  /* 0x000000010800788c */ /* 0x000fe2000bf05270 */
[----:B------:R-:W-:Y:S01]  /*4bc0*/  BSSY B0, `(.L_x_2801) ;  /* 0x000005d000007945 */ /* 0x000fe20003800000 */
[----:B------:R-:W-:Y:S01]  /*4bd0*/  UMOV UR10, UR40 ;  /* 0x00000028000a7c82 */ /* 0x000fe20008000000 */
[----:B------:R-:W-:Y:S01]  /*4be0*/  ULOP3.LUT UR36, URZ, UR36, URZ, 0x33, !UPT ;  /* 0x000000243f247292 */ /* 0x000fe2000f8e333f */
[----:B------:R-:W-:Y:S01]  /*4bf0*/  ULDC.64 UR12, c[0x0][0x818] ;  /* 0x00020600000c7ab9 */ /* 0x000fe20000000a00 */
[----:B------:R-:W-:Y:S01]  /*4c00*/  ULDC UR6, c[0x0][0x8b4] ;  /* 0x00022d0000067ab9 */ /* 0x000fe20000000800 */
[----:B------:R-:W-:Y:S01]  /*4c10*/  ULDC UR16, c[0x0][0x870] ;  /* 0x00021c0000107ab9 */ /* 0x000fe20000000800 */
[----:B------:R-:W-:Y:S01]  /*4c20*/  UIADD3 UR36, UR36, UR6, URZ ;  /* 0x0000000624247290 */ /* 0x000fe2000fffe03f */
[----:B------:R-:W-:-:S03]  /*4c30*/  ULDC UR18, c[0x0][0x80c] ;  /* 0x0002030000127ab9 */ /* 0x000fc60000000800 */
[----:B------:R-:W-:Y:S01]  /*4c40*/  @UP0 ULDC UR4, c[0x0][0x854] ;  /* 0x0002150000040ab9 */ /* 0x000fe20000000800 */
[----:B------:R-:W-:Y:S01]  /*4c50*/  @UP0 ULDC UR7, c[0x0][0x858] ;  /* 0x0002160000070ab9 */ /* 0x000fe20000000800 */
[----:B------:R-:W-:Y:S02]  /*4c60*/  UIMAD.WIDE.U32 UR4, UR40, UR4, URZ ;  /* 0x00000004280472a5 */ /* 0x000fe4000f8e003f */
[----:B------:R-:W-:Y:S02]  /*4c70*/  UIMAD UR16, UR16, UR36, URZ ;  /* 0x00000024101072a4 */ /* 0x000fe4000f8e023f */
[----:B------:R-:W-:Y:S02]  /*4c80*/  @UP0 USHF.R.U32.HI UR10, URZ, UR7, UR5 ;  /* 0x000000073f0a0299 */ /* 0x000fe40008011605 */
[----:B------:R-:W-:Y:S02]  /*4c90*/  USHF.L.U32 UR6, UR36, 0xe, URZ ;  /* 0x0000000e24067899 */ /* 0x000fe4000800063f */
[----:B------:R-:W-:-:S02]  /*4ca0*/  USHF.R.S32.HI UR17, URZ, 0x1f, UR10 ;  /* 0x0000001f3f117899 */ /* 0x000fc4000801140a */
[----:B------:R-:W-:Y:S02]  /*4cb0*/  UIMAD UR16, UR16, UR18, URZ ;  /* 0x00000012101072a4 */ /* 0x000fe4000f8e023f */
[----:B------:R-:W-:Y:S02]  /*4cc0*/  UIMAD UR9, UR17, UR12, URZ ;  /* 0x0000000c110972a4 */ /* 0x000fe4000f8e023f */
[----:B------:R-:W-:Y:S01]  /*4cd0*/  USHF.R.S32.HI UR7, URZ, 0x1f, UR6 ;  /* 0x0000001f3f077899 */ /* 0x000fe20008011406 */
[C---:B-1----:R-:W-:Y:S01]  /*4ce0*/  VIADD R5, R4.reuse, 0xffffff80 ;  /* 0xffffff8004057836 */ /* 0x042fe20000000000 */
[----:B------:R-:W-:Y:S01]  /*4cf0*/  UIMAD UR20, UR10, UR13, UR9 ;  /* 0x0000000d0a1472a4 */ /* 0x000fe2000f8e0209 */
[----:B------:R-:W-:Y:S01]  /*4d00*/  ISETP.NE.AND P1, PT, R4, 0x80, PT ;  /* 0x000000800400780c */ /* 0x000fe20003f25270 */
[----:B------:R-:W-:Y:S02]  /*4d10*/  USHF.R.S32.HI UR19, URZ, 0x1f, UR16 ;  /* 0x0000001f3f137899 */ /* 0x000fe40008011410 */
[----:B------:R-:W-:Y:S01]  /*4d20*/  SHF.R.S32.HI R0, RZ, 0x1f, R5 ;  /* 0x0000001fff007819 */ /* 0x000fe20000011405 */
[----:B------:R-:W-:Y:S01]  /*4d30*/  UMOV UR9, 0x400 ;  /* 0x0000040000097882 */ /* 0x000fe20000000000 */
[----:B------:R-:W-:Y:S01]  /*4d40*/  ULDC.64 UR14, c[0x0][0x840] ;  /* 0x00021000000e7ab9 */ /* 0x000fe20000000a00 */
[----:B--2---:R-:W-:Y:S01]  /*4d50*/  ULEA UR9, UR11, UR9, 0x18 ;  /* 0x000000090b097291 */ /* 0x004fe2000f8ec03f */
[----:B------:R-:W-:Y:S01]  /*4d60*/  LEA.HI R2, R0, R5, RZ, 0x7 ;  /* 0x0000000500027211 */ /* 0x000fe200078f38ff */
[----:B------:R-:W-:Y:S01]  /*4d70*/  UIMAD UR11, UR37, UR18, URZ ;  /* 0x00000012250b72a4 */ /* 0x000fe2000f8e023f */
[----:B------:R-:W-:Y:S01]  /*4d80*/  BAR.SYNC.DEFER_BLOCKING 0x1, 0x100 ;  /* 0x0044000000007b1d */ /* 0x000fe20000010000 */
[----:B------:R-:W-:Y:S01]  /*4d90*/  UIMAD.WIDE.U32 UR4, UR10, UR12, UR6 ;  /* 0x0000000c0a0472a5 */ /* 0x000fe2000f8e0006 */
[C---:B------:R-:W-:Y:S01]  /*4da0*/  LOP3.LUT R0, R2.reuse, 0xfffff80, RZ, 0xc0, !PT ;  /* 0x0fffff8002007812 */ /* 0x040fe200078ec0ff */
[----:B------:R-:W-:Y:S01]  /*4db0*/  IMAD.SHL.U32 R2, R2, 0x40, RZ ;  /* 0x0000004002027824 */ /* 0x000fe200078e00ff */
[----:B------:R-:W-:Y:S01]  /*4dc0*/  USHF.R.S32.HI UR18, URZ, 0x1f, UR11 ;  /* 0x0000001f3f127899 */ /* 0x000fe2000801140b */
[C---:B------:R-:W-:Y:S01]  /*4dd0*/  ISETP.NE.AND P0, PT, R5.reuse, RZ, PT ;  /* 0x000000ff0500720c */ /* 0x040fe20003f05270 */
[----:B------:R-:W-:Y:S01]  /*4de0*/  UIADD3 UR16, UP0, UP1, UR16, UR11, UR10 ;  /* 0x0000000b10107290 */ /* 0x000fe2000f91e00a */
[----:B------:R-:W-:Y:S01]  /*4df0*/  IMAD.IADD R0, R5, 0x1, -R0 ;  /* 0x0000000105007824 */ /* 0x000fe200078e0a00 */
[----:B------:R-:W-:Y:S01]  /*4e00*/  LOP3.LUT R3, R2, 0x3fffe000, RZ, 0xc0, !PT ;  /* 0x3fffe00002037812 */ /* 0x000fe200078ec0ff */
[----:B------:R-:W-:-:S02]  /*4e10*/  UIMAD.WIDE.U32 UR6, UR10, UR14, UR6 ;  /* 0x0000000e0a0672a5 */ /* 0x000fc4000f8e0006 */
[----:B------:R-:W-:Y:S02]  /*4e20*/  UIMAD UR21, UR17, UR14, URZ ;  /* 0x0000000e111572a4 */ /* 0x000fe4000f8e023f */
[----:B------:R-:W-:Y:S01]  /*4e30*/  IMAD R0, R0, 0x4, R3 ;  /* 0x0000000400007824 */ /* 0x000fe200078e0203 */
[----:B------:R-:W-:Y:S02]  /*4e40*/  UIADD3.X UR14, UR19, UR18, UR17, UP0, UP1 ;  /* 0x00000012130e7290 */ /* 0x000fe400087e2411 */
[----:B------:R-:W-:Y:S02]  /*4e50*/  USHF.L.U32 UR11, UR16, 0x2, URZ ;  /* 0x00000002100b7899 */ /* 0x000fe4000800063f */
[----:B------:R-:W-:Y:S01]  /*4e60*/  LEA R0, R0, UR9, 0x2 ;  /* 0x0000000900007c11 */ /* 0x000fe2000f8e10ff */
[----:B------:R-:W-:Y:S01]  /*4e70*/  ULDC.64 UR12, c[0x0][0x868] ;  /* 0x00021a00000c7ab9 */ /* 0x000fe20000000a00 */
[----:B------:R-:W-:Y:S02]  /*4e80*/  USHF.L.U64.HI UR14, UR16, 0x2, UR14 ;  /* 0x00000002100e7899 */ /* 0x000fe4000801020e */
[----:B------:R-:W-:Y:S01]  /*4e90*/  UIADD3 UR16, UP0, UR11, UR12, URZ ;  /* 0x0000000c0b107290 */ /* 0x000fe2000ff1e03f */
[----:B------:R1:W-:Y:S01]  /*4ea0*/  STS.128 [R0], R24 ;  /* 0x0000001800007388 */ /* 0x0003e20000000c00 */
[----:B------:R-:W-:-:S02]  /*4eb0*/  USHF.R.S32.HI UR12, URZ, 0x1f, UR37 ;  /* 0x0000001f3f0c7899 */ /* 0x000fc40008011425 */
[----:B------:R-:W-:Y:S01]  /*4ec0*/  UIMAD UR15, UR10, UR15, UR21 ;  /* 0x0000000f0a0f72a4 */ /* 0x000fe2000f8e0215 */
[----:B------:R1:W-:Y:S01]  /*4ed0*/  STS.128 [R0+0x800], R28 ;  /* 0x0008001c00007388 */ /* 0x0003e20000000c00 */
[----:B------:R-:W-:Y:S01]  /*4ee0*/  ULDC.64 UR18, c[0x0][0x820] ;  /* 0x0002080000127ab9 */ /* 0x000fe20000000a00 */
[----:B------:R-:W-:Y:S01]  /*4ef0*/  UIADD3.X UR17, UR14, UR13, URZ, UP0, !UPT ;  /* 0x0000000d0e117290 */ /* 0x000fe200087fe43f */
[----:B------:R-:W-:Y:S01]  /*4f00*/  IMAD.U32 R2, RZ, RZ, UR16 ;  /* 0x00000010ff027e24 */ /* 0x000fe2000f8e00ff */
[----:B------:R1:W-:Y:S01]  /*4f10*/  STS.128 [R0+0x1000], R32 ;  /* 0x0010002000007388 */ /* 0x0003e20000000c00 */
[----:B------:R-:W-:Y:S01]  /*4f20*/  ULDC.64 UR22, c[0x0][0x848] ;  /* 0x0002120000167ab9 */ /* 0x000fe20000000a00 */
[----:B------:R-:W-:Y:S02]  /*4f30*/  UIMAD UR13, UR12, UR18, URZ ;  /* 0x000000120c0d72a4 */ /* 0x000fe4000f8e023f */
[----:B------:R1:W-:Y:S01]  /*4f40*/  STS.128 [R0+0x1800], R36 ;  /* 0x0018002400007388 */ /* 0x0003e20000000c00 */
[----:B------:R-:W-:Y:S01]  /*4f50*/  UIADD3 UR5, UR5, UR20, URZ ;  /* 0x0000001405057290 */ /* 0x000fe2000fffe03f */
[----:B------:R-:W-:Y:S01]  /*4f60*/  IMAD.U32 R3, RZ, RZ, UR17 ;  /* 0x00000011ff037e24 */ /* 0x000fe2000f8e00ff */
        /* <DEDUP_REMOVED lines=15> */
[----:B------:R-:W-:Y:S01]  /*5060*/  ULEA UR18, UP0, UR4, UR18, 0x2 ;  /* 0x0000001204127291 */ /* 0x000fe2000f80103f */
[----:B------:R1:W-:Y:S01]  /*5070*/  STS.128 [R0+0x4800], R60 ;  /* 0x0048003c00007388 */ /* 0x0003e20000000c00 */
[----:B------:R-:W-:Y:S02]  /*5080*/  UIADD3 UR5, UR7, UR12, URZ ;  /* 0x0000000c07057290 */ /* 0x000fe4000fffe03f */
        /* <DEDUP_REMOVED lines=11> */
.L_x_2803:
[----:B------:R-:W2:Y:S04]  /*5140*/  LDG.E.STRONG.GPU R4, desc[UR46][R2.64] ;  /* 0x0000002e02047981 */ /* 0x000ea8000c1ef900 */
[----:B--2---:R-:W-:Y:S01]  /*5150*/  CCTL.IVALL ;  /* 0x00000000ff00798f */ /* 0x004fe20002000000 */
[----:B------:R-:W-:Y:S05]  /*5160*/  YIELD ;  /* 0x0000000000007946 */ /* 0x000fea0003800000 */
[----:B------:R-:W-:-:S13]  /*5170*/  ISETP.NE.AND P0, PT, R4, UR15, PT ;  /* 0x0000000f04007c0c */ /* 0x000fda000bf05270 */
[----:B------:R-:W-:Y:S05]  /*5180*/  @P0 BRA `(.L_x_2803) ;  /* 0xfffffffc00ec0947 */ /* 0x000fea000383ffff */
.L_x_2802:
[----:B------:R-:W-:Y:S05]  /*5190*/  BSYNC B0 ;  /* 0x0000000000007941 */ /* 0x000fea0003800000 */
.L_x_2801:
[----:B------:R-:W-:-:S03]  /*51a0*/  UMOV UR4, 0xffffffff ;  /* 0xffffffff00047882 */ /* 0x000fc60000000000 */
[----:B------:R-:W-:Y:S05]  /*51b0*/  BRA.DIV UR4, `(.L_x_2804) ;  /* 0x0000004604047947 */ /* 0x000fea000b800000 */
[----:B------:R-:W-:Y:S01]  /*51c0*/  NOP ;  /* 0x0000000000007918 */ /* 0x000fe20000000000 */
.L_x_2893:
        /* <DEDUP_REMOVED lines=15> */
.L_x_2807:
[----:B------:R-:W-:Y:S01]  /*52c0*/  @P0 ELECT P2, URZ, PT ;  /* 0x00000000003f082f */ /* 0x000fe20003840000 */
[----:B------:R2:W-:-:S12]  /*52d0*/  UBLKRED.G.S.ADD.F32.RN [UR4], [UR9], UR6, desc[UR12] ;  /* 0x00000c04090073bb */ /* 0x0005d800080a1406 */
[----:B------:R-:W-:Y:S02]  /*52e0*/  @P2 PLOP3.LUT P0, PT, P2, PT, PT, 0x8, 0x0 ;  /* 0x000000000000281c */ /* 0x000fe4000170e170 */
[----:B------:R-:W-:-:S11]  /*52f0*/  PLOP3.LUT P2, PT, PT, PT, PT, 0x8, 0x0 ;  /* 0x000000000000781c */ /* 0x000fd60003f4e170 */
[----:B--2---:R-:W-:Y:S05]  /*5300*/  @P0 BRA.U.ANY `(.L_x_2807) ;  /* 0xfffffffd00ec0947 */ /* 0x004fea000393ffff */
[----:B------:R0:W-:Y:S01]  /*5310*/  UTMACMDFLUSH ;  /* 0x00000000000079b7 */ /* 0x0001e20000000000 */
[----:B------:R-:W-:-:S04]  /*5320*/  DEPBAR.LE SB0, 0x0 ;  /* 0x000080000000791a */ /* 0x000fc80000000000 */
.L_x_2806:
[----:B------:R-:W-:Y:S05]  /*5330*/  BSYNC B0 ;  /* 0x0000000000007941 */ /* 0x000fea0003800000 */
.L_x_2805:
        /* <DEDUP_REMOVED lines=14> */
.L_x_2809:
[----:B------:R-:W-:Y:S05]  /*5420*/  BSYNC B0 ;  /* 0x0000000000007941 */ /* 0x000fea0003800000 */
.L_x_2808:
        /* <DEDUP_REMOVED lines=24> */
.L_x_2812:
[----:B-12---:R-:W2:Y:S04]  /*55b0*/  LDG.E.STRONG.GPU R0, desc[UR46][R2.64] ;  /* 0x0000002e02007981 */ /* 0x006ea8000c1ef900 */
[----:B--2---:R-:W-:Y:S01]  /*55c0*/  CCTL.IVALL ;  /* 0x00000000ff00798f */ /* 0x004fe20002000000 */
[----:B------:R-:W-:Y:S05]  /*55d0*/  YIELD ;  /* 0x0000000000007946 */ /* 0x000fea0003800000 */
[----:B------:R-:W-:-:S13]  /*55e0*/  ISETP.NE.AND P0, PT, R0, UR15, PT ;  /* 0x0000000f00007c0c */ /* 0x000fda000bf05270 */
[----:B------:R-:W-:Y:S05]  /*55f0*/  @P0 BRA `(.L_x_2812) ;  /* 0xfffffffc00ec0947 */ /* 0x000fea000383ffff */
.L_x_2811:
[----:B------:R-:W-:Y:S05]  /*5600*/  BSYNC B0 ;  /* 0x0000000000007941 */ /* 0x000fea0003800000 */
.L_x_2810:
[----:B------:R-:W-:-:S03]  /*5610*/  UMOV UR4, 0xffffffff ;  /* 0xffffffff00047882 */ /* 0x000fc60000000000 */
[----:B------:R-:W-:Y:S05]  /*5620*/  BRA.DIV UR4, `(.L_x_2813) ;  /* 0x0000004204047947 */ /* 0x000fea000b800000 */
[----:B------:R-:W-:Y:S01]  /*5630*/  NOP ;  /* 0x0000000000007918 */ /* 0x000fe20000000000 */
.L_x_2896:
        /* <DEDUP_REMOVED lines=16> */
.L_x_2816:
[----:B------:R-:W-:Y:S01]  /*5740*/  @P0 ELECT P2, URZ, PT ;  /* 0x00000000003f082f */ /* 0x000fe20003840000 */
[----:B------:R3:W-:-:S12]  /*5750*/  UBLKRED.G.S.ADD.F32.RN [UR4], [UR9], UR6, desc[UR10] ;  /* 0x00000a04090073bb */ /* 0x0007d800080a1406 */
[----:B------:R-:W-:Y:S02]  /*5760*/  @P2 PLOP3.LUT P0, PT, P2, PT, PT, 0x8, 0x0 ;  /* 0x000000000000281c */ /* 0x000fe4000170e170 */
[----:B------:R-:W-:-:S11]  /*5770*/  PLOP3.LUT P2, PT, PT, PT, PT, 0x8, 0x0 ;  /* 0x000000000000781c */ /* 0x000fd60003f4e170 */
[----:B---3--:R-:W-:Y:S05]  /*5780*/  @P0 BRA.U.ANY `(.L_x_2816) ;  /* 0xfffffffd00ec0947 */ /* 0x008fea000393ffff */
[----:B------:R0:W-:Y:S01]  /*5790*/  UTMACMDFLUSH ;  /* 0x00000000000079b7 */ /* 0x0001e20000000000 */
[----:B------:R-:W-:-:S04]  /*57a0*/  DEPBAR.LE SB0, 0x0 ;  /* 0x000080000000791a */ /* 0x000fc80000000000 */
.L_x_2815:
[----:B------:R-:W-:Y:S05]  /*57b0*/  BSYNC B0 ;  /* 0x0000000000007941 */ /* 0x000fea0003800000 */
.L_x_2814:
        /* <DEDUP_REMOVED lines=14> */
.L_x_2777:
        /* <DEDUP_REMOVED lines=29> */
.L_x_2818:
[----:B------:R-:W-:Y:S01]  /*5a70*/  ULDC UR9, c[0x0][0x8cc] ;  /* 0x0002330000097ab9 */ /* 0x000fe20000000800 */
[----:B------:R-:W-:Y:S01]  /*5a80*/  UMOV UR7, UR8 ;  /* 0x0000000800077c82 */ /* 0x000fe20008000000 */
[----:B------:R-:W-:-:S11]  /*5a90*/  UISETP.NE.AND UP0, UPT, UR9, 0x1, UPT ;  /* 0x000000010900788c */ /* 0x000fd6000bf05270 */
[----:B------:R-:W-:Y:S02]  /*5aa0*/  @UP0 ULDC.64 UR10, c[0x0][0x8d0] ;  /* 0x00023400000a0ab9 */ /* 0x000fe40000000a00 */
[----:B------:R-:W-:-:S04]  /*5ab0*/  UIMAD.WIDE.U32 UR4, UR8, UR10, URZ ;  /* 0x0000000a080472a5 */ /* 0x000fc8000f8e003f */
[----:B------:R-:W-:-:S04]  /*5ac0*/  @UP0 USHF.R.U32.HI UR7, URZ, UR11, UR5 ;  /* 0x0000000b3f070299 */ /* 0x000fc80008011605 */
[----:B------:R-:W-:-:S12]  /*5ad0*/  UIMAD UR4, UR7, UR9, URZ ;  /* 0x00000009070472a4 */ /* 0x000fd8000f8e023f */
.L_x_2819:
        /* <DEDUP_REMOVED lines=84> */
.L_x_2823:
[----:B------:R-:W2:Y:S04]  /*6020*/  LDG.E.STRONG.GPU R4, desc[UR46][R2.64] ;  /* 0x0000002e02047981 */ /* 0x000ea8000c1ef900 */
[----:B--2---:R-:W-:Y:S01]  /*6030*/  CCTL.IVALL ;  /* 0x00000000ff00798f */ /* 0x004fe20002000000 */
[----:B------:R-:W-:Y:S05]  /*6040*/  YIELD ;  /* 0x0000000000007946 */ /* 0x000fea0003800000 */
[----:B------:R-:W-:-:S13]  /*6050*/  ISETP.NE.AND P1, PT, R4, R5, PT ;  /* 0x000000050400720c */ /* 0x000fda0003f25270 */
[----:B------:R-:W-:Y:S05]  /*6060*/  @P1 BRA `(.L_x_2823) ;  /* 0xfffffffc00ec1947 */ /* 0x000fea000383ffff */
.L_x_2822:
[----:B------:R-:W-:Y:S05]  /*6070*/  BSYNC B0 ;  /* 0x0000000000007941 */ /* 0x000fea0003800000 */
.L_x_2821:
[----:B------:R-:W-:-:S03]  /*6080*/  UMOV UR4, 0xffffffff ;  /* 0xffffffff00047882 */ /* 0x000fc60000000000 */
[----:B------:R-:W-:Y:S05]  /*6090*/  BRA.DIV UR4, `(.L_x_2824) ;  /* 0x0000003604847947 */ /* 0x000fea000b800000 */
[----:B------:R-:W-:Y:S01]  /*60a0*/  NOP ;  /* 0x0000000000007918 */ /* 0x000fe20000000000 */
.L_x_2899:
        /* <DEDUP_REMOVED lines=22> */
.L_x_2826:
[----:B------:R-:W-:Y:S05]  /*6210*/  BSYNC B0 ;  /* 0x0000000000007941 */ /* 0x000fea0003800000 */
.L_x_2825:
        /* <DEDUP_REMOVED lines=20> */
.L_x_2828:
[----:B------:R-:W-:Y:S05]  /*6360*/  BSYNC B0 ;  /* 0x0000000000007941 */ /* 0x000fea0003800000 */
.L_x_2827:
[----:B------:R-:W-:Y:S06]  /*6370*/  BAR.ARV 0xa, 0xa0 ;  /* 0x0282800000007b1d */ /* 0x000fec0000002000 */
[----:B------:R-:W-:Y:S04]  /*6380*/  BSSY B0, `(.L_x_2829) ;  /* 0x0000003000007945 */ /* 0x000fe80003800000 */
[----:B------:R-:W-:Y:S05]  /*6390*/  @!P0 BRA `(.L_x_2830) ;  /* 0x0000000000048947 */ /* 0x000fea0003800000 */
[----:B------:R-:W-:-:S04]  /*63a0*/  DEPBAR.LE SB0, 0x0 ;  /* 0x000080000000791a */ /* 0x000fc80000000000 */
.L_x_2830:
[----:B------:R-:W-:Y:S05]  /*63b0*/  BSYNC B0 ;  /* 0x0000000000007941 */ /* 0x000fea0003800000 */
.L_x_2829:
        /* <DEDUP_REMOVED lines=19> */
.L_x_2832:
[----:B------:R-:W-:Y:S05]  /*64f0*/  BSYNC B0 ;  /* 0x0000000000007941 */ /* 0x000fea0003800000 */
.L_x_2831:
[----:B------:R-:W-:Y:S01]  /*6500*/  UIADD3 UR17, UR8, 0x1, URZ ;  /* 0x0000000108117890 */ /* 0x000fe2000fffe03f */
[----:B------:R-:W-:Y:S11]  /*6510*/  BRA `(.L_x_2833) ;  /* 0x0000000000047947 */ /* 0x000ff60003800000 */
.L_x_2820:
[----:B------:R-:W-:-:S05]  /*6520*/  UMOV UR17, UR8 ;  /* 0x0000000800117c82 */ /* 0x000fca0008000000 */
.L_x_2833:
        /* <DEDUP_REMOVED lines=12> */
.L_x_2858:
        /* <DEDUP_REMOVED lines=18> */
.L_x_2836:
[----:B------:R-:W2:Y:S04]  /*6710*/  LDG.E.STRONG.GPU R4, desc[UR46][R2.64] ;  /* 0x0000002e02047981 */ /* 0x000ea8000c1ef900 */
[----:B--2---:R-:W-:Y:S01]  /*6720*/  CCTL.IVALL ;  /* 0x00000000ff00798f */ /* 0x004fe20002000000 */
[----:B------:R-:W-:Y:S05]  /*6730*/  YIELD ;  /* 0x0000000000007946 */ /* 0x000fea0003800000 */
[----:B------:R-:W-:-:S13]  /*6740*/  ISETP.NE.AND P1, PT, R4, R5, PT ;  /* 0x000000050400720c */ /* 0x000fda0003f25270 */
[----:B------:R-:W-:Y:S05]  /*6750*/  @P1 BRA `(.L_x_2836) ;  /* 0xfffffffc00ec1947 */ /* 0x000fea000383ffff */
.L_x_2835:
[----:B------:R-:W-:Y:S05]  /*6760*/  BSYNC B0 ;  /* 0x0000000000007941 */ /* 0x000fea0003800000 */
.L_x_2834:
[----:B------:R-:W-:-:S03]  /*6770*/  UMOV UR18, 0xffffffff ;  /* 0xffffffff00127882 */ /* 0x000fc60000000000 */
[----:B------:R-:W-:Y:S05]  /*6780*/  BRA.DIV UR18, `(.L_x_2837) ;  /* 0x0000002e12e47947 */ /* 0x000fea000b800000 */
[----:B------:R-:W-:Y:S01]  /*6790*/  NOP ;  /* 0x0000000000007918 */ /* 0x000fe20000000000 */
.L_x_2902:
        /* <DEDUP_REMOVED lines=19> */
.L_x_2839:
[----:B------:R-:W-:Y:S05]  /*68d0*/  BSYNC B0 ;  /* 0x0000000000007941 */ /* 0x000fea0003800000 */
.L_x_2838:
        /* <DEDUP_REMOVED lines=15> */
.L_x_2841:
[----:B------:R-:W-:Y:S05]  /*69d0*/  BSYNC B0 ;  /* 0x0000000000007941 */ /* 0x000fea0003800000 */
.L_x_2840:
[----:B------:R-:W-:Y:S06]  /*69e0*/  BAR.ARV 0xa, 0xa0 ;  /* 0x0282800000007b1d */ /* 0x000fec0000002000 */
[----:B------:R-:W-:Y:S04]  /*69f0*/  BSSY B0, `(.L_x_2842) ;  /* 0x0000003000007945 */ /* 0x000fe80003800000 */
[----:B------:R-:W-:Y:S05]  /*6a00*/  @!P0 BRA `(.L_x_2843) ;  /* 0x0000000000048947 */ /* 0x000fea0003800000 */
[----:B------:R-:W-:-:S04]  /*6a10*/  DEPBAR.LE SB0, 0x0 ;  /* 0x000080000000791a */ /* 0x000fc80000000000 */
.L_x_2843:
[----:B------:R-:W-:Y:S05]  /*6a20*/  BSYNC B0 ;  /* 0x0000000000007941 */ /* 0x000fea0003800000 */
.L_x_2842:
        /* <DEDUP_REMOVED lines=19> */
.L_x_2845:
[----:B------:R-:W-:Y:S05]  /*6b60*/  BSYNC B0 ;  /* 0x0000000000007941 */ /* 0x000fea0003800000 */
.L_x_2844:
        /* <DEDUP_REMOVED lines=17> */
.L_x_2848:
[----:B------:R-:W2:Y:S04]  /*6c80*/  LDG.E.STRONG.GPU R4, desc[UR46][R2.64] ;  /* 0x0000002e02047981 */ /* 0x000ea8000c1ef900 */
[----:B--2---:R-:W-:Y:S01]  /*6c90*/  CCTL.IVALL ;  /* 0x00000000ff00798f */ /* 0x004fe20002000000 */
[----:B------:R-:W-:Y:S05]  /*6ca0*/  YIELD ;  /* 0x0000000000007946 */ /* 0x000fea0003800000 */
[----:B------:R-:W-:-:S13]  /*6cb0*/  ISETP.NE.AND P1, PT, R4, R5, PT ;  /* 0x000000050400720c */ /* 0x000fda0003f25270 */
[----:B------:R-:W-:Y:S05]  /*6cc0*/  @P1 BRA `(.L_x_2848) ;  /* 0xfffffffc00ec1947 */ /* 0x000fea000383ffff */
.L_x_2847:
[----:B------:R-:W-:Y:S05]  /*6cd0*/  BSYNC B0 ;  /* 0x0000000000007941 */ /* 0x000fea0003800000 */
.L_x_2846:
[----:B------:R-:W-:-:S03]  /*6ce0*/  UMOV UR10, 0xffffffff ;  /* 0xffffffff000a7882 */ /* 0x000fc60000000000 */
[----:B------:R-:W-:Y:S05]  /*6cf0*/  BRA.DIV UR10, `(.L_x_2849) ;  /* 0x0000002a0aa47947 */ /* 0x000fea000b800000 */
[----:B------:R-:W-:Y:S01]  /*6d00*/  NOP ;  /* 0x0000000000007918 */ /* 0x000fe20000000000 */
.L_x_2905:
        /* <DEDUP_REMOVED lines=15> */
.L_x_2851:
[----:B------:R-:W-:Y:S05]  /*6e00*/  BSYNC B0 ;  /* 0x0000000000007941 */ /* 0x000fea0003800000 */
.L_x_2850:
        /* <DEDUP_REMOVED lines=15> */
.L_x_2853:
[----:B------:R-:W-:Y:S05]  /*6f00*/  BSYNC B0 ;  /* 0x0000000000007941 */ /* 0x000fea0003800000 */
.L_x_2852:
[----:B------:R-:W-:Y:S06]  /*6f10*/  BAR.ARV 0xa, 0xa0 ;  /* 0x0282800000007b1d */ /* 0x000fec0000002000 */
[----:B------:R-:W-:Y:S04]  /*6f20*/  BSSY B0, `(.L_x_2854) ;  /* 0x0000003000007945 */ /* 0x000fe80003800000 */
[----:B------:R-:W-:Y:S05]  /*6f30*/  @!P0 BRA `(.L_x_2855) ;  /* 0x0000000000048947 */ /* 0x000fea0003800000 */
[----:B------:R-:W-:-:S04]  /*6f40*/  DEPBAR.LE SB0, 0x0 ;  /* 0x000080000000791a */ /* 0x000fc80000000000 */
.L_x_2855:
[----:B------:R-:W-:Y:S05]  /*6f50*/  BSYNC B0 ;  /* 0x0000000000007941 */ /* 0x000fea0003800000 */
.L_x_2854:
        /* <DEDUP_REMOVED lines=19> */
.L_x_2857:
[----:B------:R-:W-:Y:S05]  /*7090*/  BSYNC B0 ;  /* 0x0000000000007941 */ /* 0x000fea0003800000 */
.L_x_2856:
[----:B------:R-:W-:Y:S02]  /*70a0*/  UIADD3 UR17, UR17, 0x2, URZ ;  /* 0x0000000211117890 */ /* 0x000fe4000fffe03f */
[----:B------:R-:W-:Y:S02]  /*70b0*/  UIADD3 UR4, UR4, 0x4000, URZ ;  /* 0x0000400004047890 */ /* 0x000fe4000fffe03f */
[----:B------:R-:W-:-:S06]  /*70c0*/  UISETP.GE.AND UP0, UPT, UR17, UR5, UPT ;  /* 0x000000051100728c */ /* 0x000fcc000bf06270 */
[----:B------:R-:W-:-:S13]  /*70d0*/  PLOP3.LUT P1, PT, PT, PT, UP0, 0x80, 0x0 ;  /* 0x000000000000781c */ /* 0x000fda0003f2f008 */
[----:B------:R-:W-:Y:S05]  /*70e0*/  @!P1 BRA `(.L_x_2858) ;  /* 0xfffffff400409947 */ /* 0x000fea000383ffff */
[----:B------:R-:W-:Y:S05]  /*70f0*/  BRA `(.L_x_2781) ;  /* 0x0000002000c87947 */ /* 0x000fea0003800000 */
.L_x_2817:
        /* <DEDUP_REMOVED lines=21> */
.L_x_2859:
[----:B------:R-:W-:Y:S01]  /*7250*/  ULDC UR9, c[0x0][0x8cc] ;  /* 0x0002330000097ab9 */ /* 0x000fe20000000800 */
[----:B------:R-:W-:Y:S01]  /*7260*/  UMOV UR7, UR8 ;  /* 0x0000000800077c82 */ /* 0x000fe20008000000 */
[----:B------:R-:W-:-:S11]  /*7270*/  UISETP.NE.AND UP0, UPT, UR9, 0x1, UPT ;  /* 0x000000010900788c */ /* 0x000fd6000bf05270 */
[----:B------:R-:W-:Y:S02]  /*7280*/  @UP0 ULDC.64 UR10, c[0x0][0x8d0] ;  /* 0x00023400000a0ab9 */ /* 0x000fe40000000a00 */
[----:B------:R-:W-:-:S04]  /*7290*/  UIMAD.WIDE.U32 UR4, UR8, UR10, URZ ;  /* 0x0000000a080472a5 */ /* 0x000fc8000f8e003f */
[----:B------:R-:W-:-:S04]  /*72a0*/  @UP0 USHF.R.U32.HI UR7, URZ, UR11, UR5 ;  /* 0x0000000b3f070299 */ /* 0x000fc80008011605 */
[----:B------:R-:W-:-:S12]  /*72b0*/  UIMAD UR4, UR7, UR9, URZ ;  /* 0x00000009070472a4 */ /* 0x000fd8000f8e023f */
.L_x_2860:
        /* <DEDUP_REMOVED lines=73> */
.L_x_2906:
        /* <DEDUP_REMOVED lines=15> */
.L_x_2864:
        /* <DEDUP_REMOVED lines=97> */
.L_x_2875:
[----:B--234-:R-:W-:-:S04]  /*7e50*/  SHF.L.U32 R21, R11, 0x1f, RZ ;  /* 0x0000001f0b157819 */ /* 0x01cfc800000006ff */
[----:B------:R-:W1:Y:S02]  /*7e60*/  SYNCS.PHASECHK.TRANS64.TRYWAIT P1, [R16+URZ+0x30840], R21 ;  /* 0x03084015100075a7 */ /* 0x000e64000802017f */
[----:B-1----:R-:W-:Y:S05]  /*7e70*/  @!P1 BRA `(.L_x_2867) ;  /* 0x0000001800749947 */ /* 0x002fea0003800000 */
.L_x_2907:
[----:B------:R-:W-:Y:S05]  /*7e80*/  @P0 BRA `(.L_x_2868) ;  /* 0x0000000000140947 */ /* 0x000fea0003800000 */
[----:B------:R-:W-:Y:S01]  /*7e90*/  ISETP.NE.AND P1, PT, R6, RZ, PT ;  /* 0x000000ff0600720c */ /* 0x000fe20003f25270 */
[----:B------:R-:W-:-:S04]  /*7ea0*/  IMAD.MOV.U32 R3, RZ, RZ, 0x4100 ;  /* 0x00004100ff037424 */ /* 0x000fc800078e00ff */
[----:B------:R3:W-:Y:S08]  /*7eb0*/  SYNCS.ARRIVE.TRANS64 RZ, [R16+URZ+0x30830], R3 ;  /* 0x0308300310ff79a7 */ /* 0x0007f0000800003f */
[----:B------:R-:W-:Y:S05]  /*7ec0*/  @!P1 BRA `(.L_x_2868) ;  /* 0x0000000000049947 */ /* 0x000fea0003800000 */
[----:B------:R-:W-:Y:S01]  /*7ed0*/  BPT.TRAP 0x1 ;  /* 0x000000040000795c */ /* 0x000fe20000300000 */
.L_x_2868:
        /* <DEDUP_REMOVED lines=36> */
.L_x_2908:
[----:B------:R-:W-:Y:S05]  /*8120*/  @P0 BRA `(.L_x_2870) ;  /* 0x0000000000140947 */ /* 0x000fea0003800000 */
[----:B------:R-:W-:Y:S01]  /*8130*/  ISETP.NE.AND P1, PT, R6, RZ, PT ;  /* 0x000000ff0600720c */ /* 0x000fe20003f25270 */
[----:B------:R-:W-:-:S04]  /*8140*/  IMAD.MOV.U32 R2, RZ, RZ, 0x4100 ;  /* 0x00004100ff027424 */ /* 0x000fc800078e00ff */
[----:B------:R3:W-:Y:S08]  /*8150*/  SYNCS.ARRIVE.TRANS64 RZ, [R16+URZ+0x30818], R2 ;  /* 0x0308180210ff79a7 */ /* 0x0007f0000800003f */
[----:B------:R-:W-:Y:S05]  /*8160*/  @!P1 BRA `(.L_x_2870) ;  /* 0x0000000000049947 */ /* 0x000fea0003800000 */
[----:B------:R-:W-:Y:S01]  /*8170*/  BPT.TRAP 0x1 ;  /* 0x000000040000795c */ /* 0x000fe20000300000 */
.L_x_2870:
        /* <DEDUP_REMOVED lines=36> */
.L_x_2909:
[----:B------:R-:W-:Y:S05]  /*83c0*/  @P0 BRA `(.L_x_2872) ;  /* 0x0000000000140947 */ /* 0x000fea0003800000 */
[----:B------:R-:W-:Y:S01]  /*83d0*/  ISETP.NE.AND P1, PT, R6, RZ, PT ;  /* 0x000000ff0600720c */ /* 0x000fe20003f25270 */
[----:B-123--:R-:W-:-:S04]  /*83e0*/  IMAD.MOV.U32 R21, RZ, RZ, 0x4100 ;  /* 0x00004100ff157424 */ /* 0x00efc800078e00ff */
[----:B------:R4:W-:Y:S08]  /*83f0*/  SYNCS.ARRIVE.TRANS64 RZ, [R16+URZ+0x30838], R21 ;  /* 0x0308381510ff79a7 */ /* 0x0009f0000800003f */
[----:B------:R-:W-:Y:S05]  /*8400*/  @!P1 BRA `(.L_x_2872) ;  /* 0x0000000000049947 */ /* 0x000fea0003800000 */
[----:B------:R-:W-:Y:S01]  /*8410*/  BPT.TRAP 0x1 ;  /* 0x000000040000795c */ /* 0x000fe20000300000 */
.L_x_2872:
        /* <DEDUP_REMOVED lines=31> */
.L_x_2911:
[----:B------:R-:W-:Y:S05]  /*8610*/  @P0 BRA `(.L_x_2874) ;  /* 0x0000000000140947 */ /* 0x000fea0003800000 */
[----:B------:R-:W-:Y:S01]  /*8620*/  ISETP.NE.AND P1, PT, R6, RZ, PT ;  /* 0x000000ff0600720c */ /* 0x000fe20003f25270 */
[----:B------:R-:W-:-:S04]  /*8630*/  IMAD.MOV.U32 R5, RZ, RZ, 0x4100 ;  /* 0x00004100ff057424 */ /* 0x000fc800078e00ff */
[----:B------:R1:W-:Y:S08]  /*8640*/  SYNCS.ARRIVE.TRANS64 RZ, [R16+URZ+0x30810], R5 ;  /* 0x0308100510ff79a7 */ /* 0x0003f0000800003f */
[----:B------:R-:W-:Y:S05]  /*8650*/  @!P1 BRA `(.L_x_2874) ;  /* 0x0000000000049947 */ /* 0x000fea0003800000 */
[----:B------:R-:W-:Y:S01]  /*8660*/  BPT.TRAP 0x1 ;  /* 0x000000040000795c */ /* 0x000fe20000300000 */
.L_x_2874:
        /* <DEDUP_REMOVED lines=37> */
.L_x_2866:
        /* <DEDUP_REMOVED lines=8> */
.L_x_2912:
[----:B------:R-:W-:Y:S05]  /*8940*/  @P0 BRA `(.L_x_2877) ;  /* 0x0000000000140947 */ /* 0x000fea0003800000 */
[----:B------:R-:W-:Y:S01]  /*8950*/  ISETP.NE.AND P1, PT, R6, RZ, PT ;  /* 0x000000ff0600720c */ /* 0x000fe20003f25270 */
[----:B------:R-:W-:-:S04]  /*8960*/  IMAD.MOV.U32 R5, RZ, RZ, 0x4100 ;  /* 0x00004100ff057424 */ /* 0x000fc800078e00ff */
[----:B------:R2:W-:Y:S08]  /*8970*/  SYNCS.ARRIVE.TRANS64 RZ, [R16+URZ+0x30830], R5 ;  /* 0x0308300510ff79a7 */ /* 0x0005f0000800003f */
[----:B------:R-:W-:Y:S05]  /*8980*/  @!P1 BRA `(.L_x_2877) ;  /* 0x0000000000049947 */ /* 0x000fea0003800000 */
[----:B------:R-:W-:Y:S01]  /*8990*/  BPT.TRAP 0x1 ;  /* 0x000000040000795c */ /* 0x000fe20000300000 */
.L_x_2877:
        /* <DEDUP_REMOVED lines=33> */
.L_x_2913:
[----:B------:R-:W-:Y:S05]  /*8bb0*/  @P0 BRA `(.L_x_2879) ;  /* 0x0000000000140947 */ /* 0x000fea0003800000 */
[----:B------:R-:W-:Y:S01]  /*8bc0*/  ISETP.NE.AND P0, PT, R6, RZ, PT ;  /* 0x000000ff0600720c */ /* 0x000fe20003f05270 */
[----:B------:R-:W-:-:S04]  /*8bd0*/  IMAD.MOV.U32 R5, RZ, RZ, 0x4100 ;  /* 0x00004100ff057424 */ /* 0x000fc800078e00ff */
[----:B------:R1:W-:Y:S08]  /*8be0*/  SYNCS.ARRIVE.TRANS64 RZ, [R16+URZ+0x30818], R5 ;  /* 0x0308180510ff79a7 */ /* 0x0003f0000800003f */
[----:B------:R-:W-:Y:S05]  /*8bf0*/  @!P0 BRA `(.L_x_2879) ;  /* 0x0000000000048947 */ /* 0x000fea0003800000 */
[----:B------:R-:W-:Y:S01]  /*8c00*/  BPT.TRAP 0x1 ;  /* 0x000000040000795c */ /* 0x000fe20000300000 */
.L_x_2879:
        /* <DEDUP_REMOVED lines=37> */
.L_x_2865:
[----:B------:R-:W1:Y:S01]  /*8e60*/  S2R R0, SR_TID.X ;  /* 0x0000000000007919 */ /* 0x000e620000002100 */
[----:B------:R-:W-:Y:S01]  /*8e70*/  IMAD R3, R19, 0x8, R16 ;  /* 0x0000000813037824 */ /* 0x000fe200078e0210 */
[----:B-1----:R-:W-:Y:S02]  /*8e80*/  LOP3.LUT R2, R0, 0x7f, RZ, 0xc0, !PT ;  /* 0x0000007f00027812 */ /* 0x002fe400078ec0ff */
[----:B------:R-:W-:Y:S02]  /*8e90*/  SHF.L.U32 R0, R11, 0x1f, RZ ;  /* 0x0000001f0b007819 */ /* 0x000fe400000006ff */
[----:B------:R-:W-:Y:S02]  /*8ea0*/  ISETP.NE.AND P1, PT, R2, RZ, PT ;  /* 0x000000ff0200720c */ /* 0x000fe40003f25270 */
[----:B------:R-:W1:Y:S02]  /*8eb0*/  SYNCS.PHASECHK.TRANS64.TRYWAIT P0, [R3+URZ+0x30840], R0 ;  /* 0x03084000030075a7 */ /* 0x000e64000800017f */
[----:B-1----:R-:W-:Y:S09]  /*8ec0*/  @!P0 BRA `(.L_x_2880) ;  /* 0x0000000800dc8947 */ /* 0x002ff20003800000 */
.L_x_2914:
[----:B------:R-:W-:Y:S05]  /*8ed0*/  @P1 BRA `(.L_x_2881) ;  /* 0x0000000000181947 */ /* 0x000fea0003800000 */
[----:B------:R-:W1:Y:S01]  /*8ee0*/  S2R R2, SR_TID.X ;  /* 0x0000000000027919 */ /* 0x000e620000002100 */
[----:B------:R-:W-:-:S04]  /*8ef0*/  IMAD.MOV.U32 R0, RZ, RZ, 0x4100 ;  /* 0x00004100ff007424 */ /* 0x000fc800078e00ff */
[----:B------:R1:W-:Y:S02]  /*8f00*/  SYNCS.ARRIVE.TRANS64 RZ, [R3+URZ+0x30830], R0 ;  /* 0x0308300003ff79a7 */ /* 0x0003e4000800003f */
[----:B-1----:R-:W-:-:S13]  /*8f10*/  LOP3.LUT P0, RZ, R2, 0x1f, RZ, 0xc0, !PT ;  /* 0x0000001f02ff7812 */ /* 0x002fda000780c0ff */
[----:B------:R-:W-:Y:S05]  /*8f20*/  @!P0 BRA `(.L_x_2881) ;  /* 0x0000000000048947 */ /* 0x000fea0003800000 */
[----:B------:R-:W-:Y:S01]  /*8f30*/  BPT.TRAP 0x1 ;  /* 0x000000040000795c */ /* 0x000fe20000300000 */
.L_x_2881:
        /* <DEDUP_REMOVED lines=40> */
.L_x_2862:
[----:B------:R-:W-:Y:S05]  /*91c0*/  BSYNC B0 ;  /* 0x0000000000007941 */ /* 0x000fea0003800000 */
.L_x_2861:
[----:B------:R-:W-:-:S03]  /*91d0*/  UMOV UR7, 0xffffffff ;  /* 0xffffffff00077882 */ /* 0x000fc60000000000 */
[----:B------:R-:W-:Y:S05]  /*91e0*/  BRA.DIV UR7, `(.L_x_2882) ;  /* 0x0000000a07287947 */ /* 0x000fea000b800000 */
[----:B------:R-:W-:-:S13]  /*91f0*/  ELECT P6, URZ, PT ;  /* 0x00000000003f782f */ /* 0x000fda00038c0000 */
.L_x_2917:
[----:B------:R-:W-:Y:S05]  /*9200*/  @!P6 BRA `(.L_x_2781) ;  /* 0x000000000084e947 */ /* 0x000fea0003800000 */
[----:B------:R-:W-:-:S06]  /*9210*/  ULOP3.LUT UR7, UR38, 0x2, URZ, 0xfc, !UPT ;  /* 0x0000000226077892 */ /* 0x000fcc000f8efc3f */
[----:B------:R-:W-:-:S05]  /*9220*/  IMAD.U32 R2, RZ, RZ, UR7 ;  /* 0x00000007ff027e24 */ /* 0x000fca000f8e00ff */
[----:B------:R-:W-:-:S13]  /*9230*/  ISETP.NE.AND P2, PT, R2, 0x3, PT ;  /* 0x000000030200780c */ /* 0x000fda0003f45270 */
[----:B------:R-:W-:Y:S05]  /*9240*/  @!P2 BRA `(.L_x_2883) ;  /* 0x000000000004a947 */ /* 0x000fea0003800000 */
[----:B------:R-:W-:Y:S01]  /*9250*/  BPT.TRAP 0x1 ;  /* 0x000000040000795c */ /* 0x000fe20000300000 */
.L_x_2883:
        /* <DEDUP_REMOVED lines=15> */
.L_x_2918:
[----:B------:R-:W2:Y:S02]  /*9350*/  SYNCS.PHASECHK.TRANS64.TRYWAIT P0, [R3+URZ], R2 ;  /* 0x00000002030075a7 */ /* 0x000ea4000800017f */
[----:B--2---:R-:W-:Y:S05]  /*9360*/  @!P0 BRA `(.L_x_2885) ;  /* 0x0000000400fc8947 */ /* 0x004fea0003800000 */
.L_x_2919:
[----:B------:R-:W-:Y:S05]  /*9370*/  @!P2 BRA `(.L_x_2886) ;  /* 0x000000000004a947 */ /* 0x000fea0003800000 */
[----:B------:R-:W-:Y:S01]  /*9380*/  BPT.TRAP 0x1 ;  /* 0x000000040000795c */ /* 0x000fe20000300000 */
.L_x_2886:
[----:B--2---:R-:W-:-:S04]  /*9390*/  VIADD R3, R7, 0x30840 ;  /* 0x0003084007037836 */ /* 0x004fc80000000000 */
[----:B------:R-:W-:-:S04]  /*93a0*/  IMAD R0, R0, 0x8, R3 ;  /* 0x0000000800007824 */ /* 0x000fc800078e0203 */
[----:B------:R-:W2:Y:S02]  /*93b0*/  SYNCS.PHASECHK.TRANS64.TRYWAIT P0, [R0+URZ], R5 ;  /* 0x00000005000075a7 */ /* 0x000ea4000800017f */
[----:B--2---:R-:W-:Y:S05]  /*93c0*/  @!P0 BRA `(.L_x_2887) ;  /* 0x0000000400f88947 */ /* 0x004fea0003800000 */
.L_x_2920:
[----:B------:R-:W-:-:S07]  /*93d0*/  IMAD R3, R4, 0x8, R3 ;  /* 0x0000000804037824 */ /* 0x000fce00078e0203 */
.L_x_2888:
[----:B---3--:R3:W4:Y:S02]  /*93e0*/  SYNCS.PHASECHK.TRANS64.TRYWAIT P0, [R3+URZ], R2 ;  /* 0x00000002030075a7 */ /* 0x008724000800017f */
[----:B----4-:R-:W-:Y:S05]  /*93f0*/  @!P0 NANOSLEEP.SYNCS 0x989680 ;  /* 0x009896800000895d */ /* 0x010fea0003900000 */
[----:B------:R-:W4:Y:S02]  /*9400*/  @!P0 SYNCS.PHASECHK.TRANS64 P0, [R3+URZ], R2 ;  /* 0x00000002030085a7 */ /* 0x000f24000800007f */
[----:B----4-:R-:W-:Y:S05]  /*9410*/  @!P0 BRA `(.L_x_2888) ;  /* 0xfffffffc00f08947 */ /* 0x010fea000383ffff */
.L_x_2781:
[----:B------:R-:W-:Y:S05]  /*9420*/  BSYNC B6 ;  /* 0x0000000000067941 */ /* 0x000fea0003800000 */
.L_x_2776:
[----:B------:R-:W-:Y:S05]  /*9430*/  EXIT ;  /* 0x000000000000794d */ /* 0x000fea0003800000 */
.L_x_2787:
[----:B------:R-:W-:Y:S02]  /*9440*/  IMAD.MOV.U32 R12, RZ, RZ, RZ ;  /* 0x000000ffff0c7224 */ /* 0x000fe400078e00ff */
[----:B------:R-:W-:Y:S02]  /*9450*/  IMAD.MOV.U32 R11, RZ, RZ, 0x1f ;  /* 0x0000001fff0b7424 */ /* 0x000fe400078e00ff */
[----:B------:R-:W-:-:S07]  /*9460*/  IMAD.MOV.U32 R15, RZ, RZ, -0x1 ;  /* 0xffffffffff0f7424 */ /* 0x000fce00078e00ff */
[----:B------:R-:W-:Y:S05]  /*9470*/  WARPSYNC.COLLECTIVE R15, `(.L_x_2889) ;  /* 0x000000000f087348 */ /* 0x000fea0003c00000 */
[----:B------:R1:W2:Y:S02]  /*9480*/  SHFL.IDX P6, R14, R13, R12, R11 ;  /* 0x0000000c0d0e7389 */ /* 0x0002a400000c000b */
[----:B-12---:R-:W-:Y:S01]  /*9490*/  ENDCOLLECTIVE ;  /* 0x000000000000791b */ /* 0x006fe20003800000 */
.L_x_2889:
[----:B------:R-:W-:Y:S05]  /*94a0*/  BRA `(.L_x_2890) ;  /* 0xffffff7c00b07947 */ /* 0x000fea000383ffff */
.L_x_2789:
        /* <DEDUP_REMOVED lines=8> */
.L_x_2793:
[----:B---3--:R3:W4:Y:S02]  /*9530*/  SYNCS.PHASECHK.TRANS64.TRYWAIT P1, [R0+URZ+0x30810], R209 ;  /* 0x030810d1000075a7 */ /* 0x008724000802017f */
[----:B----4-:R-:W-:Y:S05]  /*9540*/  @!P1 NANOSLEEP.SYNCS 0x989680 ;  /* 0x009896800000995d */ /* 0x010fea0003900000 */
[----:B------:R-:W4:Y:S02]  /*9550*/  @!P1 SYNCS.PHASECHK.TRANS64 P1, [R0+URZ+0x30810], R209 ;  /* 0x030810d1000095a7 */ /* 0x000f24000802007f */
[----:B----4-:R-:W-:Y:S05]  /*9560*/  @!P1 BRA `(.L_x_2793) ;  /* 0xfffffffc00f09947 */ /* 0x010fea000383ffff */
[----:B------:R-:W-:Y:S05]  /*9570*/  BRA `(.L_x_2792) ;  /* 0xffffff84009c7947 */ /* 0x000fea000383ffff */
.L_x_2797:
[----:B------:R1:W1:Y:S02]  /*9580*/  SYNCS.PHASECHK.TRANS64.TRYWAIT P1, [R0+URZ+0x30830], R209 ;  /* 0x030830d1000075a7 */ /* 0x000264000802017f */
[----:B-1----:R-:W-:Y:S05]  /*9590*/  @!P1 NANOSLEEP.SYNCS 0x989680 ;  /* 0x009896800000995d */ /* 0x002fea0003900000 */
[----:B------:R-:W1:Y:S02]  /*95a0*/  @!P1 SYNCS.PHASECHK.TRANS64 P1, [R0+URZ+0x30830], R209 ;  /* 0x030830d1000095a7 */ /* 0x000e64000802007f */
[----:B-1----:R-:W-:Y:S05]  /*95b0*/  @!P1 BRA `(.L_x_2797) ;  /* 0xfffffffc00f09947 */ /* 0x002fea000383ffff */
[----:B------:R-:W-:Y:S05]  /*95c0*/  BRA `(.L_x_2796) ;  /* 0xffffff8c00bc7947 */ /* 0x000fea000383ffff */
.L_x_2804:
[----:B------:R-:W-:Y:S01]  /*95d0*/  BSSY B0, `(.L_x_2891) ;  /* 0x0000005000007945 */ /* 0x000fe20003800000 */
[----:B------:R-:W-:-:S07]  /*95e0*/  IMAD.MOV.U32 R15, RZ, RZ, -0x1 ;  /* 0xffffffffff0f7424 */ /* 0x000fce00078e00ff */
[----:B-1----:R-:W-:Y:S05]  /*95f0*/  WARPSYNC.COLLECTIVE R15, `(.L_x_2892) ;  /* 0x000000000f087348 */ /* 0x002fea0003c00000 */
[----:B------:R-:W-:Y:S01]  /*9600*/  NOP ;  /* 0x0000000000007918 */ /* 0x000fe20000000000 */
[----:B-1----:R-:W-:Y:S01]  /*9610*/  ENDCOLLECTIVE ;  /* 0x000000000000791b */ /* 0x002fe20003800000 */
.L_x_2892:
[----:B------:R-:W-:Y:S05]  /*9620*/  BSYNC B0 ;  /* 0x0000000000007941 */ /* 0x000fea0003800000 */
.L_x_2891:
[----:B------:R-:W-:Y:S05]  /*9630*/  BRA `(.L_x_2893) ;  /* 0xffffffb800e47947 */ /* 0x000fea000383ffff */
.L_x_2813:
[----:B------:R-:W-:Y:S01]  /*9640*/  BSSY B0, `(.L_x_2894) ;  /* 0x0000005000007945 */ /* 0x000fe20003800000 */
[----:B------:R-:W-:-:S07]  /*9650*/  IMAD.MOV.U32 R15, RZ, RZ, -0x1 ;  /* 0xffffffffff0f7424 */ /* 0x000fce00078e00ff */
[----:B-12---:R-:W-:Y:S05]  /*9660*/  WARPSYNC.COLLECTIVE R15, `(.L_x_2895) ;  /* 0x000000000f087348 */ /* 0x006fea0003c00000 */
[----:B------:R-:W-:Y:S01]  /*9670*/  NOP ;  /* 0x0000000000007918 */ /* 0x000fe20000000000 */
[----:B-12---:R-:W-:Y:S01]  /*9680*/  ENDCOLLECTIVE ;  /* 0x000000000000791b */ /* 0x006fe20003800000 */
.L_x_2895:
[----:B------:R-:W-:Y:S05]  /*9690*/  BSYNC B0 ;  /* 0x0000000000007941 */ /* 0x000fea0003800000 */
.L_x_2894:
[----:B------:R-:W-:Y:S05]  /*96a0*/  BRA `(.L_x_2896) ;  /* 0xffffffbc00e47947 */ /* 0x000fea000383ffff */
.L_x_2824:
[----:B------:R-:W-:Y:S01]  /*96b0*/  BSSY B0, `(.L_x_2897) ;  /* 0x0000005000007945 */ /* 0x000fe20003800000 */
[----:B------:R-:W-:-:S07]  /*96c0*/  IMAD.MOV.U32 R15, RZ, RZ, -0x1 ;  /* 0xffffffffff0f7424 */ /* 0x000fce00078e00ff */
[----:B------:R-:W-:Y:S05]  /*96d0*/  WARPSYNC.COLLECTIVE R15, `(.L_x_2898) ;  /* 0x000000000f087348 */ /* 0x000fea0003c00000 */
[----:B------:R-:W-:Y:S01]  /*96e0*/  NOP ;  /* 0x0000000000007918 */ /* 0x000fe20000000000 */
[----:B------:R-:W-:Y:S01]  /*96f0*/  ENDCOLLECTIVE ;  /* 0x000000000000791b */ /* 0x000fe20003800000 */
.L_x_2898:
[----:B------:R-:W-:Y:S05]  /*9700*/  BSYNC B0 ;  /* 0x0000000000007941 */ /* 0x000fea0003800000 */
.L_x_2897:
[----:B------:R-:W-:Y:S05]  /*9710*/  BRA `(.L_x_2899) ;  /* 0xffffffc800647947 */ /* 0x000fea000383ffff */
.L_x_2837:
[----:B------:R-:W-:Y:S01]  /*9720*/  BSSY B0, `(.L_x_2900) ;  /* 0x0000005000007945 */ /* 0x000fe20003800000 */
[----:B------:R-:W-:-:S07]  /*9730*/  IMAD.MOV.U32 R15, RZ, RZ, -0x1 ;  /* 0xffffffffff0f7424 */ /* 0x000fce00078e00ff */
[----:B------:R-:W-:Y:S05]  /*9740*/  WARPSYNC.COLLECTIVE R15, `(.L_x_2901) ;  /* 0x000000000f087348 */ /* 0x000fea0003c00000 */
[----:B------:R-:W-:Y:S01]  /*9750*/  NOP ;  /* 0x0000000000007918 */ /* 0x000fe20000000000 */
[----:B------:R-:W-:Y:S01]  /*9760*/  ENDCOLLECTIVE ;  /* 0x000000000000791b */ /* 0x000fe20003800000 */
.L_x_2901:
[----:B------:R-:W-:Y:S05]  /*9770*/  BSYNC B0 ;  /* 0x0000000000007941 */ /* 0x000fea0003800000 */
.L_x_2900:
[----:B------:R-:W-:Y:S05]  /*9780*/  BRA `(.L_x_2902) ;  /* 0xffffffd000047947 */ /* 0x000fea000383ffff */
.L_x_2849:
[----:B------:R-:W-:Y:S01]  /*9790*/  BSSY B0, `(.L_x_2903) ;  /* 0x0000005000007945 */ /* 0x000fe20003800000 */
[----:B------:R-:W-:-:S07]  /*97a0*/  IMAD.MOV.U32 R15, RZ, RZ, -0x1 ;  /* 0xffffffffff0f7424 */ /* 0x000fce00078e00ff */
[----:B------:R-:W-:Y:S05]  /*97b0*/  WARPSYNC.COLLECTIVE R15, `(.L_x_2904) ;  /* 0x000000000f087348 */ /* 0x000fea0003c00000 */
[----:B------:R-:W-:Y:S01]  /*97c0*/  NOP ;  /* 0x0000000000007918 */ /* 0x000fe20000000000 */
[----:B------:R-:W-:Y:S01]  /*97d0*/  ENDCOLLECTIVE ;  /* 0x000000000000791b */ /* 0x000fe20003800000 */
.L_x_2904:
[----:B------:R-:W-:Y:S05]  /*97e0*/  BSYNC B0 ;  /* 0x0000000000007941 */ /* 0x000fea0003800000 */
.L_x_2903:
[----:B------:R-:W-:Y:S05]  /*97f0*/  BRA `(.L_x_2905) ;  /* 0xffffffd400447947 */ /* 0x000fea000383ffff */
.L_x_2863:
[----:B-1----:R1:W2:Y:S02]  /*9800*/  SYNCS.PHASECHK.TRANS64.TRYWAIT P0, [R16+URZ+0x30820], R3 ;  /* 0x03082003100075a7 */ /* 0x0022a4000800017f */
[----:B--2---:R-:W-:Y:S05]  /*9810*/  @!P0 NANOSLEEP.SYNCS 0x989680 ;  /* 0x009896800000895d */ /* 0x004fea0003900000 */
[----:B------:R-:W2:Y:S02]  /*9820*/  @!P0 SYNCS.PHASECHK.TRANS64 P0, [R16+URZ+0x30820], R3 ;  /* 0x03082003100085a7 */ /* 0x000ea4000800007f */
[----:B--2---:R-:W-:Y:S05]  /*9830*/  @!P0 BRA `(.L_x_2863) ;  /* 0xfffffffc00f08947 */ /* 0x004fea000383ffff */
[----:B------:R-:W-:Y:S05]  /*9840*/  BRA `(.L_x_2906) ;  /* 0xffffffdc00c07947 */ /* 0x000fea000383ffff */
.L_x_2867:
[----:B-1----:R1:W3:Y:S02]  /*9850*/  SYNCS.PHASECHK.TRANS64.TRYWAIT P1, [R16+URZ+0x30840], R21 ;  /* 0x03084015100075a7 */ /* 0x0022e4000802017f */
[----:B---3--:R-:W-:Y:S05]  /*9860*/  @!P1 NANOSLEEP.SYNCS 0x989680 ;  /* 0x009896800000995d */ /* 0x008fea0003900000 */
[----:B------:R-:W3:Y:S02]  /*9870*/  @!P1 SYNCS.PHASECHK.TRANS64 P1, [R16+URZ+0x30840], R21 ;  /* 0x03084015100095a7 */ /* 0x000ee4000802007f */
[----:B---3--:R-:W-:Y:S05]  /*9880*/  @!P1 BRA `(.L_x_2867) ;  /* 0xfffffffc00f09947 */ /* 0x008fea000383ffff */
[----:B------:R-:W-:Y:S05]  /*9890*/  BRA `(.L_x_2907) ;  /* 0xffffffe400787947 */ /* 0x000fea000383ffff */
.L_x_2869:
[----:B--2---:R2:W3:Y:S02]  /*98a0*/  SYNCS.PHASECHK.TRANS64.TRYWAIT P1, [R16+URZ+0x30828], R21 ;  /* 0x03082815100075a7 */ /* 0x0044e4000802017f */
[----:B---3--:R-:W-:Y:S05]  /*98b0*/  @!P1 NANOSLEEP.SYNCS 0x989680 ;  /* 0x009896800000995d */ /* 0x008fea0003900000 */
[----:B------:R-:W3:Y:S02]  /*98c0*/  @!P1 SYNCS.PHASECHK.TRANS64 P1, [R16+URZ+0x30828], R21 ;  /* 0x03082815100095a7 */ /* 0x000ee4000802007f */
[----:B---3--:R-:W-:Y:S05]  /*98d0*/  @!P1 BRA `(.L_x_2869) ;  /* 0xfffffffc00f09947 */ /* 0x008fea000383ffff */
[----:B------:R-:W-:Y:S05]  /*98e0*/  BRA `(.L_x_2908) ;  /* 0xffffffe8000c7947 */ /* 0x000fea000383ffff */
.L_x_2871:
[----:B---3--:R3:W4:Y:S02]  /*98f0*/  SYNCS.PHASECHK.TRANS64.TRYWAIT P1, [R16+URZ+0x30848], R21 ;  /* 0x03084815100075a7 */ /* 0x008724000802017f */
[----:B----4-:R-:W-:Y:S05]  /*9900*/  @!P1 NANOSLEEP.SYNCS 0x989680 ;  /* 0x009896800000995d */ /* 0x010fea0003900000 */
[----:B------:R-:W4:Y:S02]  /*9910*/  @!P1 SYNCS.PHASECHK.TRANS64 P1, [R16+URZ+0x30848], R21 ;  /* 0x03084815100095a7 */ /* 0x000f24000802007f */
[----:B----4-:R-:W-:Y:S05]  /*9920*/  @!P1 BRA `(.L_x_2871) ;  /* 0xfffffffc00f09947 */ /* 0x010fea000383ffff */
[----:B------:R-:W-:Y:S05]  /*9930*/  BRA `(.L_x_2909) ;  /* 0xffffffe800a07947 */ /* 0x000fea000383ffff */
.L_x_2873:
[----:B------:R-:W-:-:S07]  /*9940*/  SHF.L.U32 R5, R11, 0x1f, RZ ;  /* 0x0000001f0b057819 */ /* 0x000fce00000006ff */
.L_x_2910:
[----:B------:R1:W1:Y:S02]  /*9950*/  SYNCS.PHASECHK.TRANS64.TRYWAIT P1, [R16+URZ+0x30820], R5 ;  /* 0x03082005100075a7 */ /* 0x000264000802017f */
[----:B-1----:R-:W-:Y:S05]  /*9960*/  @!P1 NANOSLEEP.SYNCS 0x989680 ;  /* 0x009896800000995d */ /* 0x002fea0003900000 */
[----:B------:R-:W1:Y:S02]  /*9970*/  @!P1 SYNCS.PHASECHK.TRANS64 P1, [R16+URZ+0x30820], R5 ;  /* 0x03082005100095a7 */ /* 0x000e64000802007f */
[----:B-1----:R-:W-:Y:S05]  /*9980*/  @!P1 BRA `(.L_x_2910) ;  /* 0xfffffffc00f09947 */ /* 0x002fea000383ffff */
[----:B------:R-:W-:Y:S05]  /*9990*/  BRA `(.L_x_2911) ;  /* 0xffffffec001c7947 */ /* 0x000fea000383ffff */
.L_x_2876:
[----:B-1----:R1:W2:Y:S02]  /*99a0*/  SYNCS.PHASECHK.TRANS64.TRYWAIT P1, [R16+URZ+0x30840], R13 ;  /* 0x0308400d100075a7 */ /* 0x0022a4000802017f */
[----:B--2---:R-:W-:Y:S05]  /*99b0*/  @!P1 NANOSLEEP.SYNCS 0x989680 ;  /* 0x009896800000995d */ /* 0x004fea0003900000 */
[----:B------:R-:W2:Y:S02]  /*99c0*/  @!P1 SYNCS.PHASECHK.TRANS64 P1, [R16+URZ+0x30840], R13 ;  /* 0x0308400d100095a7 */ /* 0x000ea4000802007f */
[----:B--2---:R-:W-:Y:S05]  /*99d0*/  @!P1 BRA `(.L_x_2876) ;  /* 0xfffffffc00f09947 */ /* 0x004fea000383ffff */
[----:B------:R-:W-:Y:S05]  /*99e0*/  BRA `(.L_x_2912) ;  /* 0xffffffec00d47947 */ /* 0x000fea000383ffff */
.L_x_2878:
[----:B--2---:R2:W1:Y:S02]  /*99f0*/  SYNCS.PHASECHK.TRANS64.TRYWAIT P1, [R16+URZ+0x30828], R13 ;  /* 0x0308280d100075a7 */ /* 0x004464000802017f */
[----:B-1----:R-:W-:Y:S05]  /*9a00*/  @!P1 NANOSLEEP.SYNCS 0x989680 ;  /* 0x009896800000995d */ /* 0x002fea0003900000 */
[----:B------:R-:W1:Y:S02]  /*9a10*/  @!P1 SYNCS.PHASECHK.TRANS64 P1, [R16+URZ+0x30828], R13 ;  /* 0x0308280d100095a7 */ /* 0x000e64000802007f */
[----:B-1----:R-:W-:Y:S05]  /*9a20*/  @!P1 BRA `(.L_x_2878) ;  /* 0xfffffffc00f09947 */ /* 0x002fea000383ffff */
[----:B------:R-:W-:Y:S05]  /*9a30*/  BRA `(.L_x_2913) ;  /* 0xfffffff0005c7947 */ /* 0x000fea000383ffff */
.L_x_2880:
[----:B------:R1:W1:Y:S02]  /*9a40*/  SYNCS.PHASECHK.TRANS64.TRYWAIT P0, [R3+URZ+0x30840], R0 ;  /* 0x03084000030075a7 */ /* 0x000264000800017f */
[----:B-1----:R-:W-:Y:S05]  /*9a50*/  @!P0 NANOSLEEP.SYNCS 0x989680 ;  /* 0x009896800000895d */ /* 0x002fea0003900000 */
[----:B------:R-:W1:Y:S02]  /*9a60*/  @!P0 SYNCS.PHASECHK.TRANS64 P0, [R3+URZ+0x30840], R0 ;  /* 0x03084000030085a7 */ /* 0x000e64000800007f */
[----:B-1----:R-:W-:Y:S05]  /*9a70*/  @!P0 BRA `(.L_x_2880) ;  /* 0xfffffffc00f08947 */ /* 0x002fea000383ffff */
[----:B------:R-:W-:Y:S05]  /*9a80*/  BRA `(.L_x_2914) ;  /* 0xfffffff400107947 */ /* 0x000fea000383ffff */
.L_x_2882:
[----:B------:R-:W-:Y:S01]  /*9a90*/  BSSY B0, `(.L_x_2915) ;  /* 0x0000006000007945 */ /* 0x000fe20003800000 */
[----:B------:R-:W-:-:S07]  /*9aa0*/  IMAD.MOV.U32 R15, RZ, RZ, -0x1 ;  /* 0xffffffffff0f7424 */ /* 0x000fce00078e00ff */
[----:B------:R-:W-:Y:S05]  /*9ab0*/  WARPSYNC.COLLECTIVE R15, `(.L_x_2916) ;  /* 0x000000000f0c7348 */ /* 0x000fea0003c00000 */
[----:B------:R-:W-:Y:S02]  /*9ac0*/  ELECT P6, UR62, PT ;  /* 0x00000000003e782f */ /* 0x000fe400038c0000 */
[----:B------:R-:W-:Y:S01]  /*9ad0*/  MOV R14, UR62 ;  /* 0x0000003e000e7c02 */ /* 0x000fe20008000f00 */
[----:B------:R-:W-:Y:S10]  /*9ae0*/  ENDCOLLECTIVE ;  /* 0x000000000000791b */ /* 0x000ff40003800000 */
.L_x_2916:
[----:B------:R-:W-:Y:S05]  /*9af0*/  BSYNC B0 ;  /* 0x0000000000007941 */ /* 0x000fea0003800000 */
.L_x_2915:
[----:B------:R-:W-:Y:S05]  /*9b00*/  BRA `(.L_x_2917) ;  /* 0xfffffff400bc7947 */ /* 0x000fea000383ffff */
.L_x_2884:
[----:B-1----:R1:W2:Y:S02]  /*9b10*/  SYNCS.PHASECHK.TRANS64.TRYWAIT P0, [R6+URZ], R5 ;  /* 0x00000005060075a7 */ /* 0x0022a4000800017f */
[----:B--2---:R-:W-:Y:S05]  /*9b20*/  @!P0 NANOSLEEP.SYNCS 0x989680 ;  /* 0x009896800000895d */ /* 0x004fea0003900000 */
[----:B------:R-:W2:Y:S02]  /*9b30*/  @!P0 SYNCS.PHASECHK.TRANS64 P0, [R6+URZ], R5 ;  /* 0x00000005060085a7 */ /* 0x000ea4000800007f */
[----:B--2---:R-:W-:Y:S05]  /*9b40*/  @!P0 BRA `(.L_x_2884) ;  /* 0xfffffffc00f08947 */ /* 0x004fea000383ffff */
[----:B------:R-:W-:Y:S05]  /*9b50*/  BRA `(.L_x_2918) ;  /* 0xfffffff400fc7947 */ /* 0x000fea000383ffff */
.L_x_2885:
[----:B--2---:R2:W3:Y:S02]  /*9b60*/  SYNCS.PHASECHK.TRANS64.TRYWAIT P0, [R3+URZ], R2 ;  /* 0x00000002030075a7 */ /* 0x0044e4000800017f */
[----:B---3--:R-:W-:Y:S05]  /*9b70*/  @!P0 NANOSLEEP.SYNCS 0x989680 ;  /* 0x009896800000895d */ /* 0x008fea0003900000 */
[----:B------:R-:W3:Y:S02]  /*9b80*/  @!P0 SYNCS.PHASECHK.TRANS64 P0, [R3+URZ], R2 ;  /* 0x00000002030085a7 */ /* 0x000ee4000800007f */
[----:B---3--:R-:W-:Y:S05]  /*9b90*/  @!P0 BRA `(.L_x_2885) ;  /* 0xfffffffc00f08947 */ /* 0x008fea000383ffff */
[----:B------:R-:W-:Y:S05]  /*9ba0*/  BRA `(.L_x_2919) ;  /* 0xfffffff400f07947 */ /* 0x000fea000383ffff */
.L_x_2887:
[----:B--2---:R2:W3:Y:S02]  /*9bb0*/  SYNCS.PHASECHK.TRANS64.TRYWAIT P0, [R0+URZ], R5 ;  /* 0x00000005000075a7 */ /* 0x0044e4000800017f */
[----:B---3--:R-:W-:Y:S05]  /*9bc0*/  @!P0 NANOSLEEP.SYNCS 0x989680 ;  /* 0x009896800000895d */ /* 0x008fea0003900000 */
[----:B------:R-:W3:Y:S02]  /*9bd0*/  @!P0 SYNCS.PHASECHK.TRANS64 P0, [R0+URZ], R5 ;  /* 0x00000005000085a7 */ /* 0x000ee4000800007f */
[----:B---3--:R-:W-:Y:S05]  /*9be0*/  @!P0 BRA `(.L_x_2887) ;  /* 0xfffffffc00f08947 */ /* 0x008fea000383ffff */
[----:B------:R-:W-:Y:S05]  /*9bf0*/  BRA `(.L_x_2920) ;  /* 0xfffffff400f47947 */ /* 0x000fea000383ffff */
.L_x_2921:
        /* <DEDUP_REMOVED lines=16> */
.L_x_3672:


//--------------------- .text._ZN7cutlass13device_kernelIN5flash22FlashAttnBwdPreprocessIN4cute5tupleIJNS3_1CILi64EEENS5_ILi128EEEEEENS_10bfloat16_tEfNS_4arch4Sm90ELb1ELb0EEEEEvNT_6ParamsE --------------------------
	.section	.text._ZN7cutlass13device_kernelIN5flash22FlashAttnBwdPreprocessIN4cute5tupleIJNS3_1CILi64EEENS5_ILi128EEEEEENS_10bfloat16_tEfNS_4arch4Sm90ELb1ELb0EEEEEvNT_6ParamsE,"ax",@progbits
	.align	128
.text._ZN7cutlass13device_kernelIN5flash22FlashAttnBwdPreprocessIN4cute5tupleIJNS3_1CILi64EEENS5_ILi128EEEEEENS_10bfloat16_tEfNS_4arch4Sm90ELb1ELb0EEEEEvNT_6ParamsE:
        .type           _ZN7cutlass13device_kernelIN5flash22FlashAttnBwdPreprocessIN4cute5tupleIJNS3_1CILi64EEENS5_ILi128EEEEEENS_10bfloat16_tEfNS_4arch4Sm90ELb1ELb0EEEEEvNT_6ParamsE,@function
        .size           _ZN7cutlass13device_kernelIN5flash22FlashAttnBwdPreprocessIN4cute5tupleIJNS3_1CILi64EEENS5_ILi128EEEEEENS_10bfloat16_tEfNS_4arch4Sm90ELb1ELb0EEEEEvNT_6ParamsE,(.L_x_3673 - _ZN7cutlass13device_kernelIN5flash22FlashAttnBwdPreprocessIN4cute5tupleIJNS3_1CILi64EEENS5_ILi128EEEEEENS_10bfloat16_tEfNS_4arch4Sm90ELb1ELb0EEEEEvNT_6ParamsE)
        .other          _ZN7cutlass13device_kernelIN5flash22FlashAttnBwdPreprocessIN4cute5tupleIJNS3_1CILi64EEENS5_ILi128EEEEEENS_10bfloat16_tEfNS_4arch4Sm90ELb1ELb0EEEEEvNT_6ParamsE,@"STO_CUDA_ENTRY STV_DEFAULT"
_ZN7cutlass13device_kernelIN5flash22FlashAttnBwdPreprocessIN4cute5tupleIJNS3_1CILi64EEENS5_ILi128EEEEEENS_10bfloat16_tEfNS_4arch4Sm90ELb1ELb0EEEEEvNT_6ParamsE:
[----:B------:R-:W-:Y:S01]  /*0000*/  LDC R1, c[0x0][0x28] ;  /* 0x00000a00ff017b82 */ /* 0x000fe20000000800 */
[----:B------:R-:W0:Y:S07]  /*0010*/  S2R R0, SR_TID.X ;  /* 0x0000000000007919 */ /* 0x000e2e0000002100 */
[----:B------:R-:W1:Y:S01]  /*0020*/  S2UR UR8, SR_CTAID.Y ;  /* 0x00000000000879c3 */ /* 0x000e620000002600 */
[----:B------:R-:W-:Y:S01]  /*0030*/  ULDC UR4, c[0x0][0x218] ;  /* 0x0000860000047ab9 */ /* 0x000fe20000000800 */
[----:B------:R-:W-:Y:S01]  /*0040*/  ULDC UR5, c[0x0][0x21c] ;  /* 0x0000870000057ab9 */ /* 0x000fe20000000800 */
[----:B------:R-:W2:Y:S01]  /*0050*/  S2R R2, SR_CTAID.X ;  /* 0x0000000000027919 */ /* 0x000ea20000002500 */
[----:B------:R-:W-:-:S04]  /*0060*/  ULDC.64 UR6, c[0x0][0x208] ;  /* 0x0000820000067ab9 */ /* 0x000fc80000000a00 */
[----:B------:R-:W3:Y:S08]  /*0070*/  LDC.64 R10, c[0x0][0x230] ;  /* 0x00008c00ff0a7b82 */ /* 0x000ef00000000a00 */
[----:B------:R-:W4:Y:S08]  /*0080*/  S2UR UR9, SR_CTAID.Z ;  /* 0x00000000000979c3 */ /* 0x000f300000002700 */
[----:B------:R-:W4:Y:S01]  /*0090*/  LDC.64 R18, c[0x0][0x250] ;  /* 0x00009400ff127b82 */ /* 0x000f220000000a00 */
[----:B-1----:R-:W-:Y:S01]  /*00a0*/  USHF.R.S32.HI UR10, URZ, 0x1f, UR8 ;  /* 0x0000001f3f0a7899 */ /* 0x002fe20008011408 */
[----:B0-----:R-:W-:-:S06]  /*00b0*/  SHF.R.S32.HI R3, RZ, 0x1f, R0 ;  /* 0x0000001fff037819 */ /* 0x001fcc0000011400 */
[----:B------:R-:W0:Y:S01]  /*00c0*/  LDC.64 R40, c[0x0][0x238] ;  /* 0x00008e00ff287b82 */ /* 0x000e220000000a00 */
[----:B---3--:R-:W-:Y:S01]  /*00d0*/  IMAD R4, R10, UR10, RZ ;  /* 0x0000000a0a047c24 */ /* 0x008fe2000f8e02ff */
[----:B------:R-:W-:Y:S01]  /*00e0*/  LEA.HI R46, R3, R0, RZ, 0x4 ;  /* 0x00000000032e7211 */ /* 0x000fe200078f20ff */
[----:B--2---:R-:W-:Y:S02]  /*00f0*/  IMAD.SHL.U32 R44, R2, 0x40, RZ ;  /* 0x00000040022c7824 */ /* 0x004fe400078e00ff */
[----:B------:R-:W-:Y:S01]  /*0100*/  IMAD R11, R11, UR8, R4 ;  /* 0x000000080b0b7c24 */ /* 0x000fe2000f8e0204 */
[----:B------:R-:W-:Y:S02]  /*0110*/  LOP3.LUT R5, R46, 0xfffffff0, RZ, 0xc0, !PT ;  /* 0xfffffff02e057812 */ /* 0x000fe400078ec0ff */
[----:B------:R-:W1:Y:S01]  /*0120*/  LDC.64 R42, c[0x0][0x258] ;  /* 0x00009600ff2a7b82 */ /* 0x000e620000000a00 */
[----:B------:R-:W-:Y:S01]  /*0130*/  IADD3 R3, -R44, UR4, RZ ;  /* 0x000000042c037c10 */ /* 0x000fe2000fffe1ff */
[----:B----4-:R-:W-:Y:S01]  /*0140*/  USHF.R.S32.HI UR11, URZ, 0x1f, UR9 ;  /* 0x0000001f3f0b7899 */ /* 0x010fe20008011409 */
[----:B------:R-:W-:Y:S01]  /*0150*/  SHF.R.S32.HI R46, RZ, 0x4, R46 ;  /* 0x00000004ff2e7819 */ /* 0x000fe2000001142e */
[----:B------:R-:W-:-:S03]  /*0160*/  IMAD.IADD R5, R0, 0x1, -R5 ;  /* 0x0000000100057824 */ /* 0x000fc600078e0a05 */
[C---:B------:R-:W-:Y:S01]  /*0170*/  ISETP.GE.AND P1, PT, R46.reuse, R3, PT ;  /* 0x000000032e00720c */ /* 0x040fe20003f26270 */
[----:B------:R-:W-:Y:S01]  /*0180*/  VIADD R4, R46, 0x10 ;  /* 0x000000102e047836 */ /* 0x000fe20000000000 */
[----:B------:R-:W-:Y:S01]  /*0190*/  SHF.L.U32 R8, R5, 0x3, RZ ;  /* 0x0000000305087819 */ /* 0x000fe200000006ff */
[----:B------:R-:W-:Y:S01]  /*01a0*/  IMAD R16, R18, UR10, RZ ;  /* 0x0000000a12107c24 */ /* 0x000fe2000f8e02ff */
[--C-:B------:R-:W-:Y:S02]  /*01b0*/  SHF.R.S32.HI R47, RZ, 0x1f, R46.reuse ;  /* 0x0000001fff2f7819 */ /* 0x100fe4000001142e */
[C---:B------:R-:W-:Y:S02]  /*01c0*/  ISETP.LT.AND P3, PT, R8.reuse, UR5, !P1 ;  /* 0x0000000508007c0c */ /* 0x040fe4000cf61270 */
[----:B------:R-:W-:Y:S01]  /*01d0*/  ISETP.GE.AND P0, PT, R8, UR5, PT ;  /* 0x0000000508007c0c */ /* 0x000fe2000bf06270 */
[----:B------:R-:W-:Y:S01]  /*01e0*/  IMAD.WIDE R48, R2, 0x40, R46 ;  /* 0x0000004002307825 */ /* 0x000fe200078e022e */
[----:B------:R-:W-:-:S02]  /*01f0*/  SHF.R.S32.HI R9, RZ, 0x1f, R8 ;  /* 0x0000001fff097819 */ /* 0x000fc40000011408 */
[----:B------:R-:W-:Y:S01]  /*0200*/  ISETP.LT.AND P2, PT, R4, R3, !P0 ;  /* 0x000000030400720c */ /* 0x000fe20004741270 */
[----:B------:R-:W-:-:S06]  /*0210*/  IMAD.WIDE.U32 R6, R10, UR8, R8 ;  /* 0x000000080a067c25 */ /* 0x000fcc000f8e0008 */
[----:B------:R-:W2:Y:S01]  /*0220*/  @P3 LDC.64 R14, c[0x0][0x228] ;  /* 0x00008a00ff0e3b82 */ /* 0x000ea20000000a00 */
[----:B0-----:R-:W-:Y:S02]  /*0230*/  IMAD R10, R40, UR11, RZ ;  /* 0x0000000b280a7c24 */ /* 0x001fe4000f8e02ff */
[----:B------:R-:W-:Y:S02]  /*0240*/  IMAD.IADD R7, R7, 0x1, R11 ;  /* 0x0000000107077824 */ /* 0x000fe400078e020b */
[----:B------:R-:W-:Y:S01]  /*0250*/  IMAD R11, R19, UR8, R16 ;  /* 0x00000008130b7c24 */ /* 0x000fe2000f8e0210 */
[----:B------:R-:W-:Y:S01]  /*0260*/  @P2 IADD3 R29, P4, R48, 0x10, RZ ;  /* 0x00000010301d2810 */ /* 0x000fe20007f9e0ff */
[----:B------:R-:W-:Y:S01]  /*0270*/  IMAD.WIDE.U32 R8, R18, UR8, R8 ;  /* 0x0000000812087c25 */ /* 0x000fe2000f8e0008 */
[----:B------:R-:W0:Y:S03]  /*0280*/  @P3 LDC.64 R12, c[0x0][0x248] ;  /* 0x00009200ff0c3b82 */ /* 0x000e260000000a00 */
[----:B------:R-:W-:Y:S01]  /*0290*/  IMAD R17, R41, UR9, R10 ;  /* 0x0000000929117c24 */ /* 0x000fe2000f8e020a */
[----:B------:R-:W-:Y:S01]  /*02a0*/  IADD3 R9, R9, R11, RZ ;  /* 0x0000000b09097210 */ /* 0x000fe20007ffe0ff */
[----:B------:R-:W-:-:S03]  /*02b0*/  IMAD.WIDE.U32 R40, R40, UR9, R6 ;  /* 0x0000000928287c25 */ /* 0x000fc6000f8e0006 */
[----:B------:R-:W3:Y:S01]  /*02c0*/  @P2 LDC.64 R6, c[0x0][0x228] ;  /* 0x00008a00ff062b82 */ /* 0x000ee20000000a00 */
[----:B-1----:R-:W-:Y:S02]  /*02d0*/  IMAD R16, R42, UR11, RZ ;  /* 0x0000000b2a107c24 */ /* 0x002fe4000f8e02ff */
[----:B------:R-:W-:Y:S01]  /*02e0*/  IMAD.IADD R41, R41, 0x1, R17 ;  /* 0x0000000129297824 */ /* 0x000fe200078e0211 */
[----:B------:R-:W-:Y:S01]  /*02f0*/  @P2 IADD3 R17, P5, R48, 0x10, RZ ;  /* 0x0000001030112810 */ /* 0x000fe20007fbe0ff */
[----:B------:R-:W-:Y:S02]  /*0300*/  IMAD R19, R43, UR9, R16 ;  /* 0x000000092b137c24 */ /* 0x000fe4000f8e0210 */
[----:B------:R-:W-:Y:S01]  /*0310*/  IMAD.WIDE.U32 R42, R42, UR9, R8 ;  /* 0x000000092a2a7c25 */ /* 0x000fe2000f8e0008 */
[----:B------:R-:W1:Y:S03]  /*0320*/  @P3 LDC.64 R10, c[0x0][0x240] ;  /* 0x00009000ff0a3b82 */ /* 0x000e660000000a00 */
[----:B--2---:R-:W-:-:S02]  /*0330*/  @P3 IMAD R16, R49, R14, RZ ;  /* 0x0000000e31103224 */ /* 0x004fc400078e02ff */
[----:B------:R-:W-:Y:S01]  /*0340*/  IMAD.IADD R43, R43, 0x1, R19 ;  /* 0x000000012b2b7824 */ /* 0x000fe200078e0213 */
[----:B------:R-:W-:Y:S01]  /*0350*/  @P2 IADD3.X R19, RZ, R49, RZ, P5, !PT ;  /* 0x00000031ff132210 */ /* 0x000fe20002ffe4ff */
[C---:B------:R-:W-:Y:S01]  /*0360*/  @P3 IMAD R23, R48.reuse, R15, R16 ;  /* 0x0000000f30173224 */ /* 0x040fe200078e0210 */
[----:B------:R-:W2:Y:S01]  /*0370*/  @P3 LDC.64 R20, c[0x0][0x210] ;  /* 0x00008400ff143b82 */ /* 0x000ea20000000a00 */
[----:B0-----:R-:W-:Y:S02]  /*0380*/  @P3 IMAD R16, R49, R12, RZ ;  /* 0x0000000c31103224 */ /* 0x001fe400078e02ff */
[----:B------:R-:W-:-:S04]  /*0390*/  @P3 IMAD.WIDE.U32 R14, R48, R14, R40 ;  /* 0x0000000e300e3225 */ /* 0x000fc800078e0028 */
[C---:B------:R-:W-:Y:S01]  /*03a0*/  @P3 IMAD R25, R48.reuse, R13, R16 ;  /* 0x0000000d30193224 */ /* 0x040fe200078e0210 */
[----:B------:R-:W0:Y:S01]  /*03b0*/  @P2 LDC.64 R8, c[0x0][0x248] ;  /* 0x00009200ff082b82 */ /* 0x000e220000000a00 */
[----:B------:R-:W-:-:S04]  /*03c0*/  @P3 IMAD.WIDE.U32 R12, R48, R12, R42 ;  /* 0x0000000c300c3225 */ /* 0x000fc800078e002a */
[----:B------:R-:W-:Y:S01]  /*03d0*/  @P3 IMAD.IADD R13, R13, 0x1, R25 ;  /* 0x000000010d0d3824 */ /* 0x000fe200078e0219 */
[----:B------:R-:W-:Y:S01]  /*03e0*/  @P2 MOV R25, R43 ;  /* 0x0000002b00192202 */ /* 0x000fe20000000f00 */
[----:B---3--:R-:W-:Y:S01]  /*03f0*/  @P2 IMAD R16, R19, R6, RZ ;  /* 0x0000000613102224 */ /* 0x008fe200078e02ff */
[C---:B-1----:R-:W-:Y:S01]  /*0400*/  @P3 LEA R10, P6, R12.reuse, R10, 0x1 ;  /* 0x0000000a0c0a3211 */ /* 0x042fe200078c08ff */
[----:B------:R-:W-:Y:S01]  /*0410*/  @P3 IMAD.IADD R15, R15, 0x1, R23 ;  /* 0x000000010f0f3824 */ /* 0x000fe200078e0217 */
[----:B------:R-:W-:Y:S01]  /*0420*/  @P2 IADD3.X R19, RZ, R49, RZ, P4, !PT ;  /* 0x00000031ff132210 */ /* 0x000fe200027fe4ff */
[----:B------:R-:W-:Y:S01]  /*0430*/  @P2 IMAD.MOV.U32 R22, RZ, RZ, R40 ;  /* 0x000000ffff162224 */ /* 0x000fe200078e0028 */
[----:B------:R-:W-:Y:S01]  /*0440*/  @P3 LEA.HI.X R11, R12, R11, R13, 0x1, P6 ;  /* 0x0000000b0c0b3211 */ /* 0x000fe200030f0c0d */
[----:B------:R-:W-:Y:S01]  /*0450*/  @P2 IMAD R7, R17, R7, R16 ;  /* 0x0000000711072224 */ /* 0x000fe200078e0210 */
[----:B------:R-:W-:Y:S01]  /*0460*/  @P2 MOV R23, R41 ;  /* 0x0000002900172202 */ /* 0x000fe20000000f00 */
[----:B------:R-:W1:Y:S01]  /*0470*/  @P2 LDC.64 R52, c[0x0][0x210] ;  /* 0x00008400ff342b82 */ /* 0x000e620000000a00 */
[----:B--2---:R-:W-:Y:S01]  /*0480*/  @P3 LEA R20, P5, R14, R20, 0x1 ;  /* 0x000000140e143211 */ /* 0x004fe200078a08ff */
[----:B------:R-:W-:-:S02]  /*0490*/  @P2 IMAD.MOV.U32 R24, RZ, RZ, R42 ;  /* 0x000000ffff182224 */ /* 0x000fc400078e002a */
[----:B------:R-:W-:Y:S01]  /*04a0*/  @P2 IMAD.WIDE.U32 R22, R17, R6, R22 ;  /* 0x0000000611162225 */ /* 0x000fe200078e0016 */
[----:B------:R-:W-:Y:S02]  /*04b0*/  @P3 LEA.HI.X R21, R14, R21, R15, 0x1, P5 ;  /* 0x000000150e153211 */ /* 0x000fe400028f0c0f */
[----:B------:R-:W-:Y:S02]  /*04c0*/  CS2R R14, SRZ ;  /* 0x00000000000e7805 */ /* 0x000fe4000001ff00 */
[----:B------:R-:W-:Y:S01]  /*04d0*/  CS2R R16, SRZ ;  /* 0x0000000000107805 */ /* 0x000fe2000001ff00 */
[----:B------:R-:W2:Y:S01]  /*04e0*/  @P2 LDC.64 R56, c[0x0][0x240] ;  /* 0x00009000ff382b82 */ /* 0x000ea20000000a00 */
[-C--:B0-----:R-:W-:Y:S01]  /*04f0*/  @P2 IMAD R12, R19, R8.reuse, RZ ;  /* 0x00000008130c2224 */ /* 0x081fe200078e02ff */
[----:B------:R-:W-:Y:S01]  /*0500*/  CS2R R18, SRZ ;  /* 0x0000000000127805 */ /* 0x000fe2000001ff00 */
[----:B------:R-:W-:-:S04]  /*0510*/  @P2 IMAD.WIDE.U32 R24, R29, R8, R24 ;  /* 0x000000081d182225 */ /* 0x000fc800078e0018 */
[----:B------:R-:W-:Y:S01]  /*0520*/  @P2 IMAD R27, R29, R9, R12 ;  /* 0x000000091d1b2224 */ /* 0x000fe200078e020c */
[----:B------:R-:W-:Y:S01]  /*0530*/  CS2R R12, SRZ ;  /* 0x00000000000c7805 */ /* 0x000fe2000001ff00 */
[----:B------:R-:W-:Y:S01]  /*0540*/  VIADD R6, R46, 0x20 ;  /* 0x000000202e067836 */ /* 0x000fe20000000000 */
[----:B------:R-:W3:Y:S04]  /*0550*/  @P3 LDG.E.128 R16, desc[UR6][R10.64] ;  /* 0x000000060a103981 */ /* 0x000ee8000c1e1d00 */
[----:B------:R0:W4:Y:S01]  /*0560*/  @P3 LDG.E.128 R12, desc[UR6][R20.64] ;  /* 0x00000006140c3981 */ /* 0x000122000c1e1d00 */
[----:B------:R-:W-:Y:S01]  /*0570*/  ISETP.LT.AND P3, PT, R6, R3, !P0 ;  /* 0x000000030600720c */ /* 0x000fe20004761270 */
[----:B------:R-:W-:Y:S01]  /*0580*/  @P2 IMAD.IADD R9, R23, 0x1, R7 ;  /* 0x0000000117092824 */ /* 0x000fe200078e0207 */
[----:B------:R-:W-:-:S02]  /*0590*/  IADD3 R8, R46, 0x30, RZ ;  /* 0x000000302e087810 */ /* 0x000fc40007ffe0ff */
[----:B-1----:R-:W-:Y:S02]  /*05a0*/  @P2 LEA R52, P4, R22, R52, 0x1 ;  /* 0x0000003416342211 */ /* 0x002fe400078808ff */
[----:B------:R-:W-:Y:S02]  /*05b0*/  @P2 IADD3 R7, R25, R27, RZ ;  /* 0x0000001b19072210 */ /* 0x000fe40007ffe0ff */
[----:B--2---:R-:W-:-:S05]  /*05c0*/  @P2 LEA R56, P5, R24, R56, 0x1 ;  /* 0x0000003818382211 */ /* 0x004fca00078a08ff */
[----:B------:R-:W1:Y:S01]  /*05d0*/  @P3 LDC.64 R34, c[0x0][0x228] ;  /* 0x00008a00ff223b82 */ /* 0x000e620000000a00 */
[----:B------:R-:W-:Y:S02]  /*05e0*/  ISETP.LT.AND P0, PT, R8, R3, !P0 ;  /* 0x000000030800720c */ /* 0x000fe40004701270 */
[----:B0-----:R-:W-:Y:S02]  /*05f0*/  CS2R R20, SRZ ;  /* 0x0000000000147805 */ /* 0x001fe4000001ff00 */
[----:B------:R-:W-:Y:S02]  /*0600*/  @P2 LEA.HI.X R53, R22, R53, R9, 0x1, P4 ;  /* 0x0000003516352211 */ /* 0x000fe400020f0c09 */
[----:B------:R-:W-:Y:S02]  /*0610*/  CS2R R22, SRZ ;  /* 0x0000000000167805 */ /* 0x000fe4000001ff00 */
[----:B------:R-:W-:Y:S02]  /*0620*/  @P2 LEA.HI.X R57, R24, R57, R7, 0x1, P5 ;  /* 0x0000003918392211 */ /* 0x000fe400028f0c07 */
[----:B------:R-:W-:-:S02]  /*0630*/  CS2R R24, SRZ ;  /* 0x0000000000187805 */ /* 0x000fc4000001ff00 */
[----:B------:R-:W-:Y:S01]  /*0640*/  CS2R R26, SRZ ;  /* 0x00000000001a7805 */ /* 0x000fe2000001ff00 */
[----:B------:R-:W0:Y:S01]  /*0650*/  @P3 LDC.64 R36, c[0x0][0x248] ;  /* 0x00009200ff243b82 */ /* 0x000e220000000a00 */
[----:B------:R2:W4:Y:S04]  /*0660*/  @P2 LDG.E.128 R20, desc[UR6][R52.64] ;  /* 0x0000000634142981 */ /* 0x000528000c1e1d00 */
[----:B------:R1:W4:Y:S01]  /*0670*/  @P2 LDG.E.128 R24, desc[UR6][R56.64] ;  /* 0x0000000638182981 */ /* 0x000322000c1e1d00 */
[C---:B------:R-:W-:Y:S02]  /*0680*/  @P3 IADD3 R55, P2, R48.reuse, 0x20, RZ ;  /* 0x0000002030373810 */ /* 0x040fe40007f5e0ff */
[----:B------:R-:W0:Y:S01]  /*0690*/  @P0 LDC.64 R38, c[0x0][0x228] ;  /* 0x00008a00ff260b82 */ /* 0x000e220000000a00 */
[----:B------:R-:W-:-:S02]  /*06a0*/  @P0 IADD3 R51, P4, R48, 0x30, RZ ;  /* 0x0000003030330810 */ /* 0x000fc40007f9e0ff */
[C---:B------:R-:W-:Y:S01]  /*06b0*/  @P3 IADD3 R50, P5, R48.reuse, 0x20, RZ ;  /* 0x0000002030323810 */ /* 0x040fe20007fbe0ff */
[--C-:B------:R-:W-:Y:S01]  /*06c0*/  @P3 IMAD.X R59, RZ, RZ, R49.reuse, P2 ;  /* 0x000000ffff3b3224 */ /* 0x100fe200010e0631 */
[----:B------:R-:W-:Y:S01]  /*06d0*/  @P0 IADD3 R7, P6, R48, 0x30, RZ ;  /* 0x0000003030070810 */ /* 0x000fe20007fde0ff */
[----:B--2---:R-:W-:Y:S01]  /*06e0*/  @P0 IMAD.X R53, RZ, RZ, R49, P4 ;  /* 0x000000ffff350224 */ /* 0x004fe200020e0631 */
[-C--:B------:R-:W-:Y:S01]  /*06f0*/  @P3 IADD3.X R61, RZ, R49.reuse, RZ, P5, !PT ;  /* 0x00000031ff3d3210 */ /* 0x080fe20002ffe4ff */
[----:B-1----:R-:W-:Y:S01]  /*0700*/  @P3 IMAD R54, R59, R34, RZ ;  /* 0x000000223b363224 */ /* 0x002fe200078e02ff */
[----:B------:R-:W-:Y:S01]  /*0710*/  @P0 IADD3.X R9, RZ, R49, RZ, P6, !PT ;  /* 0x00000031ff090210 */ /* 0x000fe200037fe4ff */
[----:B------:R-:W1:Y:S01]  /*0720*/  @P3 LDC.64 R10, c[0x0][0x210] ;  /* 0x00008400ff0a3b82 */ /* 0x000e620000000a00 */
[----:B------:R-:W-:Y:S01]  /*0730*/  @P3 MOV R49, R41 ;  /* 0x0000002900313202 */ /* 0x000fe20000000f00 */
[----:B------:R-:W-:Y:S02]  /*0740*/  @P3 IMAD.MOV.U32 R48, RZ, RZ, R40 ;  /* 0x000000ffff303224 */ /* 0x000fe400078e0028 */
[----:B------:R-:W-:-:S04]  /*0750*/  @P3 IMAD R57, R55, R35, R54 ;  /* 0x0000002337393224 */ /* 0x000fc800078e0236 */
[----:B------:R-:W2:Y:S01]  /*0760*/  @P0 LDC.64 R28, c[0x0][0x210] ;  /* 0x00008400ff1c0b82 */ /* 0x000ea20000000a00 */
[----:B------:R-:W-:Y:S01]  /*0770*/  @P3 IMAD.WIDE.U32 R34, R55, R34, R48 ;  /* 0x0000002237223225 */ /* 0x000fe200078e0030 */
[----:B------:R-:W-:-:S06]  /*0780*/  @P3 MOV R49, R43 ;  /* 0x0000002b00313202 */ /* 0x000fcc0000000f00 */
[----:B------:R-:W2:Y:S01]  /*0790*/  @P0 LDC.64 R32, c[0x0][0x248] ;  /* 0x00009200ff200b82 */ /* 0x000ea20000000a00 */
[----:B0-----:R-:W-:Y:S02]  /*07a0*/  @P3 IMAD R52, R61, R36, RZ ;  /* 0x000000243d343224 */ /* 0x001fe400078e02ff */
[----:B------:R-:W-:Y:S02]  /*07b0*/  @P3 IMAD.MOV.U32 R48, RZ, RZ, R42 ;  /* 0x000000ffff303224 */ /* 0x000fe400078e002a */
[----:B------:R-:W-:-:S03]  /*07c0*/  @P3 IMAD R55, R50, R37, R52 ;  /* 0x0000002532373224 */ /* 0x000fc600078e0234 */
[----:B------:R-:W0:Y:S01]  /*07d0*/  @P3 LDC.64 R30, c[0x0][0x240] ;  /* 0x00009000ff1e3b82 */ /* 0x000e220000000a00 */
[----:B------:R-:W-:-:S07]  /*07e0*/  @P3 IMAD.WIDE.U32 R48, R50, R36, R48 ;  /* 0x0000002432303225 */ /* 0x000fce00078e0030 */
[----:B------:R-:W0:Y:S01]  /*07f0*/  @P0 LDC.64 R36, c[0x0][0x240] ;  /* 0x00009000ff240b82 */ /* 0x000e220000000a00 */
[-C--:B------:R-:W-:Y:S02]  /*0800*/  @P0 IMAD R52, R53, R38.reuse, RZ ;  /* 0x0000002635340224 */ /* 0x080fe400078e02ff */
[----:B------:R-:W-:-:S04]  /*0810*/  @P0 IMAD.WIDE.U32 R40, R51, R38, R40 ;  /* 0x0000002633280225 */ /* 0x000fc800078e0028 */
[----:B------:R-:W-:Y:S01]  /*0820*/  @P0 IMAD R39, R51, R39, R52 ;  /* 0x0000002733270224 */ /* 0x000fe200078e0234 */
[----:B-1----:R-:W-:Y:S02]  /*0830*/  @P3 LEA R52, P2, R34, R10, 0x1 ;  /* 0x0000000a22343211 */ /* 0x002fe400078408ff */
[----:B--2---:R-:W-:Y:S01]  /*0840*/  @P0 LEA R10, P4, R40, R28, 0x1 ;  /* 0x0000001c280a0211 */ /* 0x004fe200078808ff */
[-C--:B------:R-:W-:Y:S02]  /*0850*/  @P0 IMAD R28, R9, R32.reuse, RZ ;  /* 0x00000020091c0224 */ /* 0x080fe400078e02ff */
[----:B------:R-:W-:Y:S02]  /*0860*/  @P3 IMAD.IADD R57, R35, 0x1, R57 ;  /* 0x0000000123393824 */ /* 0x000fe400078e0239 */
[C---:B------:R-:W-:Y:S02]  /*0870*/  @P0 IMAD R9, R7.reuse, R33, R28 ;  /* 0x0000002107090224 */ /* 0x040fe400078e021c */
[----:B------:R-:W-:Y:S01]  /*0880*/  @P0 IMAD.WIDE.U32 R42, R7, R32, R42 ;  /* 0x00000020072a0225 */ /* 0x000fe200078e002a */
[----:B------:R-:W-:-:S02]  /*0890*/  @P3 IADD3 R55, R49, R55, RZ ;  /* 0x0000003731373210 */ /* 0x000fc40007ffe0ff */
[----:B0-----:R-:W-:Y:S01]  /*08a0*/  @P3 LEA R50, P5, R48, R30, 0x1 ;  /* 0x0000001e30323211 */ /* 0x001fe200078a08ff */
[----:B------:R-:W-:Y:S01]  /*08b0*/  @P0 IMAD.IADD R39, R41, 0x1, R39 ;  /* 0x0000000129270824 */ /* 0x000fe200078e0227 */
[----:B------:R-:W-:Y:S02]  /*08c0*/  @P3 LEA.HI.X R53, R34, R11, R57, 0x1, P2 ;  /* 0x0000000b22353211 */ /* 0x000fe400010f0c39 */
[----:B------:R-:W-:Y:S02]  /*08d0*/  @P0 IADD3 R7, R43, R9, RZ ;  /* 0x000000092b070210 */ /* 0x000fe40007ffe0ff */
[----:B------:R-:W-:Y:S02]  /*08e0*/  @P0 LEA R54, P2, R42, R36, 0x1 ;  /* 0x000000242a360211 */ /* 0x000fe400078408ff */
[----:B------:R-:W-:Y:S02]  /*08f0*/  @P0 LEA.HI.X R11, R40, R29, R39, 0x1, P4 ;  /* 0x0000001d280b0211 */ /* 0x000fe400020f0c27 */
[----:B------:R-:W-:-:S02]  /*0900*/  CS2R R28, SRZ ;  /* 0x00000000001c7805 */ /* 0x000fc4000001ff00 */
[----:B------:R-:W-:Y:S02]  /*0910*/  @P3 LEA.HI.X R51, R48, R31, R55, 0x1, P5 ;  /* 0x0000001f30333211 */ /* 0x000fe400028f0c37 */
[----:B------:R-:W-:Y:S02]  /*0920*/  CS2R R30, SRZ ;  /* 0x00000000001e7805 */ /* 0x000fe4000001ff00 */
[----:B------:R-:W-:Y:S02]  /*0930*/  CS2R R32, SRZ ;  /* 0x0000000000207805 */ /* 0x000fe4000001ff00 */
[----:B------:R-:W-:Y:S02]  /*0940*/  CS2R R34, SRZ ;  /* 0x0000000000227805 */ /* 0x000fe4000001ff00 */
[----:B------:R-:W-:Y:S02]  /*0950*/  @P0 LEA.HI.X R55, R42, R37, R7, 0x1, P2 ;  /* 0x000000252a370211 */ /* 0x000fe400010f0c07 */
[----:B------:R-:W-:-:S02]  /*0960*/  CS2R R36, SRZ ;  /* 0x0000000000247805 */ /* 0x000fc4000001ff00 */
[----:B------:R-:W-:Y:S02]  /*0970*/  CS2R R38, SRZ ;  /* 0x0000000000267805 */ /* 0x000fe4000001ff00 */
[----:B------:R-:W-:Y:S02]  /*0980*/  CS2R R40, SRZ ;  /* 0x0000000000287805 */ /* 0x000fe4000001ff00 */
[----:B------:R-:W-:Y:S01]  /*0990*/  CS2R R42, SRZ ;  /* 0x00000000002a7805 */ /* 0x000fe2000001ff00 */
[----:B------:R-:W2:Y:S04]  /*09a0*/  @P3 LDG.E.128 R28, desc[UR6][R52.64] ;  /* 0x00000006341c3981 */ /* 0x000ea8000c1e1d00 */
[----:B------:R-:W2:Y:S04]  /*09b0*/  @P3 LDG.E.128 R32, desc[UR6][R50.64] ;  /* 0x0000000632203981 */ /* 0x000ea8000c1e1d00 */
[----:B------:R-:W2:Y:S04]  /*09c0*/  @P0 LDG.E.128 R36, desc[UR6][R10.64] ;  /* 0x000000060a240981 */ /* 0x000ea8000c1e1d00 */
[----:B------:R0:W2:Y:S01]  /*09d0*/  @P0 LDG.E.128 R40, desc[UR6][R54.64] ;  /* 0x0000000636280981 */ /* 0x0000a2000c1e1d00 */
[----:B------:R-:W-:-:S04]  /*09e0*/  ISETP.GT.AND P0, PT, R0, 0x3f, PT ;  /* 0x0000003f0000780c */ /* 0x000fc80003f04270 */
[----:B------:R-:W-:-:S13]  /*09f0*/  ISETP.GE.OR P2, PT, R0, R3, P0 ;  /* 0x000000030000720c */ /* 0x000fda0000746670 */
[----:B0-----:R-:W-:Y:S02]  /*0a00*/  @!P2 SHF.R.S32.HI R55, RZ, 0x1f, R0 ;  /* 0x0000001fff37a819 */ /* 0x001fe40000011400 */
[----:B---3--:R-:W-:Y:S02]  /*0a10*/  LOP3.LUT R48, R16, 0xffff0000, RZ, 0xc0, !PT ;  /* 0xffff000010307812 */ /* 0x008fe400078ec0ff */
[C---:B----4-:R-:W-:Y:S01]  /*0a20*/  LOP3.LUT R7, R12.reuse, 0xffff0000, RZ, 0xc0, !PT ;  /* 0xffff00000c077812 */ /* 0x050fe200078ec0ff */
[----:B------:R-:W-:Y:S01]  /*0a30*/  IMAD.U32 R12, R12, 0x10000, RZ ;  /* 0x000100000c0c7824 */ /* 0x000fe200078e00ff */
[----:B------:R-:W-:-:S03]  /*0a40*/  SHF.L.U32 R9, R16, 0x10, RZ ;  /* 0x0000001010097819 */ /* 0x000fc600000006ff */
[----:B------:R-:W-:Y:S02]  /*0a50*/  FMUL.FTZ R51, R7, R48 ;  /* 0x0000003007337220 */ /* 0x000fe40000410000 */
[----:B------:R-:W0:Y:S01]  /*0a60*/  @!P2 LDC.64 R48, c[0x0][0x290] ;  /* 0x0000a400ff30ab82 */ /* 0x000e220000000a00 */
[----:B------:R-:W-:Y:S01]  /*0a70*/  SHF.L.U32 R10, R17, 0x10, RZ ;  /* 0x00000010110a7819 */ /* 0x000fe200000006ff */
[C---:B------:R-:W-:Y:S02]  /*0a80*/  IMAD.U32 R7, R13.reuse, 0x10000, RZ ;  /* 0x000100000d077824 */ /* 0x040fe400078e00ff */
[----:B------:R-:W-:Y:S01]  /*0a90*/  FFMA.FTZ R16, R12, R9, R51 ;  /* 0x000000090c107223 */ /* 0x000fe20000010033 */
[----:B------:R-:W-:Y:S02]  /*0aa0*/  LOP3.LUT R13, R13, 0xffff0000, RZ, 0xc0, !PT ;  /* 0xffff00000d0d7812 */ /* 0x000fe400078ec0ff */
[----:B------:R-:W-:Y:S01]  /*0ab0*/  LOP3.LUT R12, R17, 0xffff0000, RZ, 0xc0, !PT ;  /* 0xffff0000110c7812 */ /* 0x000fe200078ec0ff */
[----:B------:R-:W-:Y:S01]  /*0ac0*/  FFMA.FTZ R16, R7, R10, R16 ;  /* 0x0000000a07107223 */ /* 0x000fe20000010010 */
[----:B------:R-:W-:Y:S01]  /*0ad0*/  SHF.L.U32 R11, R18, 0x10, RZ ;  /* 0x00000010120b7819 */ /* 0x000fe200000006ff */
[----:B------:R-:W-:-:S02]  /*0ae0*/  IMAD.U32 R10, R14, 0x10000, RZ ;  /* 0x000100000e0a7824 */ /* 0x000fc400078e00ff */
[----:B------:R-:W-:Y:S01]  /*0af0*/  FFMA.FTZ R13, R13, R12, R16 ;  /* 0x0000000c0d0d7223 */ /* 0x000fe20000010010 */
[C---:B------:R-:W-:Y:S01]  /*0b00*/  IMAD.U32 R9, R15.reuse, 0x10000, RZ ;  /* 0x000100000f097824 */ /* 0x040fe200078e00ff */
[----:B------:R-:W-:Y:S02]  /*0b10*/  LOP3.LUT R7, R15, 0xffff0000, RZ, 0xc0, !PT ;  /* 0xffff00000f077812 */ /* 0x000fe400078ec0ff */
[----:B------:R-:W-:Y:S01]  /*0b20*/  FFMA.FTZ R51, R10, R11, R13 ;  /* 0x0000000b0a337223 */ /* 0x000fe2000001000d */
[----:B------:R-:W-:Y:S01]  /*0b30*/  LOP3.LUT R10, R20, 0xffff0000, RZ, 0xc0, !PT ;  /* 0xffff0000140a7812 */ /* 0x000fe200078ec0ff */
[----:B------:R-:W1:Y:S01]  /*0b40*/  @!P2 LDC.64 R12, c[0x0][0x298] ;  /* 0x0000a600ff0cab82 */ /* 0x000e620000000a00 */
[C---:B------:R-:W-:Y:S01]  /*0b50*/  LOP3.LUT R15, R24.reuse, 0xffff0000, RZ, 0xc0, !PT ;  /* 0xffff0000180f7812 */ /* 0x040fe200078ec0ff */
[----:B------:R-:W-:Y:S01]  /*0b60*/  IMAD.U32 R11, R24, 0x10000, RZ ;  /* 0x00010000180b7824 */ /* 0x000fe200078e00ff */
[----:B------:R-:W-:-:S03]  /*0b70*/  SHF.L.U32 R20, R20, 0x10, RZ ;  /* 0x0000001014147819 */ /* 0x000fc600000006ff */
[----:B------:R-:W-:Y:S01]  /*0b80*/  FMUL.FTZ R53, R10, R15 ;  /* 0x0000000f0a357220 */ /* 0x000fe20000410000 */
[----:B0-----:R-:W-:Y:S01]  /*0b90*/  @!P2 IMAD R10, R48, UR10, RZ ;  /* 0x0000000a300aac24 */ /* 0x001fe2000f8e02ff */
[----:B------:R-:W-:Y:S02]  /*0ba0*/  LOP3.LUT R16, R14, 0xffff0000, RZ, 0xc0, !PT ;  /* 0xffff00000e107812 */ /* 0x000fe400078ec0ff */
[----:B------:R-:W-:Y:S01]  /*0bb0*/  FFMA.FTZ R50, R20, R11, R53 ;  /* 0x0000000b14327223 */ /* 0x000fe20000010035 */
[----:B------:R-:W-:Y:S02]  /*0bc0*/  @!P2 IMAD R49, R49, UR8, R10 ;  /* 0x000000083131ac24 */ /* 0x000fe4000f8e020a */
[----:B------:R-:W0:Y:S01]  /*0bd0*/  @!P2 LDC.64 R10, c[0x0][0x288] ;  /* 0x0000a200ff0aab82 */ /* 0x000e220000000a00 */
[----:B------:R-:W-:Y:S02]  /*0be0*/  @!P2 IADD3 R14, P3, R44, R0, RZ ;  /* 0x000000002c0ea210 */ /* 0x000fe40007f7e0ff */
[----:B------:R-:W-:-:S02]  /*0bf0*/  LOP3.LUT R17, R18, 0xffff0000, RZ, 0xc0, !PT ;  /* 0xffff000012117812 */ /* 0x000fc400078ec0ff */
[----:B------:R-:W-:Y:S01]  /*0c00*/  @!P2 LEA.HI.X.SX32 R15, R44, R55, 0x1, P3 ;  /* 0x000000372c0fa211 */ /* 0x000fe200018f0eff */
[----:B------:R-:W-:Y:S02]  /*0c10*/  IMAD.U32 R18, R25, 0x10000, RZ ;  /* 0x0001000019127824 */ /* 0x000fe400078e00ff */
[----:B------:R-:W-:Y:S01]  /*0c20*/  FFMA.FTZ R16, R16, R17, R51 ;  /* 0x0000001110107223 */ /* 0x000fe20000010033 */
[----:B------:R-:W-:Y:S01]  /*0c30*/  SHF.L.U32 R17, R21, 0x10, RZ ;  /* 0x0000001015117819 */ /* 0x000fe200000006ff */
[----:B------:R-:W-:Y:S01]  /*0c40*/  @!P2 IMAD.WIDE.U32 R14, R48, UR8, R14 ;  /* 0x00000008300eac25 */ /* 0x000fe2000f8e000e */
[----:B------:R-:W-:Y:S02]  /*0c50*/  SHF.L.U32 R24, R19, 0x10, RZ ;  /* 0x0000001013187819 */ /* 0x000fe400000006ff */
[----:B------:R-:W-:Y:S01]  /*0c60*/  LOP3.LUT R21, R21, 0xffff0000, RZ, 0xc0, !PT ;  /* 0xffff000015157812 */ /* 0x000fe200078ec0ff */
[----:B-1----:R-:W-:Y:S01]  /*0c70*/  @!P2 IMAD R48, R12, UR11, RZ ;  /* 0x0000000b0c30ac24 */ /* 0x002fe2000f8e02ff */
[----:B------:R-:W-:Y:S01]  /*0c80*/  LOP3.LUT R20, R25, 0xffff0000, RZ, 0xc0, !PT ;  /* 0xffff000019147812 */ /* 0x000fe200078ec0ff */
[----:B------:R-:W-:Y:S01]  /*0c90*/  FFMA.FTZ R50, R17, R18, R50 ;  /* 0x0000001211327223 */ /* 0x000fe20000010032 */
[----:B------:R-:W-:-:S02]  /*0ca0*/  @!P2 IMAD.IADD R15, R15, 0x1, R49 ;  /* 0x000000010f0fa824 */ /* 0x000fc400078e0231 */
[----:B------:R-:W-:Y:S01]  /*0cb0*/  FFMA.FTZ R24, R9, R24, R16 ;  /* 0x0000001809187223 */ /* 0x000fe20000010010 */
[----:B------:R-:W-:Y:S01]  /*0cc0*/  SHF.L.U32 R9, R22, 0x10, RZ ;  /* 0x0000001016097819 */ /* 0x000fe200000006ff */
[----:B------:R-:W-:Y:S02]  /*0cd0*/  @!P2 IMAD R17, R13, UR9, R48 ;  /* 0x000000090d11ac24 */ /* 0x000fe4000f8e0230 */
[----:B------:R-:W-:Y:S01]  /*0ce0*/  FFMA.FTZ R20, R21, R20, R50 ;  /* 0x0000001415147223 */ /* 0x000fe20000010032 */
[----:B------:R-:W-:Y:S02]  /*0cf0*/  IMAD.U32 R16, R26, 0x10000, RZ ;  /* 0x000100001a107824 */ /* 0x000fe400078e00ff */
[----:B------:R-:W-:Y:S01]  /*0d00*/  @!P2 IMAD.WIDE.U32 R12, R12, UR9, R14 ;  /* 0x000000090c0cac25 */ /* 0x000fe2000f8e000e */
[----:B------:R-:W-:-:S03]  /*0d10*/  LOP3.LUT R22, R22, 0xffff0000, RZ, 0xc0, !PT ;  /* 0xffff000016167812 */ /* 0x000fc600078ec0ff */
[----:B------:R-:W-:Y:S01]  /*0d20*/  FFMA.FTZ R9, R9, R16, R20 ;  /* 0x0000001009097223 */ /* 0x000fe20000010014 */
[----:B------:R-:W-:Y:S02]  /*0d30*/  LOP3.LUT R15, R26, 0xffff0000, RZ, 0xc0, !PT ;  /* 0xffff00001a0f7812 */ /* 0x000fe400078ec0ff */
[----:B------:R-:W-:Y:S02]  /*0d40*/  @!P2 IADD3 R13, R13, R17, RZ ;  /* 0x000000110d0da210 */ /* 0x000fe40007ffe0ff */
[----:B0-----:R-:W-:Y:S02]  /*0d50*/  @!P2 LEA R14, P3, R12, R10, 0x2 ;  /* 0x0000000a0c0ea211 */ /* 0x001fe400078610ff */
[----:B------:R-:W-:Y:S01]  /*0d60*/  LOP3.LUT R18, R19, 0xffff0000, RZ, 0xc0, !PT ;  /* 0xffff000013127812 */ /* 0x000fe200078ec0ff */
[----:B------:R-:W-:Y:S01]  /*0d70*/  FFMA.FTZ R22, R22, R15, R9 ;  /* 0x0000000f16167223 */ /* 0x000fe20000010009 */
[----:B------:R-:W-:Y:S01]  /*0d80*/  IMAD.MOV.U32 R17, RZ, RZ, 0x7f800000 ;  /* 0x7f800000ff117424 */ /* 0x000fe200078e00ff */
[----:B------:R-:W-:-:S02]  /*0d90*/  @!P2 LEA.HI.X R15, R12, R11, R13, 0x2, P3 ;  /* 0x0000000b0c0fa211 */ /* 0x000fc400018f140d */
[----:B------:R-:W-:Y:S01]  /*0da0*/  FFMA.FTZ R7, R7, R18, R24 ;  /* 0x0000001207077223 */ /* 0x000fe20000010018 */
[----:B------:R-:W-:Y:S01]  /*0db0*/  SHF.L.U32 R16, R27, 0x10, RZ ;  /* 0x000000101b107819 */ /* 0x000fe200000006ff */
[----:B------:R-:W-:Y:S01]  /*0dc0*/  IMAD.U32 R9, R23, 0x10000, RZ ;  /* 0x0001000017097824 */ /* 0x000fe200078e00ff */
[----:B------:R0:W5:Y:S01]  /*0dd0*/  @!P2 LDG.E R17, desc[UR6][R14.64] ;  /* 0x000000060e11a981 */ /* 0x000162000c1e1900 */
[----:B------:R-:W-:Y:S02]  /*0de0*/  LOP3.LUT R10, R27, 0xffff0000, RZ, 0xc0, !PT ;  /* 0xffff00001b0a7812 */ /* 0x000fe400078ec0ff */
[----:B------:R-:W-:Y:S01]  /*0df0*/  FFMA.FTZ R12, R9, R16, R22 ;  /* 0x00000010090c7223 */ /* 0x000fe20000010016 */
[C---:B--2---:R-:W-:Y:S02]  /*0e00*/  SHF.L.U32 R18, R28.reuse, 0x10, RZ ;  /* 0x000000101c127819 */ /* 0x044fe400000006ff */
[----:B------:R-:W-:Y:S02]  /*0e10*/  LOP3.LUT R28, R28, 0xffff0000, RZ, 0xc0, !PT ;  /* 0xffff00001c1c7812 */ /* 0x000fe400078ec0ff */
[----:B------:R-:W-:-:S02]  /*0e20*/  LOP3.LUT R25, R32, 0xffff0000, RZ, 0xc0, !PT ;  /* 0xffff000020197812 */ /* 0x000fc400078ec0ff */
[----:B------:R-:W-:Y:S02]  /*0e30*/  SHF.L.U32 R21, R32, 0x10, RZ ;  /* 0x0000001020157819 */ /* 0x000fe400000006ff */
[----:B0-----:R-:W-:Y:S01]  /*0e40*/  LOP3.LUT R15, R36, 0xffff0000, RZ, 0xc0, !PT ;  /* 0xffff0000240f7812 */ /* 0x001fe200078ec0ff */
[----:B------:R-:W-:Y:S01]  /*0e50*/  FMUL.FTZ R27, R28, R25 ;  /* 0x000000191c1b7220 */ /* 0x000fe20000410000 */
[C---:B------:R-:W-:Y:S01]  /*0e60*/  LOP3.LUT R20, R40.reuse, 0xffff0000, RZ, 0xc0, !PT ;  /* 0xffff000028147812 */ /* 0x040fe200078ec0ff */
[C---:B------:R-:W-:Y:S01]  /*0e70*/  IMAD.U32 R22, R33.reuse, 0x10000, RZ ;  /* 0x0001000021167824 */ /* 0x040fe200078e00ff */
[----:B------:R-:W-:Y:S01]  /*0e80*/  LOP3.LUT R24, R33, 0xffff0000, RZ, 0xc0, !PT ;  /* 0xffff000021187812 */ /* 0x000fe200078ec0ff */
[----:B------:R-:W-:Y:S01]  /*0e90*/  IMAD.U32 R25, R40, 0x10000, RZ ;  /* 0x0001000028197824 */ /* 0x000fe200078e00ff */
[----:B------:R-:W-:Y:S01]  /*0ea0*/  SHF.L.U32 R36, R36, 0x10, RZ ;  /* 0x0000001024247819 */ /* 0x000fe200000006ff */
[----:B------:R-:W-:Y:S01]  /*0eb0*/  FMUL.FTZ R33, R15, R20 ;  /* 0x000000140f217220 */ /* 0x000fe20000410000 */
[----:B------:R-:W-:-:S02]  /*0ec0*/  IMAD.U32 R19, R29, 0x10000, RZ ;  /* 0x000100001d137824 */ /* 0x000fc400078e00ff */
[----:B------:R-:W-:Y:S01]  /*0ed0*/  FFMA.FTZ R20, R18, R21, R27 ;  /* 0x0000001512147223 */ /* 0x000fe2000001001b */
[----:B------:R-:W-:Y:S01]  /*0ee0*/  SHF.L.U32 R15, R37, 0x10, RZ ;  /* 0x00000010250f7819 */ /* 0x000fe200000006ff */
[----:B------:R-:W-:Y:S02]  /*0ef0*/  IMAD.U32 R18, R41, 0x10000, RZ ;  /* 0x0001000029127824 */ /* 0x000fe400078e00ff */
[----:B------:R-:W-:Y:S01]  /*0f00*/  FFMA.FTZ R36, R36, R25, R33 ;  /* 0x0000001924247223 */ /* 0x000fe20000010021 */
[----:B------:R-:W-:Y:S01]  /*0f10*/  LOP3.LUT R29, R29, 0xffff0000, RZ, 0xc0, !PT ;  /* 0xffff00001d1d7812 */ /* 0x000fe200078ec0ff */
[----:B------:R-:W-:Y:S01]  /*0f20*/  FFMA.FTZ R22, R19, R22, R20 ;  /* 0x0000001613167223 */ /* 0x000fe20000010014 */
[----:B------:R-:W-:Y:S01]  /*0f30*/  LOP3.LUT R37, R37, 0xffff0000, RZ, 0xc0, !PT ;  /* 0xffff000025257812 */ /* 0x000fe200078ec0ff */
[----:B------:R-:W-:Y:S01]  /*0f40*/  FFMA.FTZ R36, R15, R18, R36 ;  /* 0x000000120f247223 */ /* 0x000fe20000010024 */
[----:B------:R-:W-:Y:S01]  /*0f50*/  LOP3.LUT R20, R41, 0xffff0000, RZ, 0xc0, !PT ;  /* 0xffff000029147812 */ /* 0x000fe200078ec0ff */
[----:B------:R-:W-:Y:S01]  /*0f60*/  FFMA.FTZ R22, R29, R24, R22 ;  /* 0x000000181d167223 */ /* 0x000fe20000010016 */
[----:B------:R-:W-:-:S02]  /*0f70*/  SHF.L.U32 R11, R30, 0x10, RZ ;  /* 0x000000101e0b7819 */ /* 0x000fc400000006ff */
[----:B------:R-:W-:Y:S01]  /*0f80*/  SHF.L.U32 R26, R34, 0x10, RZ ;  /* 0x00000010221a7819 */ /* 0x000fe200000006ff */
[----:B------:R-:W-:Y:S01]  /*0f90*/  IMAD.U32 R18, R42, 0x10000, RZ ;  /* 0x000100002a127824 */ /* 0x000fe200078e00ff */
[----:B------:R-:W-:Y:S01]  /*0fa0*/  SHF.L.U32 R15, R38, 0x10, RZ ;  /* 0x00000010260f7819 */ /* 0x000fe200000006ff */
[----:B------:R-:W-:Y:S01]  /*0fb0*/  FFMA.FTZ R20, R37, R20, R36 ;  /* 0x0000001425147223 */ /* 0x000fe20000010024 */
[----:B------:R-:W-:Y:S01]  /*0fc0*/  LOP3.LUT R30, R30, 0xffff0000, RZ, 0xc0, !PT ;  /* 0xffff00001e1e7812 */ /* 0x000fe200078ec0ff */
[----:B------:R-:W-:Y:S01]  /*0fd0*/  FFMA.FTZ R11, R11, R26, R22 ;  /* 0x0000001a0b0b7223 */ /* 0x000fe20000010016 */
[----:B------:R-:W-:Y:S01]  /*0fe0*/  LOP3.LUT R13, R34, 0xffff0000, RZ, 0xc0, !PT ;  /* 0xffff0000220d7812 */ /* 0x000fe200078ec0ff */
[----:B------:R-:W-:Y:S01]  /*0ff0*/  FFMA.FTZ R15, R15, R18, R20 ;  /* 0x000000120f0f7223 */ /* 0x000fe20000010014 */
[----:B------:R-:W-:Y:S02]  /*1000*/  LOP3.LUT R38, R38, 0xffff0000, RZ, 0xc0, !PT ;  /* 0xffff000026267812 */ /* 0x000fe400078ec0ff */
[----:B------:R-:W-:Y:S01]  /*1010*/  LOP3.LUT R19, R42, 0xffff0000, RZ, 0xc0, !PT ;  /* 0xffff00002a137812 */ /* 0x000fe200078ec0ff */
[----:B------:R-:W-:-:S02]  /*1020*/  IMAD.U32 R9, R31, 0x10000, RZ ;  /* 0x000100001f097824 */ /* 0x000fc400078e00ff */
[----:B------:R-:W-:Y:S01]  /*1030*/  FFMA.FTZ R30, R30, R13, R11 ;  /* 0x0000000d1e1e7223 */ /* 0x000fe2000001000b */
[----:B------:R-:W-:Y:S01]  /*1040*/  IMAD.U32 R16, R35, 0x10000, RZ ;  /* 0x0001000023107824 */ /* 0x000fe200078e00ff */
[----:B------:R-:W-:Y:S01]  /*1050*/  SHF.L.U32 R11, R39, 0x10, RZ ;  /* 0x00000010270b7819 */ /* 0x000fe200000006ff */
[----:B------:R-:W-:Y:S02]  /*1060*/  IMAD.U32 R18, R43, 0x10000, RZ ;  /* 0x000100002b127824 */ /* 0x000fe400078e00ff */
[----:B------:R-:W-:Y:S01]  /*1070*/  FFMA.FTZ R38, R38, R19, R15 ;  /* 0x0000001326267223 */ /* 0x000fe2000001000f */
[----:B------:R-:W-:Y:S01]  /*1080*/  LOP3.LUT R23, R23, 0xffff0000, RZ, 0xc0, !PT ;  /* 0xffff000017177812 */ /* 0x000fe200078ec0ff */
[----:B------:R-:W-:Y:S01]  /*1090*/  FFMA.FTZ R30, R9, R16, R30 ;  /* 0x00000010091e7223 */ /* 0x000fe2000001001e */
[----:B------:R-:W-:Y:S01]  /*10a0*/  LOP3.LUT R31, R31, 0xffff0000, RZ, 0xc0, !PT ;  /* 0xffff00001f1f7812 */ /* 0x000fe200078ec0ff */
[----:B------:R-:W-:Y:S01]  /*10b0*/  FFMA.FTZ R18, R11, R18, R38 ;  /* 0x000000120b127223 */ /* 0x000fe20000010026 */
[----:B------:R-:W-:-:S02]  /*10c0*/  LOP3.LUT R14, R35, 0xffff0000, RZ, 0xc0, !PT ;  /* 0xffff0000230e7812 */ /* 0x000fc400078ec0ff */
[----:B------:R-:W-:Y:S02]  /*10d0*/  LOP3.LUT R39, R39, 0xffff0000, RZ, 0xc0, !PT ;  /* 0xffff000027277812 */ /* 0x000fe400078ec0ff */
[----:B------:R-:W-:Y:S01]  /*10e0*/  LOP3.LUT R16, R43, 0xffff0000, RZ, 0xc0, !PT ;  /* 0xffff00002b107812 */ /* 0x000fe200078ec0ff */
[----:B------:R-:W-:Y:S01]  /*10f0*/  FFMA.FTZ R12, R23, R10, R12 ;  /* 0x0000000a170c7223 */ /* 0x000fe2000001000c */
[----:B------:R-:W-:-:S03]  /*1100*/  FFMA.FTZ R30, R31, R14, R30 ;  /* 0x0000000e1f1e7223 */ /* 0x000fc6000001001e */
[----:B------:R-:W-:Y:S01]  /*1110*/  FFMA.FTZ R18, R39, R16, R18 ;  /* 0x0000001027127223 */ /* 0x000fe20000010012 */
[----:B------:R-:W0:Y:S04]  /*1120*/  SHFL.BFLY PT, R9, R12, 0x8, 0x1f ;  /* 0x0d001f000c097f89 */ /* 0x000e2800000e0000 */
[----:B------:R-:W1:Y:S04]  /*1130*/  SHFL.BFLY PT, R10, R7, 0x8, 0x1f ;  /* 0x0d001f00070a7f89 */ /* 0x000e6800000e0000 */
[----:B------:R-:W2:Y:S04]  /*1140*/  SHFL.BFLY PT, R13, R30, 0x8, 0x1f ;  /* 0x0d001f001e0d7f89 */ /* 0x000ea800000e0000 */
[----:B------:R-:W3:Y:S01]  /*1150*/  SHFL.BFLY PT, R19, R18, 0x8, 0x1f ;  /* 0x0d001f0012137f89 */ /* 0x000ee200000e0000 */
[----:B0-----:R-:W-:Y:S01]  /*1160*/  FADD.FTZ R11, R12, R9 ;  /* 0x000000090c0b7221 */ /* 0x001fe20000010000 */
[----:B-1----:R-:W-:Y:S01]  /*1170*/  FADD.FTZ R10, R7, R10 ;  /* 0x0000000a070a7221 */ /* 0x002fe20000010000 */
[----:B--2---:R-:W-:Y:S01]  /*1180*/  FADD.FTZ R15, R30, R13 ;  /* 0x0000000d1e0f7221 */ /* 0x004fe20000010000 */
[----:B---3--:R-:W-:-:S02]  /*1190*/  FADD.FTZ R20, R18, R19 ;  /* 0x0000001312147221 */ /* 0x008fc40000010000 */
        /* <DEDUP_REMOVED lines=16> */
[----:B------:R-:W0:Y:S01]  /*12a0*/  SHFL.BFLY PT, R16, R15, 0x1, 0x1f ;  /* 0x0c201f000f107f89 */ /* 0x000e2200000e0000 */
[----:B------:R-:W1:Y:S03]  /*12b0*/  LDC.64 R12, c[0x0][0x2d0] ;  /* 0x0000b400ff0c7b82 */ /* 0x000e660000000a00 */
[----:B------:R-:W2:Y:S04]  /*12c0*/  SHFL.BFLY PT, R14, R7, 0x1, 0x1f ;  /* 0x0c201f00070e7f89 */ /* 0x000ea800000e0000 */
[----:B------:R-:W3:Y:S01]  /*12d0*/  SHFL.BFLY PT, R20, R19, 0x1, 0x1f ;  /* 0x0c201f0013147f89 */ /* 0x000ee200000e0000 */
[----:B------:R-:W4:Y:S03]  /*12e0*/  LDC.64 R10, c[0x0][0x2d8] ;  /* 0x0000b600ff0a7b82 */ /* 0x000f260000000a00 */
[----:B------:R-:W3:Y:S01]  /*12f0*/  SHFL.BFLY PT, R9, R22, 0x1, 0x1f ;  /* 0x0c201f0016097f89 */ /* 0x000ee200000e0000 */
[----:B------:R-:W-:Y:S01]  /*1300*/  ISETP.NE.AND P2, PT, R5, RZ, PT ;  /* 0x000000ff0500720c */ /* 0x000fe20003f45270 */
[----:B------:R-:W-:Y:S01]  /*1310*/  BSSY B0, `(.L_x_2922) ;  /* 0x0000022000007945 */ /* 0x000fe20003800000 */
[----:B------:R-:W-:Y:S01]  /*1320*/  SHF.L.U32 R21, R0, 0x2, RZ ;  /* 0x0000000200157819 */ /* 0x000fe200000006ff */
[----:B0-----:R-:W-:Y:S01]  /*1330*/  FADD.FTZ R27, R15, R16 ;  /* 0x000000100f1b7221 */ /* 0x001fe20000010000 */
[----:B------:R-:W-:-:S02]  /*1340*/  IMAD.SHL.U32 R16, R2, 0x2000, RZ ;  /* 0x0000200002107824 */ /* 0x000fc400078e00ff */
[----:B--2---:R-:W-:Y:S01]  /*1350*/  FADD.FTZ R26, R7, R14 ;  /* 0x0000000e071a7221 */ /* 0x004fe20000010000 */
[----:B---3--:R-:W-:Y:S01]  /*1360*/  FADD.FTZ R20, R19, R20 ;  /* 0x0000001413147221 */ /* 0x008fe20000010000 */
[----:B------:R-:W-:-:S05]  /*1370*/  FADD.FTZ R9, R22, R9 ;  /* 0x0000000916097221 */ /* 0x000fca0000010000 */
[----:B------:R-:W-:Y:S05]  /*1380*/  @P2 BRA `(.L_x_2923) ;  /* 0x0000000000682947 */ /* 0x000fea0003800000 */
[----:B------:R-:W0:Y:S01]  /*1390*/  LDC.64 R22, c[0x0][0x278] ;  /* 0x00009e00ff167b82 */ /* 0x000e220000000a00 */
[----:B------:R-:W-:Y:S01]  /*13a0*/  SHF.R.S32.HI R45, RZ, 0x1f, R44 ;  /* 0x0000001fff2d7819 */ /* 0x000fe2000001142c */
[----:B------:R-:W-:Y:S01]  /*13b0*/  ULDC.64 UR12, c[0x0][0x260] ;  /* 0x00009800000c7ab9 */ /* 0x000fe20000000a00 */
[-C--:B------:R-:W-:Y:S02]  /*13c0*/  ISETP.GE.AND P4, PT, R4, R3.reuse, PT ;  /* 0x000000030400720c */ /* 0x080fe40003f86270 */
[----:B------:R-:W-:-:S03]  /*13d0*/  ISETP.GE.AND P3, PT, R6, R3, PT ;  /* 0x000000030600720c */ /* 0x000fc60003f66270 */
[----:B------:R-:W2:Y:S01]  /*13e0*/  LDC.64 R24, c[0x0][0x280] ;  /* 0x0000a000ff187b82 */ /* 0x000ea20000000a00 */
[C---:B0-----:R-:W-:Y:S02]  /*13f0*/  IMAD R18, R22.reuse, UR10, RZ ;  /* 0x0000000a16127c24 */ /* 0x041fe4000f8e02ff */
[----:B------:R-:W-:-:S04]  /*1400*/  IMAD.WIDE.U32 R14, R22, UR8, R44 ;  /* 0x00000008160e7c25 */ /* 0x000fc8000f8e002c */
[----:B------:R-:W-:Y:S02]  /*1410*/  IMAD R5, R23, UR8, R18 ;  /* 0x0000000817057c24 */ /* 0x000fe4000f8e0212 */
[----:B--2---:R-:W-:-:S03]  /*1420*/  IMAD R18, R24, UR11, RZ ;  /* 0x0000000b18127c24 */ /* 0x004fc6000f8e02ff */
[----:B------:R-:W-:Y:S01]  /*1430*/  IADD3 R15, R15, R5, RZ ;  /* 0x000000050f0f7210 */ /* 0x000fe20007ffe0ff */
[----:B------:R-:W-:Y:S02]  /*1440*/  IMAD R7, R25, UR9, R18 ;  /* 0x0000000919077c24 */ /* 0x000fe4000f8e0212 */
[----:B------:R-:W-:-:S03]  /*1450*/  IMAD.WIDE.U32 R14, R24, UR9, R14 ;  /* 0x00000009180e7c25 */ /* 0x000fc6000f8e000e */
[----:B------:R-:W-:-:S04]  /*1460*/  IADD3 R5, P2, R46, R14, RZ ;  /* 0x0000000e2e057210 */ /* 0x000fc80007f5e0ff */
[----:B------:R-:W-:Y:S02]  /*1470*/  IADD3.X R46, R47, R15, R7, P2, !PT ;  /* 0x0000000f2f2e7210 */ /* 0x000fe400017fe407 */
[C---:B------:R-:W-:Y:S02]  /*1480*/  LEA R14, P5, R5.reuse, UR12, 0x2 ;  /* 0x0000000c050e7c11 */ /* 0x040fe4000f8a10ff */
[----:B------:R-:W-:Y:S02]  /*1490*/  ISETP.GE.AND P2, PT, R8, R3, PT ;  /* 0x000000030800720c */ /* 0x000fe40003f46270 */
[----:B------:R-:W-:Y:S02]  /*14a0*/  LEA.HI.X R15, R5, UR13, R46, 0x2, P5 ;  /* 0x0000000d050f7c11 */ /* 0x000fe4000a8f142e */
[----:B------:R-:W-:Y:S02]  /*14b0*/  FSEL R3, R26, RZ, !P1 ;  /* 0x000000ff1a037208 */ /* 0x000fe40004800000 */
[----:B------:R-:W-:-:S02]  /*14c0*/  FSEL R5, R27, RZ, !P4 ;  /* 0x000000ff1b057208 */ /* 0x000fc40006000000 */
[----:B------:R-:W-:Y:S01]  /*14d0*/  FSEL R7, R20, RZ, !P3 ;  /* 0x000000ff14077208 */ /* 0x000fe20005800000 */
[----:B------:R0:W-:Y:S01]  /*14e0*/  STG.E desc[UR6][R14.64], R3 ;  /* 0x000000030e007986 */ /* 0x0001e2000c101906 */
[----:B------:R-:W-:-:S03]  /*14f0*/  FSEL R9, R9, RZ, !P2 ;  /* 0x000000ff09097208 */ /* 0x000fc60005000000 */
[----:B------:R0:W-:Y:S04]  /*1500*/  STG.E desc[UR6][R14.64+0x40], R5 ;  /* 0x000040050e007986 */ /* 0x0001e8000c101906 */
[----:B------:R0:W-:Y:S04]  /*1510*/  STG.E desc[UR6][R14.64+0x80], R7 ;  /* 0x000080070e007986 */ /* 0x0001e8000c101906 */
[----:B------:R0:W-:Y:S02]  /*1520*/  STG.E desc[UR6][R14.64+0xc0], R9 ;  /* 0x0000c0090e007986 */ /* 0x0001e4000c101906 */
.L_x_2923:
[----:B------:R-:W-:Y:S05]  /*1530*/  BSYNC B0 ;  /* 0x0000000000007941 */ /* 0x000fea0003800000 */
.L_x_2922:
[----:B------:R-:W-:Y:S01]  /*1540*/  UIADD3 UR4, UR4, 0x3f, URZ ;  /* 0x0000003f04047890 */ /* 0x000fe2000fffe03f */
[----:B0-----:R-:W-:Y:S01]  /*1550*/  SHF.R.S32.HI R3, RZ, 0x1f, R21 ;  /* 0x0000001fff037819 */ /* 0x001fe20000011415 */
[----:B-1----:R-:W-:Y:S01]  /*1560*/  IMAD R6, R12, UR10, RZ ;  /* 0x0000000a0c067c24 */ /* 0x002fe2000f8e02ff */
[C---:B------:R-:W-:Y:S01]  /*1570*/  IADD3 R4, P1, R16.reuse, R21, RZ ;  /* 0x0000001510047210 */ /* 0x040fe20007f3e0ff */
[----:B------:R-:W-:Y:S01]  /*1580*/  USHF.R.S32.HI UR5, URZ, 0x1f, UR4 ;  /* 0x0000001f3f057899 */ /* 0x000fe20008011404 */
[----:B------:R-:W-:Y:S02]  /*1590*/  BSSY B0, `(.L_x_2924) ;  /* 0x0000022000007945 */ /* 0x000fe40003800000 */
[----:B------:R-:W-:Y:S01]  /*15a0*/  LEA.HI.X.SX32 R5, R16, R3, 0x1, P1 ;  /* 0x0000000310057211 */ /* 0x000fe200008f0eff */
[----:B------:R-:W-:Y:S01]  /*15b0*/  ULEA.HI UR5, UR5, UR4, URZ, 0x6 ;  /* 0x0000000405057291 */ /* 0x000fe2000f8f303f */
[----:B------:R-:W-:-:S03]  /*15c0*/  IMAD R3, R13, UR8, R6 ;  /* 0x000000080d037c24 */ /* 0x000fc6000f8e0206 */
[----:B------:R-:W-:Y:S01]  /*15d0*/  ULOP3.LUT UR5, UR5, 0xffffffc0, URZ, 0xc0, !UPT ;  /* 0xffffffc005057892 */ /* 0x000fe2000f8ec03f */
[----:B------:R-:W-:-:S04]  /*15e0*/  IMAD.WIDE.U32 R12, R12, UR8, R4 ;  /* 0x000000080c0c7c25 */ /* 0x000fc8000f8e0004 */
[----:B------:R-:W-:Y:S01]  /*15f0*/  IMAD.IADD R13, R13, 0x1, R3 ;  /* 0x000000010d0d7824 */ /* 0x000fe200078e0203 */
[----:B------:R-:W-:Y:S01]  /*1600*/  IADD3 R3, -R44, UR5, RZ ;  /* 0x000000052c037c10 */ /* 0x000fe2000fffe1ff */
[----:B----4-:R-:W-:-:S03]  /*1610*/  IMAD R4, R10, UR11, RZ ;  /* 0x0000000b0a047c24 */ /* 0x010fc6000f8e02ff */
[----:B------:R-:W-:Y:S01]  /*1620*/  ISETP.GE.OR P0, PT, R0, R3, P0 ;  /* 0x000000030000720c */ /* 0x000fe20000706670 */
[----:B------:R-:W-:Y:S02]  /*1630*/  IMAD R9, R11, UR9, R4 ;  /* 0x000000090b097c24 */ /* 0x000fe4000f8e0204 */
[----:B------:R-:W-:-:S05]  /*1640*/  IMAD.WIDE.U32 R10, R10, UR9, R12 ;  /* 0x000000090a0a7c25 */ /* 0x000fca000f8e000c */
[----:B------:R-:W-:-:S05]  /*1650*/  IADD3 R9, R11, R9, RZ ;  /* 0x000000090b097210 */ /* 0x000fca0007ffe0ff */
[----:B------:R-:W-:Y:S05]  /*1660*/  @P0 BRA `(.L_x_2925) ;  /* 0x0000000000500947 */ /* 0x000fea0003800000 */
[----:B------:R-:W0:Y:S01]  /*1670*/  LDC.64 R12, c[0x0][0x2a8] ;  /* 0x0000aa00ff0c7b82 */ /* 0x000e220000000a00 */
[----:B------:R-:W-:Y:S01]  /*1680*/  SHF.R.S32.HI R3, RZ, 0x1f, R0 ;  /* 0x0000001fff037819 */ /* 0x000fe20000011400 */
[----:B------:R-:W-:Y:S01]  /*1690*/  ULDC.64 UR4, c[0x0][0x2a0] ;  /* 0x0000a80000047ab9 */ /* 0x000fe20000000a00 */
[----:B------:R-:W-:-:S04]  /*16a0*/  IADD3 R4, P0, R44, R0, RZ ;  /* 0x000000002c047210 */ /* 0x000fc80007f1e0ff */
[----:B------:R-:W-:Y:S01]  /*16b0*/  LEA.HI.X.SX32 R5, R44, R3, 0x1, P0 ;  /* 0x000000032c057211 */ /* 0x000fe200000f0eff */
[----:B------:R-:W1:Y:S01]  /*16c0*/  LDC.64 R14, c[0x0][0x2b0] ;  /* 0x0000ac00ff0e7b82 */ /* 0x000e620000000a00 */
[----:B-----5:R-:W-:Y:S01]  /*16d0*/  FSETP.NEU.FTZ.AND P0, PT, R17, -INF , PT ;  /* 0xff8000001100780b */ /* 0x020fe20003f1d000 */
[C---:B0-----:R-:W-:Y:S02]  /*16e0*/  IMAD R6, R12.reuse, UR10, RZ ;  /* 0x0000000a0c067c24 */ /* 0x041fe4000f8e02ff */
[----:B------:R-:W-:-:S04]  /*16f0*/  IMAD.WIDE.U32 R4, R12, UR8, R4 ;  /* 0x000000080c047c25 */ /* 0x000fc8000f8e0004 */
[----:B------:R-:W-:Y:S02]  /*1700*/  IMAD R3, R13, UR8, R6 ;  /* 0x000000080d037c24 */ /* 0x000fe4000f8e0206 */
[C---:B-1----:R-:W-:Y:S02]  /*1710*/  IMAD R6, R14.reuse, UR11, RZ ;  /* 0x0000000b0e067c24 */ /* 0x042fe4000f8e02ff */
[----:B------:R-:W-:Y:S02]  /*1720*/  IMAD.IADD R5, R5, 0x1, R3 ;  /* 0x0000000105057824 */ /* 0x000fe400078e0203 */
[----:B------:R-:W-:Y:S01]  /*1730*/  FMUL.FTZ R3, R17, 1.4426950216293334961 ;  /* 0x3fb8aa3b11037820 */ /* 0x000fe20000410000 */
[----:B------:R-:W-:Y:S02]  /*1740*/  IMAD R7, R15, UR9, R6 ;  /* 0x000000090f077c24 */ /* 0x000fe4000f8e0206 */
[----:B------:R-:W-:Y:S02]  /*1750*/  IMAD.WIDE.U32 R4, R14, UR9, R4 ;  /* 0x000000090e047c25 */ /* 0x000fe4000f8e0004 */
[----:B------:R-:W-:-:S03]  /*1760*/  FSEL R3, R3, RZ, P0 ;  /* 0x000000ff03037208 */ /* 0x000fc60000000000 */
[----:B------:R-:W-:Y:S02]  /*1770*/  IADD3 R5, R5, R7, RZ ;  /* 0x0000000705057210 */ /* 0x000fe40007ffe0ff */
[----:B------:R-:W-:-:S04]  /*1780*/  LEA R6, P1, R4, UR4, 0x2 ;  /* 0x0000000404067c11 */ /* 0x000fc8000f8210ff */
[----:B------:R-:W-:-:S05]  /*1790*/  LEA.HI.X R7, R4, UR5, R5, 0x2, P1 ;  /* 0x0000000504077c11 */ /* 0x000fca00088f1405 */
[----:B------:R0:W-:Y:S04]  /*17a0*/  STG.E desc[UR6][R6.64], R3 ;  /* 0x0000000306007986 */ /* 0x0001e8000c101906 */
.L_x_2925:
[----:B------:R-:W-:Y:S05]  /*17b0*/  BSYNC B0 ;  /* 0x0000000000007941 */ /* 0x000fea0003800000 */
.L_x_2924:
[----:B------:R-:W-:Y:S01]  /*17c0*/  ULDC.64 UR12, c[0x0][0x2e8] ;  /* 0x0000ba00000c7ab9 */ /* 0x000fe20000000a00 */
[----:B------:R-:W-:Y:S01]  /*17d0*/  ULDC.64 UR4, c[0x0][0x2b8] ;  /* 0x0000ae0000047ab9 */ /* 0x000fe20000000a00 */
[----:B------:R-:W-:Y:S02]  /*17e0*/  ISETP.NE.U32.AND P0, PT, RZ, UR12, PT ;  /* 0x0000000cff007c0c */ /* 0x000fe4000bf05070 */
[C---:B------:R-:W-:Y:S02]  /*17f0*/  LEA R4, P1, R10.reuse, UR4, 0x2 ;  /* 0x000000040a047c11 */ /* 0x040fe4000f8210ff */
[----:B------:R-:W-:Y:S02]  /*1800*/  ISETP.NE.AND.EX P0, PT, RZ, UR13, PT, P0 ;  /* 0x0000000dff007c0c */ /* 0x000fe4000bf05300 */
[----:B------:R-:W-:Y:S02]  /*1810*/  LEA.HI.X R5, R10, UR5, R9, 0x2, P1 ;  /* 0x000000050a057c11 */ /* 0x000fe400088f1409 */
[----:B------:R-:W-:-:S03]  /*1820*/  ISETP.NE.OR P0, PT, R0, RZ, !P0 ;  /* 0x000000ff0000720c */ /* 0x000fc60004705670 */
[----:B------:R1:W-:Y:S04]  /*1830*/  STG.E.128 desc[UR6][R4.64], RZ ;  /* 0x000000ff04007986 */ /* 0x0003e8000c101d06 */
[----:B------:R1:W-:Y:S04]  /*1840*/  STG.E.128 desc[UR6][R4.64+0x1000], RZ ;  /* 0x001000ff04007986 */ /* 0x0003e8000c101d06 */
[----:B------:R1:W-:Y:S04]  /*1850*/  STG.E.128 desc[UR6][R4.64+0x2000], RZ ;  /* 0x002000ff04007986 */ /* 0x0003e8000c101d06 */
[----:B------:R1:W-:Y:S04]  /*1860*/  STG.E.128 desc[UR6][R4.64+0x3000], RZ ;  /* 0x003000ff04007986 */ /* 0x0003e8000c101d06 */
[----:B------:R1:W-:Y:S04]  /*1870*/  STG.E.128 desc[UR6][R4.64+0x4000], RZ ;  /* 0x004000ff04007986 */ /* 0x0003e8000c101d06 */
[----:B------:R1:W-:Y:S04]  /*1880*/  STG.E.128 desc[UR6][R4.64+0x5000], RZ ;  /* 0x005000ff04007986 */ /* 0x0003e8000c101d06 */
[----:B------:R1:W-:Y:S04]  /*1890*/  STG.E.128 desc[UR6][R4.64+0x6000], RZ ;  /* 0x006000ff04007986 */ /* 0x0003e8000c101d06 */
[----:B------:R1:W-:Y:S01]  /*18a0*/  STG.E.128 desc[UR6][R4.64+0x7000], RZ ;  /* 0x007000ff04007986 */ /* 0x0003e2000c101d06 */
[----:B------:R-:W-:Y:S05]  /*18b0*/  @P0 EXIT ;  /* 0x000000000000094d */ /* 0x000fea0003800000 */
[----:B0-----:R-:W0:Y:S08]  /*18c0*/  LDC R3, c[0x0][0x2e0] ;  /* 0x0000b800ff037b82 */ /* 0x001e300000000800 */
[----:B------:R-:W2:Y:S08]  /*18d0*/  LDC R7, c[0x0][0x220] ;  /* 0x00008800ff077b82 */ /* 0x000eb00000000800 */
[----:B-1----:R-:W1:Y:S01]  /*18e0*/  LDC.64 R4, c[0x0][0x2e8] ;  /* 0x0000ba00ff047b82 */ /* 0x002e620000000a00 */
[----:B0-----:R-:W-:-:S04]  /*18f0*/  IMAD R2, R2, R3, UR9 ;  /* 0x0000000902027e24 */ /* 0x001fc8000f8e0203 */
[----:B--2---:R-:W-:-:S04]  /*1900*/  IMAD R3, R2, R7, UR8 ;  /* 0x0000000802037e24 */ /* 0x004fc8000f8e0207 */
[----:B-1----:R-:W-:-:S05]  /*1910*/  IMAD.WIDE R2, R3, 0x4, R4 ;  /* 0x0000000403027825 */ /* 0x002fca00078e0204 */
[----:B------:R-:W-:Y:S01]  /*1920*/  STG.E desc[UR6][R2.64], RZ ;  /* 0x000000ff02007986 */ /* 0x000fe2000c101906 */
[----:B------:R-:W-:Y:S05]  /*1930*/  EXIT ;  /* 0x000000000000794d */ /* 0x000fea0003800000 */
.L_x_2926:
        /* <DEDUP_REMOVED lines=12> */
.L_x_3673:


//--------------------- .text._ZN7cutlass13device_kernelIN5flash11enable_sm90INS1_16FlashAttnBwdSm90INS1_25CollectiveMainloopBwdSm90ILi2ELi2ELi2EN4cute5tupleIJNS5_1CILi1EEES8_S8_EEENS6_IJNS7_ILi64EEENS7_ILi128EEESB_EEENS_10bfloat16_tEfNS_4arch4Sm90ELb1ELb0ELb1ELb1ELb0ELb1ELb0ELb0ELi2ELi1ELi2ELi1ELb0EEENS1_21CollectiveEpilogueBwdISC_SD_SF_Li256ELb1ELb0ELi1EEENS1_25SingleTileBwdLPTSchedulerILb1ELi128ELb0EEEEEEEEEvNT_6ParamsE --------------------------
	.section	.text._ZN7cutlass13device_kernelIN5flash11enable_sm90INS1_16FlashAttnBwdSm90INS1_25CollectiveMainloopBwdSm90ILi2ELi2ELi2EN4cute5tupleIJNS5_1CILi1EEES8_S8_EEENS6_IJNS7_ILi64EEENS7_ILi128EEESB_EEENS_10bfloat16_tEfNS_4arch4Sm90ELb1ELb0ELb1ELb1ELb0ELb1ELb0ELb0ELi2ELi1ELi2ELi1ELb0EEENS1_21CollectiveEpilogueBwdISC_SD_SF_Li256ELb1ELb0ELi1EEENS1_25SingleTileBwdLPTSchedulerILb1ELi128ELb0EEEEEEEEEvNT_6ParamsE,"ax",@progbits
	.align	128
.text._ZN7cutlass13device_kernelIN5flash11enable_sm90INS1_16FlashAttnBwdSm90INS1_25CollectiveMainloopBwdSm90ILi2ELi2ELi2EN4cute5tupleIJNS5_1CILi1EEES8_S8_EEENS6_IJNS7_ILi64EEENS7_ILi128EEESB_EEENS_10bfloat16_tEfNS_4arch4Sm90ELb1ELb0ELb1ELb1ELb0ELb1ELb0ELb0ELi2ELi1ELi2ELi1ELb0EEENS1_21CollectiveEpilogueBwdISC_SD_SF_Li256ELb1ELb0ELi1EEENS1_25SingleTileBwdLPTSchedulerILb1ELi128ELb0EEEEEEEEEvNT_6ParamsE:
        .type           _ZN7cutlass13device_kernelIN5flash11enable_sm90INS1_16FlashAttnBwdSm90INS1_25CollectiveMainloopBwdSm90ILi2ELi2ELi2EN4cute5tupleIJNS5_1CILi1EEES8_S8_EEENS6_IJNS7_ILi64EEENS7_ILi128EEESB_EEENS_10bfloat16_tEfNS_4arch4Sm90ELb1ELb0ELb1ELb1ELb0ELb1ELb0ELb0ELi2ELi1ELi2ELi1ELb0EEENS1_21CollectiveEpilogueBwdISC_SD_SF_Li256ELb1ELb0ELi1EEENS1_25SingleTileBwdLPTSchedulerILb1ELi128ELb0EEEEEEEEEvNT_6ParamsE,@function
        .size           _ZN7cutlass13device_kernelIN5flash11enable_sm90INS1_16FlashAttnBwdSm90INS1_25CollectiveMainloopBwdSm90ILi2ELi2ELi2EN4cute5tupleIJNS5_1CILi1EEES8_S8_EEENS6_IJNS7_ILi64EEENS7_ILi128EEESB_EEENS_10bfloat16_tEfNS_4arch4Sm90ELb1ELb0ELb1ELb1ELb0ELb1ELb0ELb0ELi2ELi1ELi2ELi1ELb0EEENS1_21CollectiveEpilogueBwdISC_SD_SF_Li256ELb1ELb0ELi1EEENS1_25SingleTileBwdLPTSchedulerILb1ELi128ELb0EEEEEEEEEvNT_6ParamsE,(.L_x_3674 - _ZN7cutlass13device_kernelIN5flash11enable_sm90INS1_16FlashAttnBwdSm90INS1_25CollectiveMainloopBwdSm90ILi2ELi2ELi2EN4cute5tupleIJNS5_1CILi1EEES8_S8_EEENS6_IJNS7_ILi64EEENS7_ILi128EEESB_EEENS_10bfloat16_tEfNS_4arch4Sm90ELb1ELb0ELb1ELb1ELb0ELb1ELb0ELb0ELi2ELi1ELi2ELi1ELb0EEENS1_21CollectiveEpilogueBwdISC_SD_SF_Li256ELb1ELb0ELi1EEENS1_25SingleTileBwdLPTSchedulerILb1ELi128ELb0EEEEEEEEEvNT_6ParamsE)
        .other          _ZN7cutlass13device_kernelIN5flash11enable_sm90INS1_16FlashAttnBwdSm90INS1_25CollectiveMainloopBwdSm90ILi2ELi2ELi2EN4cute5tupleIJNS5_1CILi1EEES8_S8_EEENS6_IJNS7_ILi64EEENS7_ILi128EEESB_EEENS_10bfloat16_tEfNS_4arch4Sm90ELb1ELb0ELb1ELb1ELb0ELb1ELb0ELb0ELi2ELi1ELi2ELi1ELb0EEENS1_21CollectiveEpilogueBwdISC_SD_SF_Li256ELb1ELb0ELi1EEENS1_25SingleTileBwdLPTSchedulerILb1ELi128ELb0EEEEEEEEEvNT_6ParamsE,@"STO_CUDA_ENTRY STV_DEFAULT"
_ZN7cutlass13device_kernelIN5flash11enable_sm90INS1_16FlashAttnBwdSm90INS1_25CollectiveMainloopBwdSm90ILi2ELi2ELi2EN4cute5tupleIJNS5_1CILi1EEES8_S8_EEENS6_IJNS7_ILi64EEENS7_ILi128EEESB_EEENS_10bfloat16_tEfNS_4arch4Sm90ELb1ELb0ELb1ELb1ELb0ELb1ELb0ELb0ELi2ELi1ELi2ELi1ELb0EEENS1_21CollectiveEpilogueBwdISC_SD_SF_Li256ELb1ELb0ELi1EEENS1_25SingleTileBwdLPTSchedulerILb1ELi128ELb0EEEEEEEEEvNT_6ParamsE:
        /* <DEDUP_REMOVED lines=24> */
.L_x_2928:
[----:B------:R-:W-:Y:S05]  /*0180*/  BSYNC B0 ;  /* 0x0000000000007941 */ /* 0x000fea0003800000 */
.L_x_2927:
        /* <DEDUP_REMOVED lines=37> */
.L_x_2929:
        /* <DEDUP_REMOVED lines=22> */
.L_x_2930:
[----:B------:R-:W-:Y:S01]  /*0540*/  PLOP3.LUT P0, PT, PT, PT, UP0, 0x80, 0x0 ;  /* 0x000000000000781c */ /* 0x000fe20003f0f008 */
[----:B------:R-:W-:Y:S01]  /*0550*/  NOP ;  /* 0x0000000000007918 */ /* 0x000fe20000000000 */
[----:B------:R-:W-:Y:S01]  /*0560*/  ULDC.64 UR46, c[0x0][0x208] ;  /* 0x00008200002e7ab9 */ /* 0x000fe20000000a00 */
[----:B------:R-:W-:Y:S01]  /*0570*/  BSSY B6, `(.L_x_2931) ;  /* 0x0000c05000067945 */ /* 0x000fe20003800000 */
[----:B-12-4-:R-:W-:Y:S09]  /*0580*/  BAR.SYNC.DEFER_BLOCKING 0x0 ;  /* 0x0000000000007b1d */ /* 0x016ff20000010000 */
[----:B------:R-:W-:Y:S05]  /*0590*/  @!P0 BRA `(.L_x_2932) ;  /* 0x0000008000508947 */ /* 0x000fea0003800000 */
.L_x_2933:
        /* <DEDUP_REMOVED lines=32> */
.L_x_2934:
[----:B------:R-:W-:Y:S01]  /*07a0*/  ULDC UR7, c[0x0][0x8c4] ;  /* 0x0002310000077ab9 */ /* 0x000fe20000000800 */
[----:B------:R-:W-:Y:S01]  /*07b0*/  UMOV UR36, UR10 ;  /* 0x0000000a00247c82 */ /* 0x000fe20008000000 */
[----:B------:R-:W-:-:S11]  /*07c0*/  UISETP.NE.AND UP0, UPT, UR7, 0x1, UPT ;  /* 0x000000010700788c */ /* 0x000fd6000bf05270 */
[----:B------:R-:W-:Y:S02]  /*07d0*/  @UP0 ULDC.64 UR8, c[0x0][0x8c8] ;  /* 0x0002320000080ab9 */ /* 0x000fe40000000a00 */
[----:B------:R-:W-:-:S04]  /*07e0*/  UIMAD.WIDE.U32 UR4, UR10, UR8, URZ ;  /* 0x000000080a0472a5 */ /* 0x000fc8000f8e003f */
[----:B------:R-:W-:-:S04]  /*07f0*/  @UP0 USHF.R.U32.HI UR36, URZ, UR9, UR5 ;  /* 0x000000093f240299 */ /* 0x000fc80008011605 */
[----:B------:R-:W-:-:S12]  /*0800*/  UIMAD UR4, UR36, UR7, URZ ;  /* 0x00000007240472a4 */ /* 0x000fd8000f8e023f */
.L_x_2935:
        /* <DEDUP_REMOVED lines=9> */
[----:B------:R-:W-:-:S03]  /*08a0*/  @UP0 USHF.R.U32.HI UR39, URZ, UR7, UR5 ;  /* 0x000000073f270299 */ /* 0x000fc60008011605 */
[----:B------:R-:W-:Y:S02]  /*08b0*/  ULDC.64 UR4, c[0x0][0x8f8] ;  /* 0x00023e0000047ab9 */ /* 0x000fe40000000a00 */
[----:B------:R-:W-:Y:S01]  /*08c0*/  ISETP.NE.U32.AND P0, PT, RZ, UR4, PT ;  /* 0x00000004ff007c0c */ /* 0x000fe2000bf05070 */
[----:B------:R-:W-:-:S03]  /*08d0*/  UIADD3 UR4, -UR39, URZ, URZ ;  /* 0x0000003f27047290 */ /* 0x000fc6000fffe13f */
[----:B------:R-:W-:Y:S01]  /*08e0*/  ISETP.NE.AND.EX P0, PT, RZ, UR5, PT, P0 ;  /* 0x00000005ff007c0c */ /* 0x000fe2000bf05300 */
[----:B------:R-:W-:-:S12]  /*08f0*/  UIMAD UR37, UR37, UR4, UR6 ;  /* 0x00000004252572a4 */ /* 0x000fd8000f8e0206 */
        /* <DEDUP_REMOVED lines=8> */
.L_x_2936:
        /* <DEDUP_REMOVED lines=14> */
.L_x_2938:
[----:B------:R-:W-:-:S05]  /*0a60*/  ULDC UR4, c[0x0][0x8ec] ;  /* 0x00023b0000047ab9 */ /* 0x000fca0000000800 */
.L_x_2937:
[----:B------:R-:W-:-:S04]  /*0a70*/  UIADD3 UR4, UR4, 0x7f, URZ ;  /* 0x0000007f04047890 */ /* 0x000fc8000fffe03f */
[----:B------:R-:W-:-:S04]  /*0a80*/  USHF.R.S32.HI UR5, URZ, 0x1f, UR4 ;  /* 0x0000001f3f057899 */ /* 0x000fc80008011404 */
[----:B------:R-:W-:-:S04]  /*0a90*/  ULEA.HI UR5, UR5, UR4, URZ, 0x7 ;  /* 0x0000000405057291 */ /* 0x000fc8000f8f383f */
[----:B------:R-:W-:-:S04]  /*0aa0*/  USHF.R.S32.HI UR5, URZ, 0x7, UR5 ;  /* 0x000000073f057899 */ /* 0x000fc80008011405 */
        /* <DEDUP_REMOVED lines=16> */
.L_x_2940:
        /* <DEDUP_REMOVED lines=14> */
.L_x_2941:
        /* <DEDUP_REMOVED lines=11> */
.L_x_2942:
        /* <DEDUP_REMOVED lines=13> */
.L_x_2943:
[----:B------:R-:W-:Y:S01]  /*0e10*/  UIADD3 UR5, UR41, -UR40, URZ ;  /* 0x8000002829057290 */ /* 0x000fe2000fffe03f */
[----:B------:R-:W-:Y:S01]  /*0e20*/  PLOP3.LUT P0, PT, PT, PT, PT, 0x80, 0x0 ;  /* 0x000000000000781c */ /* 0x000fe20003f0f070 */
[----:B------:R-:W-:Y:S01]  /*0e30*/  ULDC UR6, c[0x0][0x74c] ;  /* 0x0001d30000067ab9 */ /* 0x000fe20000000800 */
[----:B------:R-:W-:Y:S01]  /*0e40*/  UIADD3 UR4, UR41, 0x3f, URZ ;  /* 0x0000003f29047890 */ /* 0x000fe2000fffe03f */
[----:B------:R-:W-:Y:S01]  /*0e50*/  CS2R R86, SRZ ;  /* 0x0000000000567805 */ /* 0x000fe2000001ff00 */
[----:B------:R-:W-:Y:S01]  /*0e60*/  ULEA UR5, UR36, UR5, 0x7 ;  /* 0x0000000524057291 */ /* 0x000fe2000f8e383f */
[----:B------:R-:W-:Y:S02]  /*0e70*/  CS2R R84, SRZ ;  /* 0x0000000000547805 */ /* 0x000fe4000001ff00 */
[----:B------:R-:W-:Y:S02]  /*0e80*/  CS2R R82, SRZ ;  /* 0x0000000000527805 */ /* 0x000fe4000001ff00 */
[----:B------:R-:W-:Y:S01]  /*0e90*/  CS2R R80, SRZ ;  /* 0x0000000000507805 */ /* 0x000fe2000001ff00 */
[----:B------:R-:W-:Y:S01]  /*0ea0*/  UIADD3 UR5, UR5, -UR6, URZ ;  /* 0x8000000605057290 */ /* 0x000fe2000fffe03f */
[----:B------:R-:W-:-:S02]  /*0eb0*/  CS2R R78, SRZ ;  /* 0x00000000004e7805 */ /* 0x000fc4000001ff00 */
[----:B------:R-:W-:Y:S02]  /*0ec0*/  CS2R R76, SRZ ;  /* 0x00000000004c7805 */ /* 0x000fe4000001ff00 */
[----:B------:R-:W-:Y:S01]  /*0ed0*/  CS2R R74, SRZ ;  /* 0x00000000004a7805 */ /* 0x000fe2000001ff00 */
[----:B------:R-:W-:Y:S01]  /*0ee0*/  USHF.R.S32.HI UR6, URZ, 0x1f, UR5 ;  /* 0x0000001f3f067899 */ /* 0x000fe20008011405 */
[----:B------:R-:W-:Y:S02]  /*0ef0*/  CS2R R72, SRZ ;  /* 0x0000000000487805 */ /* 0x000fe4000001ff00 */
        /* <DEDUP_REMOVED lines=24> */
[----:B------:R-:W-:Y:S01]  /*1080*/  PLOP3.LUT P1, PT, PT, PT, UP0, 0x80, 0x0 ;  /* 0x000000000000781c */ /* 0x000fe20003f2f008 */
[----:B------:R-:W-:Y:S01]  /*1090*/  IMAD.MOV.U32 R12, RZ, RZ, RZ ;  /* 0x000000ffff0c7224 */ /* 0x000fe200078e00ff */
[----:B------:R-:W-:Y:S02]  /*10a0*/  CS2R R10, SRZ ;  /* 0x00000000000a7805 */ /* 0x000fe4000001ff00 */
[----:B------:R-:W-:Y:S02]  /*10b0*/  CS2R R36, SRZ ;  /* 0x0000000000247805 */ /* 0x000fe4000001ff00 */
[----:B------:R-:W-:Y:S02]  /*10c0*/  CS2R R8, SRZ ;  /* 0x0000000000087805 */ /* 0x000fe4000001ff00 */
[----:B------:R-:W-:-:S02]  /*10d0*/  CS2R R32, SRZ ;  /* 0x0000000000207805 */ /* 0x000fc4000001ff00 */
[----:B------:R-:W-:Y:S01]  /*10e0*/  CS2R R6, SRZ ;  /* 0x0000000000067805 */ /* 0x000fe2000001ff00 */
[----:B------:R-:W-:Y:S01]  /*10f0*/  IMAD.MOV.U32 R29, RZ, RZ, RZ ;  /* 0x000000ffff1d7224 */ /* 0x000fe200078e00ff */
[----:B------:R-:W-:Y:S01]  /*1100*/  CS2R R4, SRZ ;  /* 0x0000000000047805 */ /* 0x000fe2000001ff00 */
[----:B------:R-:W-:Y:S01]  /*1110*/  IMAD.MOV.U32 R2, RZ, RZ, RZ ;  /* 0x000000ffff027224 */ /* 0x000fe200078e00ff */
[----:B------:R-:W-:Y:S01]  /*1120*/  CS2R R150, SRZ ;  /* 0x0000000000967805 */ /* 0x000fe2000001ff00 */
[----:B------:R-:W-:Y:S01]  /*1130*/  IMAD.MOV.U32 R25, RZ, RZ, RZ ;  /* 0x000000ffff197224 */ /* 0x000fe200078e00ff */
        /* <DEDUP_REMOVED lines=53> */
.L_x_2946:
        /* <DEDUP_REMOVED lines=15> */
.L_x_2945:
        /* <DEDUP_REMOVED lines=23> */
.L_x_2948:
        /* <DEDUP_REMOVED lines=15> */
.L_x_2947:
        /* <DEDUP_REMOVED lines=8> */
.L_x_3093:
        /* <DEDUP_REMOVED lines=15> */
.L_x_2950:
[----:B------:R-:W4:Y:S01]  /*1950*/  S2R R15, SR_CgaCtaId ;  /* 0x00000000000f7919 */ /* 0x000f220000008800 */
[----:B---3--:R-:W-:Y:S01]  /*1960*/  SHF.R.S32.HI R0, RZ, 0x1f, R5 ;  /* 0x0000001fff007819 */ /* 0x008fe20000011405 */
[----:B------:R-:W-:Y:S01]  /*1970*/  UIMAD UR4, UR36, -0x80, UR40 ;  /* 0xffffff80240478a4 */ /* 0x000fe2000f8e0228 */
[----:B------:R-:W-:Y:S02]  /*1980*/  SHF.R.S32.HI R8, RZ, 0x4, R3 ;  /* 0x00000004ff087819 */ /* 0x000fe40000011403 */
[----:B------:R-:W-:Y:S02]  /*1990*/  CS2R R86, SRZ ;  /* 0x0000000000567805 */ /* 0x000fe4000001ff00 */
[----:B------:R-:W-:Y:S02]  /*19a0*/  LOP3.LUT R9, R7, 0x8, R2, 0xf8, !PT ;  /* 0x0000000807097812 */ /* 0x000fe400078ef802 */
[----:B------:R-:W-:Y:S02]  /*19b0*/  CS2R R84, SRZ ;  /* 0x0000000000547805 */ /* 0x000fe4000001ff00 */
[----:B------:R-:W-:Y:S01]  /*19c0*/  LEA.HI R2, R0, R5, RZ, 0x2 ;  /* 0x0000000500027211 */ /* 0x000fe200078f10ff */
[----:B------:R-:W-:Y:S01]  /*19d0*/  IMAD.U32 R10, RZ, RZ, UR4 ;  /* 0x00000004ff0a7e24 */ /* 0x000fe2000f8e00ff */
[----:B------:R-:W-:-:S02]  /*19e0*/  LEA.HI R3, R3, R8, RZ, 0x1 ;  /* 0x0000000803037211 */ /* 0x000fc400078f08ff */
[----:B------:R-:W-:Y:S02]  /*19f0*/  CS2R R82, SRZ ;  /* 0x0000000000527805 */ /* 0x000fe4000001ff00 */
        /* <DEDUP_REMOVED lines=91> */
[----:B--2---:R-:W-:Y:S02]  /*1fb0*/  IMAD R2, R0, 0x4, R12 ;  /* 0x0000000400027824 */ /* 0x004fe400078e020c */
[----:B------:R-:W-:-:S07]  /*1fc0*/  IMAD.SHL.U32 R230, R230, 0x2, RZ ;  /* 0x00000002e6e67824 */ /* 0x000fce00078e00ff */
.L_x_2962:
[----:B------:R-:W-:-:S05]  /*1fd0*/  IMAD.U32 R0, RZ, RZ, UR38 ;  /* 0x00000026ff007e24 */ /* 0x000fca000f8e00ff */
[----:B------:R-:W-:-:S04]  /*1fe0*/  LOP3.LUT R0, R0, 0x1, RZ, 0xfc, !PT ;  /* 0x0000000100007812 */ /* 0x000fc800078efcff */
[----:B------:R-:W-:-:S13]  /*1ff0*/  ISETP.NE.AND P0, PT, R0, 0x3, PT ;  /* 0x000000030000780c */ /* 0x000fda0003f05270 */
[----:B------:R-:W-:Y:S05]  /*2000*/  @!P0 BRA `(.L_x_2952) ;  /* 0x0000000000048947 */ /* 0x000fea0003800000 */
[----:B------:R-:W-:Y:S01]  /*2010*/  BPT.TRAP 0x1 ;  /* 0x000000040000795c */ /* 0x000fe20000300000 */
.L_x_2952:
        /* <DEDUP_REMOVED lines=8> */
.L_x_2953:
[----:B---3--:R-:W-:Y:S05]  /*20a0*/  @P1 BRA `(.L_x_2954) ;  /* 0x0000000000081947 */ /* 0x008fea0003800000 */
[----:B------:R-:W3:Y:S02]  /*20b0*/  SYNCS.PHASECHK.TRANS64.TRYWAIT P1, [R0+URZ+0x30810], R209 ;  /* 0x030810d1000075a7 */ /* 0x000ee4000802017f */
[----:B---3--:R-:W-:Y:S05]  /*20c0*/  @!P1 BRA `(.L_x_2955) ;  /* 0x000000a400809947 */ /* 0x008fea0003800000 */
.L_x_2954:
        /* <DEDUP_REMOVED lines=84> */
.L_x_2956:
[----:B------:R1:W1:Y:S01]  /*2610*/  SYNCS.PHASECHK.TRANS64.TRYWAIT P1, [R0+URZ+0x30830], R209 ;  /* 0x030830d1000075a7 */ /* 0x000262000802017f */
[----:B------:R-:W-:Y:S05]  /*2620*/  @!P0 BRA `(.L_x_2957) ;  /* 0x0000000000048947 */ /* 0x000fea0003800000 */
[----:B------:R-:W-:Y:S01]  /*2630*/  BPT.TRAP 0x1 ;  /* 0x000000040000795c */ /* 0x000fe20000300000 */
.L_x_2957:
        /* <DEDUP_REMOVED lines=54> */
.L_x_2958:
        /* <DEDUP_REMOVED lines=492> */
.L_x_2960:
        /* <DEDUP_REMOVED lines=49> */
.L_x_2961:
        /* <DEDUP_REMOVED lines=78> */
.L_x_2944:
        /* <DEDUP_REMOVED lines=8> */
[----:B------:R-:W-:Y:S01]  /*50d0*/  F2FP.BF16.F32.PACK_AB R90, R93, R92 ;  /* 0x0000005c5d5a723e */ /* 0x000fe200000010ff */
[----:B------:R-:W-:Y:S01]  /*50e0*/  ULDC.64 UR6, c[0x0][0x878] ;  /* 0x00021e0000067ab9 */ /* 0x000fe20000000a00 */
[----:B------:R-:W-:Y:S01]  /*50f0*/  F2FP.BF16.F32.PACK_AB R91, R95, R94 ;  /* 0x0000005e5f5b723e */ /* 0x000fe200000010ff */
[----:B------:R-:W-:Y:S01]  /*5100*/  UISETP.NE.U32.AND UP1, UPT, UR6, URZ, UPT ;  /* 0x0000003f0600728c */ /* 0x000fe2000bf25070 */
[----:B------:R-:W-:Y:S02]  /*5110*/  F2FP.BF16.F32.PACK_AB R97, R99, R98 ;  /* 0x000000626361723e */ /* 0x000fe400000010ff */
[----:B------:R-:W-:Y:S01]  /*5120*/  F2FP.BF16.F32.PACK_AB R104, R105, R104 ;  /* 0x000000686968723e */ /* 0x000fe200000010ff */
[----:B------:R-:W-:Y:S01]  /*5130*/  UISETP.NE.AND.EX UP1, UPT, UR7, URZ, UPT, UP1 ;  /* 0x0000003f0700728c */ /* 0x000fe2000bf25310 */
[----:B------:R-:W-:-:S02]  /*5140*/  F2FP.BF16.F32.PACK_AB R98, R101, R100 ;  /* 0x000000646562723e */ /* 0x000fc400000010ff */
        /* <DEDUP_REMOVED lines=94> */
[----:B-1----:R-:W-:Y:S01]  /*5730*/  IMAD.U32 R4, RZ, RZ, UR4 ;  /* 0x00000004ff047e24 */ /* 0x002fe2000f8e00ff */
[----:B------:R-:W-:Y:S01]  /*5740*/  F2FP.BF16.F32.PACK_AB R65, R67, R66 ;  /* 0x000000424341723e */ /* 0x000fe200000010ff */
[----:B------:R-:W-:Y:S01]  /*5750*/  IMAD.U32 R5, RZ, RZ, UR5 ;  /* 0x00000005ff057e24 */ /* 0x000fe2000f8e00ff */
[----:B------:R-:W-:Y:S01]  /*5760*/  F2FP.BF16.F32.PACK_AB R72, R73, R72 ;  /* 0x000000484948723e */ /* 0x000fe200000010ff */
[----:B------:R3:W-:Y:S01]  /*5770*/  STSM.16.M88.4 [R15+0x4000], R56 ;  /* 0x004000380f007844 */ /* 0x0007e20000000200 */
[----:B------:R-:W-:Y:S01]  /*5780*/  F2FP.BF16.F32.PACK_AB R66, R69, R68 ;  /* 0x000000444542723e */ /* 0x000fe200000010ff */
[----:B------:R-:W-:Y:S01]  /*5790*/  @UP1 ULDC.64 UR4, c[0x0][0x878] ;  /* 0x00021e0000041ab9 */ /* 0x000fe20000000a00 */
        /* <DEDUP_REMOVED lines=10> */
[----:B------:R-:W-:-:S03]  /*5840*/  PLOP3.LUT P0, PT, PT, PT, UP0, 0x80, 0x0 ;  /* 0x000000000000781c */ /* 0x000fc60003f0f008 */
[----:B------:R3:W-:Y:S01]  /*5850*/  STSM.16.M88.4 [R17+-0x4000], R80 ;  /* 0xffc0005011007844 */ /* 0x0007e20000000200 */
[----:B------:R-:W-:Y:S01]  /*5860*/  BAR.SYNC.DEFER_BLOCKING 0x1, 0x100 ;  /* 0x0044000000007b1d */ /* 0x000fe20000010000 */
[----:B------:R-:W-:Y:S01]  /*5870*/  PLOP3.LUT P1, PT, PT, PT, UP1, 0x80, 0x0 ;  /* 0x000000000000781c */ /* 0x000fe20003f2f018 */
[----:B------:R-:W-:-:S06]  /*5880*/  @UP1 UIMAD.WIDE UR4, UR39, 0x4, UR4 ;  /* 0x00000004270418a5 */ /* 0x000fcc000f8e0204 */
[----:B------:R-:W-:Y:S01]  /*5890*/  IMAD.U32 R6, RZ, RZ, UR4 ;  /* 0x00000004ff067e24 */ /* 0x000fe2000f8e00ff */
[----:B--2---:R-:W2:Y:S01]  /*58a0*/  @P0 LDG.E R9, desc[UR46][R4.64] ;  /* 0x0000002e04090981 */ /* 0x004ea2000c1e1900 */
[----:B------:R-:W-:-:S05]  /*58b0*/  IMAD.U32 R7, RZ, RZ, UR5 ;  /* 0x00000005ff077e24 */ /* 0x000fca000f8e00ff */
[----:B------:R-:W4:Y:S01]  /*58c0*/  @P1 LDG.E R6, desc[UR46][R6.64] ;  /* 0x0000002e06061981 */ /* 0x000f22000c1e1900 */
[----:B------:R-:W-:Y:S01]  /*58d0*/  LEA.HI R8, R19, R20, RZ, 0x7 ;  /* 0x0000001413087211 */ /* 0x000fe200078f38ff */
[----:B------:R-:W-:Y:S01]  /*58e0*/  IMAD.SHL.U32 R2, R0, 0x40, RZ ;  /* 0x0000004000027824 */ /* 0x000fe200078e00ff */
[----:B------:R-:W-:Y:S01]  /*58f0*/  ULDC UR7, c[0x0][0x808] ;  /* 0x0002020000077ab9 */ /* 0x000fe20000000800 */
[----:B------:R-:W-:Y:S01]  /*5900*/  IMAD.SHL.U32 R14, R14, 0x8, RZ ;  /* 0x000000080e0e7824 */ /* 0x000fe200078e00ff */
[----:B------:R-:W-:Y:S01]  /*5910*/  UMOV UR4, URZ ;  /* 0x0000003f00047c82 */ /* 0x000fe20008000000 */
[----:B------:R-:W-:Y:S01]  /*5920*/  IMAD.SHL.U32 R8, R8, 0x4, RZ ;  /* 0x0000000408087824 */ /* 0x000fe200078e00ff */
[----:B------:R-:W-:Y:S01]  /*5930*/  UMOV UR5, URZ ;  /* 0x0000003f00057c82 */ /* 0x000fe20008000000 */
[----:B------:R-:W-:-:S03]  /*5940*/  USHF.R.S32.HI UR6, URZ, 0x1f, UR37 ;  /* 0x0000001f3f067899 */ /* 0x000fc60008011425 */
[----:B------:R-:W-:-:S05]  /*5950*/  LOP3.LUT R8, R8, 0x7ffffe00, RZ, 0xc0, !PT ;  /* 0x7ffffe0008087812 */ /* 0x000fca00078ec0ff */
[----:B------:R-:W-:Y:S01]  /*5960*/  IMAD R8, R13, 0x2000, R8 ;  /* 0x000020000d087824 */ /* 0x000fe200078e0208 */
[----:B--2---:R-:W-:Y:S02]  /*5970*/  @P0 R2UR UR9, R9 ;  /* 0x00000000090902ca */ /* 0x004fe400000e0000 */
[----:B------:R-:W-:-:S04]  /*5980*/  LOP3.LUT R9, R2, 0x1c0, RZ, 0xc0, !PT ;  /* 0x000001c002097812 */ /* 0x000fc800078ec0ff */
[----:B------:R-:W-:Y:S02]  /*5990*/  LOP3.LUT R14, R9, 0x38, R14, 0xf8, !PT ;  /* 0x00000038090e7812 */ /* 0x000fe400078ef80e */
[----:B------:R-:W-:Y:S02]  /*59a0*/  SHF.R.U32.HI R9, RZ, 0x3, R9 ;  /* 0x00000003ff097819 */ /* 0x000fe40000011609 */
[----:B----4-:R-:W-:Y:S02]  /*59b0*/  @P1 R2UR UR7, R6 ;  /* 0x00000000060712ca */ /* 0x010fe400000e0000 */
[----:B------:R-:W-:Y:S01]  /*59c0*/  LOP3.LUT R9, R14, R9, RZ, 0x3c, !PT ;  /* 0x000000090e097212 */ /* 0x000fe200078e3cff */
[----:B------:R-:W-:Y:S02]  /*59d0*/  @UP0 USHF.R.S32.HI UR10, URZ, 0x1f, UR9 ;  /* 0x0000001f3f0a0899 */ /* 0x000fe40008011409 */
[----:B------:R-:W-:Y:S02]  /*59e0*/  @UP0 UMOV UR4, UR9 ;  /* 0x0000000900040c82 */ /* 0x000fe40008000000 */
[----:B------:R-:W-:-:S03]  /*59f0*/  IMAD.IADD R8, R8, 0x1, R9 ;  /* 0x0000000108087824 */ /* 0x000fc600078e0209 */
[----:B------:R-:W-:Y:S01]  /*5a00*/  @UP0 UMOV UR5, UR10 ;  /* 0x0000000a00050c82 */ /* 0x000fe20008000000 */
[----:B---3--:R-:W-:Y:S05]  /*5a10*/  @P1 BRA `(.L_x_2964) ;  /* 0x0000000000181947 */ /* 0x008fea0003800000 */
[----:B------:R-:W-:Y:S05]  /*5a20*/  @!P0 BRA `(.L_x_2964) ;  /* 0x0000000000148947 */ /* 0x000fea0003800000 */
[----:B------:R-:W2:Y:S04]  /*5a30*/  LDG.E R6, desc[UR46][R4.64] ;  /* 0x0000002e04067981 */ /* 0x000ea8000c1e1900 */
[----:B------:R-:W3:Y:S01]  /*5a40*/  LDG.E R2, desc[UR46][R4.64+0x4] ;  /* 0x0000042e04027981 */ /* 0x000ee2000c1e1900 */
[----:B--2---:R-:W-:Y:S02]  /*5a50*/  R2UR UR9, R6 ;  /* 0x00000000060972ca */ /* 0x004fe400000e0000 */
[----:B---3--:R-:W-:-:S13]  /*5a60*/  R2UR UR7, R2 ;  /* 0x00000000020772ca */ /* 0x008fda00000e0000 */
[----:B------:R-:W-:-:S12]  /*5a70*/  UIADD3 UR7, -UR9, UR7, URZ ;  /* 0x0000000709077290 */ /* 0x000fd8000fffe13f */
.L_x_2964:
[----:B------:R-:W-:Y:S01]  /*5a80*/  LEA R46, R8, UR8, 0x1 ;  /* 0x00000008082e7c11 */ /* 0x000fe2000f8e08ff */
[----:B------:R-:W-:Y:S01]  /*5a90*/  UIMAD UR7, UR36, -0x80, UR7 ;  /* 0xffffff80240778a4 */ /* 0x000fe2000f8e0207 */
[----:B------:R-:W-:Y:S01]  /*5aa0*/  IMAD.SHL.U32 R36, R3, 0x8, RZ ;  /* 0x0000000803247824 */ /* 0x000fe200078e00ff */
[----:B------:R-:W-:Y:S01]  /*5ab0*/  ULDC.64 UR10, c[0x0][0x850] ;  /* 0x00021400000a7ab9 */ /* 0x000fe20000000a00 */
[C---:B------:R-:W-:Y:S01]  /*5ac0*/  VIADD R32, R0.reuse, 0x20 ;  /* 0x0000002000207836 */ /* 0x040fe20000000000 */
[----:B------:R-:W-:Y:S01]  /*5ad0*/  UISETP.LT.AND UP1, UPT, UR7, 0x80, UPT ;  /* 0x000000800700788c */ /* 0x000fe2000bf21270 */
[----:B------:R1:W2:Y:S01]  /*5ae0*/  LDS.128 R28, [R46+0x8800] ;  /* 0x008800002e1c7984 */ /* 0x0002a20000000c00 */
[C---:B------:R-:W-:Y:S01]  /*5af0*/  VIADD R2, R0.reuse, 0x10 ;  /* 0x0000001000027836 */ /* 0x040fe20000000000 */
[----:B------:R-:W-:Y:S01]  /*5b00*/  UIMAD UR8, UR6, UR10, URZ ;  /* 0x0000000a060872a4 */ /* 0x000fe2000f8e023f */
[--C-:B------:R-:W-:Y:S01]  /*5b10*/  SHF.R.S32.HI R37, RZ, 0x1f, R36.reuse ;  /* 0x0000001fff257819 */ /* 0x100fe20000011424 */
[----:B------:R1:W3:Y:S01]  /*5b20*/  LDS.128 R24, [R46+0x1000] ;  /* 0x001000002e187984 */ /* 0x0002e20000000c00 */
[----:B------:R-:W-:Y:S01]  /*5b30*/  USEL UR9, UR7, 0x80, UP1 ;  /* 0x0000008007097887 */ /* 0x000fe20008800000 */
[----:B------:R-:W-:Y:S01]  /*5b40*/  IMAD.U32 R3, RZ, RZ, UR10 ;  /* 0x0000000aff037e24 */ /* 0x000fe2000f8e00ff */
[----:B------:R-:W-:Y:S01]  /*5b50*/  UIMAD UR8, UR37, UR11, UR8 ;  /* 0x0000000b250872a4 */ /* 0x000fe2000f8e0208 */
[----:B------:R1:W4:Y:S01]  /*5b60*/  LDS.128 R20, [R46+0x1800] ;  /* 0x001800002e147984 */ /* 0x0003220000000c00 */
[----:B------:R-:W-:Y:S01]  /*5b70*/  VIADD R33, R0, 0x30 ;  /* 0x0000003000217836 */ /* 0x000fe20000000000 */
[----:B------:R-:W-:Y:S01]  /*5b80*/  USHF.R.S32.HI UR7, URZ, 0x1f, UR39 ;  /* 0x0000001f3f077899 */ /* 0x000fe20008011427 */
[----:B------:R-:W-:Y:S01]  /*5b90*/  ISETP.GE.AND P0, PT, R32, UR9, PT ;  /* 0x0000000920007c0c */ /* 0x000fe2000bf06270 */
[----:B------:R1:W1:Y:S01]  /*5ba0*/  LDS.128 R16, [R46+0x2000] ;  /* 0x002000002e107984 */ /* 0x0002620000000c00 */
[----:B------:R-:W-:Y:S01]  /*5bb0*/  VIADD R32, R0, 0x40 ;  /* 0x0000004000207836 */ /* 0x000fe20000000000 */
[----:B------:R-:W-:Y:S01]  /*5bc0*/  ISETP.GE.AND P6, PT, R2, UR9, PT ;  /* 0x0000000902007c0c */ /* 0x000fe2000bfc6270 */
[----:B------:R-:W-:Y:S01]  /*5bd0*/  IMAD.WIDE.U32 R2, R3, UR37, R36 ;  /* 0x0000002503027c25 */ /* 0x000fe2000f8e0024 */
[----:B------:R1:W1:Y:S01]  /*5be0*/  LDS.128 R12, [R46+0x2800] ;  /* 0x002800002e0c7984 */ /* 0x0002620000000c00 */
[----:B------:R-:W-:Y:S01]  /*5bf0*/  ISETP.GE.AND P5, PT, R33, UR9, PT ;  /* 0x0000000921007c0c */ /* 0x000fe2000bfa6270 */
[----:B------:R-:W-:Y:S01]  /*5c00*/  ULDC.64 UR10, c[0x0][0x858] ;  /* 0x00021600000a7ab9 */ /* 0x000fe20000000a00 */
[----:B------:R-:W-:Y:S01]  /*5c10*/  ISETP.GE.AND P1, PT, R32, UR9, PT ;  /* 0x0000000920007c0c */ /* 0x000fe2000bf26270 */
[----:B------:R1:W1:Y:S01]  /*5c20*/  LDS.128 R8, [R46+0x3000] ;  /* 0x003000002e087984 */ /* 0x0002620000000c00 */
[----:B------:R-:W-:Y:S01]  /*5c30*/  IMAD.MOV.U32 R32, RZ, RZ, R2 ;  /* 0x000000ffff207224 */ /* 0x000fe200078e0002 */
[C---:B------:R-:W-:Y:S01]  /*5c40*/  ISETP.GE.AND P2, PT, R0.reuse, UR9, PT ;  /* 0x0000000900007c0c */ /* 0x040fe2000bf46270 */
[----:B------:R-:W-:Y:S01]  /*5c50*/  VIADD R33, R3, UR8 ;  /* 0x0000000803217c36 */ /* 0x000fe20008000000 */
[----:B------:R1:W1:Y:S01]  /*5c60*/  LDS.128 R4, [R46+0x3800] ;  /* 0x003800002e047984 */ /* 0x0002620000000c00 */
[----:B------:R-:W-:Y:S01]  /*5c70*/  IADD3 R2, P3, R0, UR4, RZ ;  /* 0x0000000400027c10 */ /* 0x000fe2000ff7e0ff */
[----:B------:R-:W-:Y:S01]  /*5c80*/  USEL UR8, UR7, URZ, !UP0 ;  /* 0x0000003f07087287 */ /* 0x000fe2000c000000 */
[----:B------:R-:W-:Y:S01]  /*5c90*/  IMAD.U32 R45, RZ, RZ, UR10 ;  /* 0x0000000aff2d7e24 */ /* 0x000fe2000f8e00ff */
[----:B------:R-:W-:Y:S01]  /*5ca0*/  ULDC UR4, c[0x0][0x83c] ;  /* 0x00020f0000047ab9 */ /* 0x000fe20000000800 */
[----:B------:R-:W-:Y:S01]  /*5cb0*/  USEL UR39, UR39, URZ, !UP0 ;  /* 0x0000003f27277287 */ /* 0x000fe2000c000000 */
[----:B------:R-:W-:Y:S01]  /*5cc0*/  ISETP.GE.OR P4, PT, R36, UR4, P2 ;  /* 0x0000000424007c0c */ /* 0x000fe20009786670 */
[----:B------:R-:W-:Y:S01]  /*5cd0*/  UIMAD UR7, UR8, UR10, URZ ;  /* 0x0000000a080772a4 */ /* 0x000fe2000f8e023f */
[----:B------:R-:W-:Y:S01]  /*5ce0*/  LEA.HI.X.SX32 R3, R0, UR5, 0x1, P3 ;  /* 0x0000000500037c11 */ /* 0x000fe200098f0eff */
[----:B------:R-:W-:Y:S01]  /*5cf0*/  IMAD.U32 R35, RZ, RZ, UR36 ;  /* 0x00000024ff237e24 */ /* 0x000fe2000f8e00ff */
[----:B------:R-:W-:Y:S01]  /*5d00*/  BSSY B0, `(.L_x_2965) ;  /* 0x0000014000007945 */ /* 0x000fe20003800000 */
[----:B------:R-:W-:-:S02]  /*5d10*/  UIMAD UR7, UR39, UR11, UR7 ;  /* 0x0000000b270772a4 */ /* 0x000fc4000f8e0207 */
[----:B------:R-:W-:Y:S01]  /*5d20*/  IMAD.WIDE.U32 R44, R45, UR39, R32 ;  /* 0x000000272d2c7c25 */ /* 0x000fe2000f8e0020 */
[----:B------:R-:W-:Y:S02]  /*5d30*/  P2R R47, PR, RZ, 0x40 ;  /* 0x00000040ff2f7803 */ /* 0x000fe40000000000 */
[----:B------:R-:W-:Y:S01]  /*5d40*/  P2R R48, PR, RZ, 0x20 ;  /* 0x00000020ff307803 */ /* 0x000fe20000000000 */
[----:B------:R-:W-:Y:S01]  /*5d50*/  IMAD.WIDE R2, R35, 0x80, R2 ;  /* 0x0000008023027825 */ /* 0x000fe200078e0202 */
[----:B------:R-:W-:-:S03]  /*5d60*/  ISETP.GE.OR P3, PT, R36, UR4, P6 ;  /* 0x0000000424007c0c */ /* 0x000fc6000b766670 */
[----:B------:R-:W-:Y:S01]  /*5d70*/  VIADD R41, R45, UR7 ;  /* 0x000000072d297c36 */ /* 0x000fe20008000000 */
[----:B--23--:R-:W-:Y:S09]  /*5d80*/  @P4 BRA `(.L_x_2966) ;  /* 0x00000000002c4947 */ /* 0x00cff20003800000 */
        /* <DEDUP_REMOVED lines=11> */
.L_x_2966:
[----:B------:R-:W-:Y:S05]  /*5e40*/  BSYNC B0 ;  /* 0x0000000000007941 */ /* 0x000fea0003800000 */
.L_x_2965:
        /* <DEDUP_REMOVED lines=15> */
.L_x_2968:
[----:B------:R-:W-:Y:S05]  /*5f40*/  BSYNC B0 ;  /* 0x0000000000007941 */ /* 0x000fea0003800000 */
.L_x_2967:
        /* <DEDUP_REMOVED lines=18> */
.L_x_2970:
[----:B------:R-:W-:Y:S05]  /*6070*/  BSYNC B0 ;  /* 0x0000000000007941 */ /* 0x000fea0003800000 */
.L_x_2969:
[----:B-1-3--:R1:W3:Y:S01]  /*6080*/  LDS.128 R28, [R46+0x9800] ;  /* 0x009800002e1c7984 */ /* 0x00a2e20000000c00 */
[----:B------:R-:W-:Y:S01]  /*6090*/  BSSY B0, `(.L_x_2971) ;  /* 0x0000010000007945 */ /* 0x000fe20003800000 */
[----:B------:R-:W-:-:S03]  /*60a0*/  VIADD R38, R0, 0x50 ;  /* 0x0000005000267836 */ /* 0x000fc60000000000 */
        /* <DEDUP_REMOVED lines=14> */
.L_x_2972:
[----:B------:R-:W-:Y:S05]  /*6190*/  BSYNC B0 ;  /* 0x0000000000007941 */ /* 0x000fea0003800000 */
.L_x_2971:
[----:B--23--:R2:W3:Y:S01]  /*61a0*/  LDS.128 R28, [R46+0xa000] ;  /* 0x00a000002e1c7984 */ /* 0x00c4e20000000c00 */
[----:B------:R-:W-:Y:S01]  /*61b0*/  ISETP.GE.OR P4, PT, R36, UR4, P1 ;  /* 0x0000000424007c0c */ /* 0x000fe20008f86670 */
[----:B------:R-:W-:Y:S01]  /*61c0*/  BSSY B0, `(.L_x_2973) ;  /* 0x0000010000007945 */ /* 0x000fe20003800000 */
[----:B------:R-:W-:-:S11]  /*61d0*/  ISETP.GE.AND P3, PT, R38, UR9, PT ;  /* 0x0000000926007c0c */ /* 0x000fd6000bf66270 */
        /* <DEDUP_REMOVED lines=14> */
.L_x_2974:
[----:B------:R-:W-:Y:S05]  /*62c0*/  BSYNC B0 ;  /* 0x0000000000007941 */ /* 0x000fea0003800000 */
.L_x_2973:
        /* <DEDUP_REMOVED lines=18> */
.L_x_2976:
[----:B------:R-:W-:Y:S05]  /*63f0*/  BSYNC B0 ;  /* 0x0000000000007941 */ /* 0x000fea0003800000 */
.L_x_2975:
[----:B--23--:R2:W3:Y:S01]  /*6400*/  LDS.128 R28, [R46+0xb000] ;  /* 0x00b000002e1c7984 */ /* 0x00c4e20000000c00 */
[----:B------:R-:W-:Y:S01]  /*6410*/  ISETP.GE.AND P4, PT, R38, UR9, PT ;  /* 0x0000000926007c0c */ /* 0x000fe2000bf86270 */
[----:B------:R-:W-:Y:S01]  /*6420*/  BSSY B0, `(.L_x_2977) ;  /* 0x0000011000007945 */ /* 0x000fe20003800000 */
[----:B------:R-:W-:Y:S02]  /*6430*/  VIADD R0, R0, 0x70 ;  /* 0x0000007000007836 */ /* 0x000fe40000000000 */
        /* <DEDUP_REMOVED lines=15> */
.L_x_2978:
[----:B------:R-:W-:Y:S05]  /*6530*/  BSYNC B0 ;  /* 0x0000000000007941 */ /* 0x000fea0003800000 */
.L_x_2977:
[----:B--23--:R2:W3:Y:S01]  /*6540*/  LDS.128 R28, [R46+0xb800] ;  /* 0x00b800002e1c7984 */ /* 0x00c4e20000000c00 */
[----:B------:R-:W-:Y:S01]  /*6550*/  ISETP.GE.AND P5, PT, R0, UR9, PT ;  /* 0x0000000900007c0c */ /* 0x000fe2000bfa6270 */
[----:B------:R-:W-:Y:S03]  /*6560*/  BSSY B0, `(.L_x_2979) ;  /* 0x0000010000007945 */ /* 0x000fe60003800000 */
        /* <DEDUP_REMOVED lines=15> */
.L_x_2980:
[----:B------:R-:W-:Y:S05]  /*6660*/  BSYNC B0 ;  /* 0x0000000000007941 */ /* 0x000fea0003800000 */
.L_x_2979:
[----:B------:R-:W-:Y:S01]  /*6670*/  ULDC.64 UR4, c[0x0][0x820] ;  /* 0x0002080000047ab9 */ /* 0x000fe20000000a00 */
[----:B------:R-:W-:Y:S01]  /*6680*/  ULDC.64 UR10, c[0x0][0x828] ;  /* 0x00020a00000a7ab9 */ /* 0x000fe20000000a00 */
[----:B------:R-:W-:Y:S02]  /*6690*/  UIMAD UR6, UR6, UR4, URZ ;  /* 0x00000004060672a4 */ /* 0x000fe4000f8e023f */
[----:B--23--:R-:W-:Y:S01]  /*66a0*/  IMAD.U32 R29, RZ, RZ, UR4 ;  /* 0x00000004ff1d7e24 */ /* 0x00cfe2000f8e00ff */
[----:B------:R-:W-:Y:S01]  /*66b0*/  ULDC UR7, c[0x0][0x80c] ;  /* 0x0002030000077ab9 */ /* 0x000fe20000000800 */
[----:B------:R-:W-:Y:S01]  /*66c0*/  IMAD.U32 R39, RZ, RZ, UR10 ;  /* 0x0000000aff277e24 */ /* 0x000fe2000f8e00ff */
[----:B------:R-:W-:Y:S02]  /*66d0*/  UIMAD UR6, UR37, UR5, UR6 ;  /* 0x00000005250672a4 */ /* 0x000fe4000f8e0206 */
[----:B------:R-:W-:Y:S01]  /*66e0*/  IMAD.WIDE.U32 R28, R29, UR37, R36 ;  /* 0x000000251d1c7c25 */ /* 0x000fe2000f8e0024 */
[----:B------:R-:W-:Y:S01]  /*66f0*/  ISETP.GE.OR P2, PT, R36, UR7, P2 ;  /* 0x0000000724007c0c */ /* 0x000fe20009746670 */
[----:B------:R-:W-:Y:S01]  /*6700*/  UIMAD UR4, UR8, UR10, URZ ;  /* 0x0000000a080472a4 */ /* 0x000fe2000f8e023f */
[----:B------:R-:W-:Y:S01]  /*6710*/  P2R R0, PR, RZ, 0x20 ;  /* 0x00000020ff007803 */ /* 0x000fe20000000000 */
[----:B------:R-:W-:Y:S01]  /*6720*/  BSSY B0, `(.L_x_2981) ;  /* 0x000001c000007945 */ /* 0x000fe20003800000 */
[----:B------:R-:W-:Y:S01]  /*6730*/  VIADD R29, R29, UR6 ;  /* 0x000000061d1d7c36 */ /* 0x000fe20008000000 */
[----:B------:R-:W-:Y:S01]  /*6740*/  ISETP.NE.AND P5, PT, R47, RZ, PT ;  /* 0x000000ff2f00720c */ /* 0x000fe20003fa5270 */
[----:B------:R-:W-:Y:S01]  /*6750*/  UIMAD UR4, UR39, UR11, UR4 ;  /* 0x0000000b270472a4 */ /* 0x000fe2000f8e0204 */
[----:B------:R-:W-:Y:S01]  /*6760*/  ISETP.NE.AND P6, PT, R48, RZ, PT ;  /* 0x000000ff3000720c */ /* 0x000fe20003fc5270 */
[----:B------:R-:W-:Y:S01]  /*6770*/  IMAD.WIDE.U32 R38, R39, UR39, R28 ;  /* 0x0000002727267c25 */ /* 0x000fe2000f8e001c */
[C---:B------:R-:W-:Y:S01]  /*6780*/  ISETP.GE.OR P5, PT, R36.reuse, UR7, P5 ;  /* 0x0000000724007c0c */ /* 0x040fe2000afa6670 */
[----:B------:R2:W3:Y:S01]  /*6790*/  LDS.128 R28, [R46] ;  /* 0x000000002e1c7984 */ /* 0x0004e20000000c00 */
[----:B------:R-:W-:Y:S01]  /*67a0*/  ISETP.GE.OR P0, PT, R36, UR7, P0 ;  /* 0x0000000724007c0c */ /* 0x000fe20008706670 */
[----:B------:R-:W-:Y:S01]  /*67b0*/  VIADD R35, R39, UR4 ;  /* 0x0000000427237c36 */ /* 0x000fe20008000000 */
[----:B------:R-:W-:-:S02]  /*67c0*/  P2R R40, PR, RZ, 0x20 ;  /* 0x00000020ff287803 */ /* 0x000fc40000000000 */
[----:B------:R-:W-:Y:S02]  /*67d0*/  ISETP.NE.AND P5, PT, R0, RZ, PT ;  /* 0x000000ff0000720c */ /* 0x000fe40003fa5270 */
[C---:B------:R-:W-:Y:S02]  /*67e0*/  ISETP.GE.OR P6, PT, R36.reuse, UR7, P6 ;  /* 0x0000000724007c0c */ /* 0x040fe4000b7c6670 */
[C---:B------:R-:W-:Y:S02]  /*67f0*/  ISETP.GE.OR P1, PT, R36.reuse, UR7, P1 ;  /* 0x0000000724007c0c */ /* 0x040fe40008f26670 */
[C---:B------:R-:W-:Y:S02]  /*6800*/  ISETP.GE.OR P3, PT, R36.reuse, UR7, P3 ;  /* 0x0000000724007c0c */ /* 0x040fe40009f66670 */
[C---:B------:R-:W-:Y:S02]  /*6810*/  ISETP.GE.OR P4, PT, R36.reuse, UR7, P4 ;  /* 0x0000000724007c0c */ /* 0x040fe4000a786670 */
[----:B------:R-:W-:Y:S01]  /*6820*/  ISETP.GE.OR P5, PT, R36, UR7, P5 ;  /* 0x0000000724007c0c */ /* 0x000fe2000afa6670 */
[----:B--2---:R-:W-:-:S12]  /*6830*/  @P2 BRA `(.L_x_2982) ;  /* 0x0000000000282947 */ /* 0x004fd80003800000 */
        /* <DEDUP_REMOVED lines=10> */
.L_x_2982:
[----:B------:R-:W-:Y:S05]  /*68e0*/  BSYNC B0 ;  /* 0x0000000000007941 */ /* 0x000fea0003800000 */
.L_x_2981:
[----:B--23--:R2:W3:Y:S01]  /*68f0*/  LDS.128 R28, [R46+0x800] ;  /* 0x000800002e1c7984 */ /* 0x00c4e20000000c00 */
[----:B------:R-:W-:Y:S01]  /*6900*/  ISETP.NE.AND P2, PT, R40, RZ, PT ;  /* 0x000000ff2800720c */ /* 0x000fe20003f45270 */
[----:B------:R-:W-:-:S12]  /*6910*/  BSSY B0, `(.L_x_2983) ;  /* 0x000000f000007945 */ /* 0x000fd80003800000 */
        /* <DEDUP_REMOVED lines=14> */
.L_x_2984:
[----:B------:R-:W-:Y:S05]  /*6a00*/  BSYNC B0 ;  /* 0x0000000000007941 */ /* 0x000fea0003800000 */
.L_x_2983:
        /* <DEDUP_REMOVED lines=15> */
.L_x_2986:
[----:B------:R-:W-:Y:S05]  /*6b00*/  BSYNC B0 ;  /* 0x0000000000007941 */ /* 0x000fea0003800000 */
.L_x_2985:
[----:B------:R-:W-:Y:S04]  /*6b10*/  BSSY B0, `(.L_x_2987) ;  /* 0x000000f000007945 */ /* 0x000fe80003800000 */
        /* <DEDUP_REMOVED lines=14> */
.L_x_2988:
[----:B------:R-:W-:Y:S05]  /*6c00*/  BSYNC B0 ;  /* 0x0000000000007941 */ /* 0x000fea0003800000 */
.L_x_2987:
[----:B------:R-:W-:Y:S04]  /*6c10*/  BSSY B0, `(.L_x_2989) ;  /* 0x000000f000007945 */ /* 0x000fe80003800000 */
[----:B------:R-:W-:Y:S05]  /*6c20*/  @P1 BRA `(.L_x_2990) ;  /* 0x0000000000341947 */ /* 0x000fea0003800000 */
[----:B--2-4-:R-:W-:Y:S01]  /*6c30*/  IADD3 R23, P0, R2, 0x40, RZ ;  /* 0x0000004002177810 */ /* 0x014fe20007f1e0ff */
        /* <DEDUP_REMOVED lines=12> */
.L_x_2990:
[----:B------:R-:W-:Y:S05]  /*6d00*/  BSYNC B0 ;  /* 0x0000000000007941 */ /* 0x000fea0003800000 */
.L_x_2989:
        /* <DEDUP_REMOVED lines=15> */
.L_x_2992:
[----:B------:R-:W-:Y:S05]  /*6e00*/  BSYNC B0 ;  /* 0x0000000000007941 */ /* 0x000fea0003800000 */
.L_x_2991:
        /* <DEDUP_REMOVED lines=15> */
.L_x_2994:
[----:B------:R-:W-:Y:S05]  /*6f00*/  BSYNC B0 ;  /* 0x0000000000007941 */ /* 0x000fea0003800000 */
.L_x_2993:
[----:B------:R-:W-:Y:S05]  /*6f10*/  @P5 BRA `(.L_x_2939) ;  /* 0x0000005400a85947 */ /* 0x000fea0003800000 */
[----:B--2---:R-:W-:Y:S01]  /*6f20*/  IADD3 R9, P0, R2, 0x70, RZ ;  /* 0x0000007002097810 */ /* 0x004fe20007f1e0ff */
        /* <DEDUP_REMOVED lines=13> */
.L_x_2963:
[----:B------:R-:W-:Y:S01]  /*7000*/  ULDC.64 UR4, c[0x0][0x870] ;  /* 0x00021c0000047ab9 */ /* 0x000fe20000000a00 */
[----:B------:R-:W-:Y:S01]  /*7010*/  ULDC.64 UR6, c[0x0][0x878] ;  /* 0x00021e0000067ab9 */ /* 0x000fe20000000a00 */
[----:B------:R-:W-:Y:S02]  /*7020*/  UISETP.NE.U32.AND UP0, UPT, UR4, URZ, UPT ;  /* 0x0000003f0400728c */ /* 0x000fe4000bf05070 */
[----:B------:R-:W-:Y:S02]  /*7030*/  UISETP.NE.U32.AND UP1, UPT, UR6, URZ, UPT ;  /* 0x0000003f0600728c */ /* 0x000fe4000bf25070 */
[----:B------:R-:W-:Y:S02]  /*7040*/  UISETP.NE.AND.EX UP0, UPT, UR5, URZ, UPT, UP0 ;  /* 0x0000003f0500728c */ /* 0x000fe4000bf05300 */
[----:B------:R-:W-:Y:S01]  /*7050*/  UISETP.NE.AND.EX UP1, UPT, UR7, URZ, UPT, UP1 ;  /* 0x0000003f0700728c */ /* 0x000fe2000bf25310 */
[----:B------:R-:W-:-:S03]  /*7060*/  ULDC.64 UR4, c[0x0][0x870] ;  /* 0x00021c0000047ab9 */ /* 0x000fc60000000a00 */
[----:B------:R-:W-:Y:S01]  /*7070*/  PLOP3.LUT P0, PT, PT, PT, UP0, 0x80, 0x0 ;  /* 0x000000000000781c */ /* 0x000fe20003f0f008 */
[----:B------:R-:W-:-:S06]  /*7080*/  UIMAD.WIDE UR4, UR39, 0x4, UR4 ;  /* 0x00000004270478a5 */ /* 0x000fcc000f8e0204 */
[----:B------:R-:W-:Y:S02]  /*7090*/  IMAD.U32 R2, RZ, RZ, UR4 ;  /* 0x00000004ff027e24 */ /* 0x000fe4000f8e00ff */
[----:B------:R-:W-:Y:S01]  /*70a0*/  IMAD.U32 R3, RZ, RZ, UR5 ;  /* 0x00000005ff037e24 */ /* 0x000fe2000f8e00ff */
[----:B------:R-:W-:-:S04]  /*70b0*/  @UP1 ULDC.64 UR4, c[0x0][0x878] ;  /* 0x00021e0000041ab9 */ /* 0x000fc80000000a00 */
[----:B------:R-:W2:Y:S01]  /*70c0*/  @P0 LDG.E R6, desc[UR46][R2.64] ;  /* 0x0000002e02060981 */ /* 0x000ea2000c1e1900 */
[----:B------:R-:W-:Y:S01]  /*70d0*/  PLOP3.LUT P1, PT, PT, PT, UP1, 0x80, 0x0 ;  /* 0x000000000000781c */ /* 0x000fe20003f2f018 */
[----:B------:R-:W-:-:S06]  /*70e0*/  @UP1 UIMAD.WIDE UR4, UR39, 0x4, UR4 ;  /* 0x00000004270418a5 */ /* 0x000fcc000f8e0204 */
[----:B------:R-:W-:Y:S02]  /*70f0*/  IMAD.U32 R4, RZ, RZ, UR4 ;  /* 0x00000004ff047e24 */ /* 0x000fe4000f8e00ff */
[----:B------:R-:W-:-:S05]  /*7100*/  IMAD.U32 R5, RZ, RZ, UR5 ;  /* 0x00000005ff057e24 */ /* 0x000fca000f8e00ff */
[----:B------:R-:W3:Y:S01]  /*7110*/  @P1 LDG.E R4, desc[UR46][R4.64] ;  /* 0x0000002e04041981 */ /* 0x000ee2000c1e1900 */
[----:B------:R-:W-:Y:S01]  /*7120*/  ULDC UR6, c[0x0][0x808] ;  /* 0x0002020000067ab9 */ /* 0x000fe20000000800 */
[----:B------:R-:W-:Y:S01]  /*7130*/  UMOV UR4, URZ ;  /* 0x0000003f00047c82 */ /* 0x000fe20008000000 */
[----:B------:R-:W-:Y:S01]  /*7140*/  UMOV UR5, URZ ;  /* 0x0000003f00057c82 */ /* 0x000fe20008000000 */
[----:B------:R-:W1:Y:S02]  /*7150*/  S2R R0, SR_TID.X ;  /* 0x0000000000007919 */ /* 0x000e640000002100 */
[----:B-1----:R-:W-:-:S05]  /*7160*/  VIADD R7, R0, 0xffffff80 ;  /* 0xffffff8000077836 */ /* 0x002fca0000000000 */
[----:B------:R-:W-:Y:S02]  /*7170*/  SHF.R.S32.HI R0, RZ, 0x1f, R7 ;  /* 0x0000001fff007819 */ /* 0x000fe40000011407 */
[----:B--2---:R-:W-:Y:S02]  /*7180*/  @P0 R2UR UR7, R6 ;  /* 0x00000000060702ca */ /* 0x004fe400000e0000 */
[----:B------:R-:W-:-:S04]  /*7190*/  LEA.HI R6, R0, R7, RZ, 0x4 ;  /* 0x0000000700067211 */ /* 0x000fc800078f20ff */
[----:B------:R-:W-:Y:S02]  /*71a0*/  LOP3.LUT R0, R6, 0x1ffffff0, RZ, 0xc0, !PT ;  /* 0x1ffffff006007812 */ /* 0x000fe400078ec0ff */
[----:B------:R-:W-:-:S03]  /*71b0*/  SHF.R.S32.HI R12, RZ, 0x4, R6 ;  /* 0x00000004ff0c7819 */ /* 0x000fc60000011406 */
[----:B------:R-:W-:Y:S02]  /*71c0*/  IMAD.IADD R0, R7, 0x1, -R0 ;  /* 0x0000000107007824 */ /* 0x000fe400078e0a00 */
[----:B------:R-:W-:Y:S01]  /*71d0*/  @UP0 USHF.R.S32.HI UR8, URZ, 0x1f, UR7 ;  /* 0x0000001f3f080899 */ /* 0x000fe20008011407 */
[----:B---3--:R-:W-:Y:S01]  /*71e0*/  @P1 R2UR UR6, R4 ;  /* 0x00000000040612ca */ /* 0x008fe200000e0000 */
[----:B------:R-:W-:-:S05]  /*71f0*/  @UP0 UMOV UR4, UR7 ;  /* 0x0000000700040c82 */ /* 0x000fca0008000000 */
[----:B------:R-:W-:Y:S01]  /*7200*/  @UP0 UMOV UR5, UR8 ;  /* 0x0000000800050c82 */ /* 0x000fe20008000000 */
[----:B------:R-:W-:Y:S08]  /*7210*/  @P1 BRA `(.L_x_2995) ;  /* 0x0000000000181947 */ /* 0x000ff00003800000 */
[----:B------:R-:W-:Y:S05]  /*7220*/  @!P0 BRA `(.L_x_2995) ;  /* 0x0000000000148947 */ /* 0x000fea0003800000 */
[----:B------:R-:W2:Y:S04]  /*7230*/  LDG.E R5, desc[UR46][R2.64] ;  /* 0x0000002e02057981 */ /* 0x000ea8000c1e1900 */
[----:B------:R-:W3:Y:S01]  /*7240*/  LDG.E R4, desc[UR46][R2.64+0x4] ;  /* 0x0000042e02047981 */ /* 0x000ee2000c1e1900 */
[----:B--2---:R-:W-:Y:S02]  /*7250*/  R2UR UR7, R5 ;  /* 0x00000000050772ca */ /* 0x004fe400000e0000 */
[----:B---3--:R-:W-:-:S13]  /*7260*/  R2UR UR6, R4 ;  /* 0x00000000040672ca */ /* 0x008fda00000e0000 */
[----:B------:R-:W-:-:S12]  /*7270*/  UIADD3 UR6, -UR7, UR6, URZ ;  /* 0x0000000607067290 */ /* 0x000fd8000fffe13f */
.L_x_2995:
[----:B------:R-:W-:Y:S01]  /*7280*/  IMAD.SHL.U32 R4, R0, 0x8, RZ ;  /* 0x0000000800047824 */ /* 0x000fe200078e00ff */
[----:B------:R-:W-:Y:S01]  /*7290*/  USHF.R.S32.HI UR9, URZ, 0x1f, UR37 ;  /* 0x0000001f3f097899 */ /* 0x000fe20008011425 */
[C---:B------:R-:W-:Y:S01]  /*72a0*/  VIADD R2, R12.reuse, 0x10 ;  /* 0x000000100c027836 */ /* 0x040fe20000000000 */
[----:B------:R-:W-:Y:S01]  /*72b0*/  UIMAD UR7, UR36, -0x80, UR6 ;  /* 0xffffff80240778a4 */ /* 0x000fe2000f8e0206 */
[----:B------:R-:W-:Y:S01]  /*72c0*/  VIADD R6, R12, 0x30 ;  /* 0x000000300c067836 */ /* 0x000fe20000000000 */
[----:B------:R-:W-:Y:S01]  /*72d0*/  ULDC.64 UR10, c[0x0][0x820] ;  /* 0x00020800000a7ab9 */ /* 0x000fe20000000a00 */
[----:B------:R-:W-:Y:S01]  /*72e0*/  SHF.R.S32.HI R5, RZ, 0x1f, R4 ;  /* 0x0000001fff057819 */ /* 0x000fe20000011404 */
[----:B------:R-:W-:Y:S02]  /*72f0*/  UIMAD UR6, UR9, UR10, URZ ;  /* 0x0000000a090672a4 */ /* 0x000fe4000f8e023f */
[----:B------:R-:W-:Y:S01]  /*7300*/  IMAD.U32 R3, RZ, RZ, UR10 ;  /* 0x0000000aff037e24 */ /* 0x000fe2000f8e00ff */
[----:B------:R-:W-:Y:S01]  /*7310*/  ISETP.GE.AND P6, PT, R2, UR7, PT ;  /* 0x0000000702007c0c */ /* 0x000fe2000bfc6270 */
[----:B------:R-:W-:Y:S01]  /*7320*/  VIADD R0, R12, 0x20 ;  /* 0x000000200c007836 */ /* 0x000fe20000000000 */
[----:B------:R-:W-:-:S02]  /*7330*/  UIMAD UR8, UR37, UR11, UR6 ;  /* 0x0000000b250872a4 */ /* 0x000fc4000f8e0206 */
[----:B------:R-:W-:Y:S01]  /*7340*/  IMAD.WIDE.U32 R2, R3, UR37, R4 ;  /* 0x0000002503027c25 */ /* 0x000fe2000f8e0004 */
[----:B------:R-:W-:Y:S01]  /*7350*/  USHF.R.S32.HI UR6, URZ, 0x1f, UR39 ;  /* 0x0000001f3f067899 */ /* 0x000fe20008011427 */
[----:B------:R-:W-:Y:S01]  /*7360*/  ISETP.GE.AND P0, PT, R6, UR7, PT ;  /* 0x0000000706007c0c */ /* 0x000fe2000bf06270 */
[----:B------:R-:W-:Y:S01]  /*7370*/  ULDC.64 UR10, c[0x0][0x828] ;  /* 0x00020a00000a7ab9 */ /* 0x000fe20000000a00 */
[----:B------:R-:W-:Y:S01]  /*7380*/  IMAD.MOV.U32 R6, RZ, RZ, R2 ;  /* 0x000000ffff067224 */ /* 0x000fe200078e0002 */
[C---:B------:R-:W-:Y:S01]  /*7390*/  ISETP.GE.AND P2, PT, R12.reuse, UR7, PT ;  /* 0x000000070c007c0c */ /* 0x040fe2000bf46270 */
[----:B------:R-:W-:Y:S01]  /*73a0*/  VIADD R7, R3, UR8 ;  /* 0x0000000803077c36 */ /* 0x000fe20008000000 */
        /* <DEDUP_REMOVED lines=9> */
[----:B------:R-:W-:Y:S01]  /*7440*/  ISETP.GE.AND P5, PT, R0, UR7, PT ;  /* 0x0000000700007c0c */ /* 0x000fe2000bfa6270 */
[----:B------:R-:W-:-:S02]  /*7450*/  UIMAD UR6, UR39, UR11, UR6 ;  /* 0x0000000b270672a4 */ /* 0x000fc4000f8e0206 */
[----:B------:R-:W-:Y:S01]  /*7460*/  IMAD.WIDE.U32 R10, R11, UR39, R6 ;  /* 0x000000270b0a7c25 */ /* 0x000fe2000f8e0006 */
[----:B------:R-:W-:Y:S01]  /*7470*/  BSSY B0, `(.L_x_2996) ;  /* 0x0000013000007945 */ /* 0x000fe20003800000 */
[----:B------:R-:W-:Y:S02]  /*7480*/  P2R R14, PR, RZ, 0x40 ;  /* 0x00000040ff0e7803 */ /* 0x000fe40000000000 */
[----:B------:R-:W-:Y:S01]  /*7490*/  VIADD R0, R12, 0x40 ;  /* 0x000000400c007836 */ /* 0x000fe20000000000 */
[----:B------:R-:W-:Y:S01]  /*74a0*/  P2R R15, PR, RZ, 0x20 ;  /* 0x00000020ff0f7803 */ /* 0x000fe20000000000 */
[----:B------:R-:W-:Y:S01]  /*74b0*/  IMAD.WIDE R2, R9, 0x80, R2 ;  /* 0x0000008009027825 */ /* 0x000fe200078e0202 */
[----:B------:R-:W-:Y:S02]  /*74c0*/  ISETP.GE.OR P3, PT, R4, UR4, P6 ;  /* 0x0000000404007c0c */ /* 0x000fe4000b766670 */
[----:B------:R-:W-:Y:S01]  /*74d0*/  ISETP.GE.AND P1, PT, R0, UR7, PT ;  /* 0x0000000700007c0c */ /* 0x000fe2000bf26270 */
[----:B------:R-:W-:Y:S01]  /*74e0*/  VIADD R9, R11, UR6 ;  /* 0x000000060b097c36 */ /* 0x000fe20008000000 */
[----:B------:R-:W-:Y:S11]  /*74f0*/  @P4 BRA `(.L_x_2997) ;  /* 0x0000000000284947 */ /* 0x000ff60003800000 */
        /* <DEDUP_REMOVED lines=10> */
.L_x_2997:
[----:B------:R-:W-:Y:S05]  /*75a0*/  BSYNC B0 ;  /* 0x0000000000007941 */ /* 0x000fea0003800000 */
.L_x_2996:
        /* <DEDUP_REMOVED lines=16> */
.L_x_2999:
[----:B------:R-:W-:Y:S05]  /*76b0*/  BSYNC B0 ;  /* 0x0000000000007941 */ /* 0x000fea0003800000 */
.L_x_2998:
        /* <DEDUP_REMOVED lines=12> */
[----:B-12---:R-:W-:Y:S01]  /*7780*/  LEA R16, P4, R6, UR10, 0x1 ;  /* 0x0000000a06107c11 */ /* 0x006fe2000f8808ff */
[----:B------:R-:W-:-:S05]  /*7790*/  IMAD.IADD R7, R7, 0x1, R13 ;  /* 0x0000000107077824 */ /* 0x000fca00078e020d */
[----:B------:R-:W-:-:S05]  /*77a0*/  LEA.HI.X R17, R6, UR11, R7, 0x1, P4 ;  /* 0x0000000b06117c11 */ /* 0x000fca000a0f0c07 */
[----:B------:R3:W-:Y:S02]  /*77b0*/  STG.E.128 desc[UR46][R16.64], RZ ;  /* 0x000000ff10007986 */ /* 0x0007e4000c101d2e */
.L_x_3001:
[----:B------:R-:W-:Y:S05]  /*77c0*/  BSYNC B0 ;  /* 0x0000000000007941 */ /* 0x000fea0003800000 */
.L_x_3000:
        /* <DEDUP_REMOVED lines=13> */
[----:B-123--:R-:W-:Y:S01]  /*78a0*/  LEA R16, P3, R6, UR10, 0x1 ;  /* 0x0000000a06107c11 */ /* 0x00efe2000f8608ff */
[----:B------:R-:W-:-:S05]  /*78b0*/  IMAD.IADD R7, R7, 0x1, R13 ;  /* 0x0000000107077824 */ /* 0x000fca00078e020d */
[----:B------:R-:W-:-:S05]  /*78c0*/  LEA.HI.X R17, R6, UR11, R7, 0x1, P3 ;  /* 0x0000000b06117c11 */ /* 0x000fca00098f0c07 */
[----:B------:R4:W-:Y:S02]  /*78d0*/  STG.E.128 desc[UR46][R16.64], RZ ;  /* 0x000000ff10007986 */ /* 0x0009e4000c101d2e */
.L_x_3003:
[----:B------:R-:W-:Y:S05]  /*78e0*/  BSYNC B0 ;  /* 0x0000000000007941 */ /* 0x000fea0003800000 */
.L_x_3002:
        /* <DEDUP_REMOVED lines=16> */
.L_x_3005:
[----:B------:R-:W-:Y:S05]  /*79f0*/  BSYNC B0 ;  /* 0x0000000000007941 */ /* 0x000fea0003800000 */
.L_x_3004:
[----:B------:R-:W-:Y:S01]  /*7a00*/  ISETP.GE.OR P4, PT, R4, UR4, P3 ;  /* 0x0000000404007c0c */ /* 0x000fe20009f86670 */
[----:B------:R-:W-:Y:S01]  /*7a10*/  BSSY B0, `(.L_x_3006) ;  /* 0x0000010000007945 */ /* 0x000fe20003800000 */
[----:B------:R-:W-:-:S11]  /*7a20*/  VIADD R18, R12, 0x60 ;  /* 0x000000600c127836 */ /* 0x000fd60000000000 */
        /* <DEDUP_REMOVED lines=14> */
.L_x_3007:
[----:B------:R-:W-:Y:S05]  /*7b10*/  BSYNC B0 ;  /* 0x0000000000007941 */ /* 0x000fea0003800000 */
.L_x_3006:
[----:B------:R-:W-:Y:S01]  /*7b20*/  ISETP.GE.AND P4, PT, R18, UR7, PT ;  /* 0x0000000712007c0c */ /* 0x000fe2000bf86270 */
[----:B------:R-:W-:Y:S01]  /*7b30*/  BSSY B0, `(.L_x_3008) ;  /* 0x0000011000007945 */ /* 0x000fe20003800000 */
[----:B------:R-:W-:Y:S02]  /*7b40*/  VIADD R12, R12, 0x70 ;  /* 0x000000700c0c7836 */ /* 0x000fe40000000000 */
        /* <DEDUP_REMOVED lines=15> */
.L_x_3009:
[----:B------:R-:W-:Y:S05]  /*7c40*/  BSYNC B0 ;  /* 0x0000000000007941 */ /* 0x000fea0003800000 */
.L_x_3008:
[----:B------:R-:W-:Y:S01]  /*7c50*/  ISETP.GE.AND P5, PT, R12, UR7, PT ;  /* 0x000000070c007c0c */ /* 0x000fe2000bfa6270 */
        /* <DEDUP_REMOVED lines=16> */
.L_x_3011:
[----:B------:R-:W-:Y:S05]  /*7d60*/  BSYNC B0 ;  /* 0x0000000000007941 */ /* 0x000fea0003800000 */
.L_x_3010:
[----:B------:R-:W-:Y:S01]  /*7d70*/  ULDC.64 UR4, c[0x0][0x850] ;  /* 0x0002140000047ab9 */ /* 0x000fe20000000a00 */
[----:B------:R-:W-:Y:S01]  /*7d80*/  ULDC UR10, c[0x0][0x83c] ;  /* 0x00020f00000a7ab9 */ /* 0x000fe20000000800 */
[----:B------:R-:W-:Y:S01]  /*7d90*/  IMAD.U32 R7, RZ, RZ, UR4 ;  /* 0x00000004ff077e24 */ /* 0x000fe2000f8e00ff */
[----:B------:R-:W-:Y:S01]  /*7da0*/  UIMAD UR4, UR9, UR4, URZ ;  /* 0x00000004090472a4 */ /* 0x000fe2000f8e023f */
[----:B------:R-:W-:Y:S01]  /*7db0*/  ISETP.GE.OR P2, PT, R4, UR10, P2 ;  /* 0x0000000a04007c0c */ /* 0x000fe20009746670 */
[----:B------:R-:W-:Y:S01]  /*7dc0*/  ULDC.64 UR6, c[0x0][0x858] ;  /* 0x0002160000067ab9 */ /* 0x000fe20000000a00 */
[----:B------:R-:W-:Y:S01]  /*7dd0*/  IMAD.WIDE.U32 R6, R7, UR37, R4 ;  /* 0x0000002507067c25 */ /* 0x000fe2000f8e0004 */
[----:B------:R-:W-:Y:S01]  /*7de0*/  UIMAD UR4, UR37, UR5, UR4 ;  /* 0x00000005250472a4 */ /* 0x000fe2000f8e0204 */
[----:B------:R-:W-:Y:S01]  /*7df0*/  P2R R0, PR, RZ, 0x20 ;  /* 0x00000020ff007803 */ /* 0x000fe20000000000 */
[----:B------:R-:W-:Y:S01]  /*7e00*/  BSSY B0, `(.L_x_3012) ;  /* 0x000001d000007945 */ /* 0x000fe20003800000 */
[----:B------:R-:W-:Y:S01]  /*7e10*/  ISETP.NE.AND P5, PT, R14, RZ, PT ;  /* 0x000000ff0e00720c */ /* 0x000fe20003fa5270 */
[----:B-1----:R-:W-:Y:S01]  /*7e20*/  IMAD.U32 R9, RZ, RZ, UR6 ;  /* 0x00000006ff097e24 */ /* 0x002fe2000f8e00ff */
[----:B------:R-:W-:Y:S01]  /*7e30*/  ISETP.NE.AND P6, PT, R15, RZ, PT ;  /* 0x000000ff0f00720c */ /* 0x000fe20003fc5270 */
[----:B------:R-:W-:Y:S01]  /*7e40*/  VIADD R7, R7, UR4 ;  /* 0x0000000407077c36 */ /* 0x000fe20008000000 */
[----:B------:R-:W-:Y:S01]  /*7e50*/  UIMAD UR4, UR8, UR6, URZ ;  /* 0x00000006080472a4 */ /* 0x000fe2000f8e023f */
[----:B------:R-:W-:Y:S01]  /*7e60*/  ISETP.GE.OR P5, PT, R4, UR10, P5 ;  /* 0x0000000a04007c0c */ /* 0x000fe2000afa6670 */
[----:B------:R-:W-:-:S02]  /*7e70*/  IMAD.WIDE.U32 R8, R9, UR39, R6 ;  /* 0x0000002709087c25 */ /* 0x000fc4000f8e0006 */
[----:B------:R-:W-:Y:S01]  /*7e80*/  UIMAD UR4, UR39, UR7, UR4 ;  /* 0x00000007270472a4 */ /* 0x000fe2000f8e0204 */
[----:B------:R-:W-:Y:S02]  /*7e90*/  P2R R10, PR, RZ, 0x20 ;  /* 0x00000020ff0a7803 */ /* 0x000fe40000000000 */
[----:B------:R-:W-:Y:S02]  /*7ea0*/  ISETP.NE.AND P5, PT, R0, RZ, PT ;  /* 0x000000ff0000720c */ /* 0x000fe40003fa5270 */
[C---:B------:R-:W-:Y:S01]  /*7eb0*/  ISETP.GE.OR P6, PT, R4.reuse, UR10, P6 ;  /* 0x0000000a04007c0c */ /* 0x040fe2000b7c6670 */
[----:B------:R-:W-:Y:S01]  /*7ec0*/  VIADD R7, R9, UR4 ;  /* 0x0000000409077c36 */ /* 0x000fe20008000000 */
[C---:B------:R-:W-:Y:S02]  /*7ed0*/  ISETP.GE.OR P0, PT, R4.reuse, UR10, P0 ;  /* 0x0000000a04007c0c */ /* 0x040fe40008706670 */
[C---:B------:R-:W-:Y:S02]  /*7ee0*/  ISETP.GE.OR P1, PT, R4.reuse, UR10, P1 ;  /* 0x0000000a04007c0c */ /* 0x040fe40008f26670 */
[----:B------:R-:W-:-:S02]  /*7ef0*/  ISETP.GE.OR P3, PT, R4, UR10, P3 ;  /* 0x0000000a04007c0c */ /* 0x000fc40009f66670 */
        /* <DEDUP_REMOVED lines=13> */
.L_x_3013:
[----:B------:R-:W-:Y:S05]  /*7fd0*/  BSYNC B0 ;  /* 0x0000000000007941 */ /* 0x000fea0003800000 */
.L_x_3012:
        /* <DEDUP_REMOVED lines=16> */
.L_x_3015:
[----:B------:R-:W-:Y:S05]  /*80e0*/  BSYNC B0 ;  /* 0x0000000000007941 */ /* 0x000fea0003800000 */
.L_x_3014:
        /* <DEDUP_REMOVED lines=15> */
.L_x_3017:
[----:B------:R-:W-:Y:S05]  /*81e0*/  BSYNC B0 ;  /* 0x0000000000007941 */ /* 0x000fea0003800000 */
.L_x_3016:
        /* <DEDUP_REMOVED lines=15> */
.L_x_3019:
[----:B------:R-:W-:Y:S05]  /*82e0*/  BSYNC B0 ;  /* 0x0000000000007941 */ /* 0x000fea0003800000 */
.L_x_3018:
        /* <DEDUP_REMOVED lines=15> */
.L_x_3021:
[----:B------:R-:W-:Y:S05]  /*83e0*/  BSYNC B0 ;  /* 0x0000000000007941 */ /* 0x000fea0003800000 */
.L_x_3020:
        /* <DEDUP_REMOVED lines=15> */
.L_x_3023:
[----:B------:R-:W-:Y:S05]  /*84e0*/  BSYNC B0 ;  /* 0x0000000000007941 */ /* 0x000fea0003800000 */
.L_x_3022:
        /* <DEDUP_REMOVED lines=15> */
.L_x_3025:
[----:B------:R-:W-:Y:S05]  /*85e0*/  BSYNC B0 ;  /* 0x0000000000007941 */ /* 0x000fea0003800000 */
.L_x_3024:
        /* <DEDUP_REMOVED lines=15> */
.L_x_2932:
        /* <DEDUP_REMOVED lines=29> */
.L_x_3027:
[----:B------:R-:W-:Y:S01]  /*88b0*/  ULDC UR9, c[0x0][0x8c4] ;  /* 0x0002310000097ab9 */ /* 0x000fe20000000800 */
[----:B------:R-:W-:Y:S01]  /*88c0*/  UMOV UR7, UR8 ;  /* 0x0000000800077c82 */ /* 0x000fe20008000000 */
[----:B------:R-:W-:-:S11]  /*88d0*/  UISETP.NE.AND UP0, UPT, UR9, 0x1, UPT ;  /* 0x000000010900788c */ /* 0x000fd6000bf05270 */
[----:B------:R-:W-:Y:S02]  /*88e0*/  @UP0 ULDC.64 UR10, c[0x0][0x8c8] ;  /* 0x00023200000a0ab9 */ /* 0x000fe40000000a00 */
[----:B------:R-:W-:-:S04]  /*88f0*/  UIMAD.WIDE.U32 UR4, UR8, UR10, URZ ;  /* 0x0000000a080472a5 */ /* 0x000fc8000f8e003f */
[----:B------:R-:W-:-:S04]  /*8900*/  @UP0 USHF.R.U32.HI UR7, URZ, UR11, UR5 ;  /* 0x0000000b3f070299 */ /* 0x000fc80008011605 */
[----:B------:R-:W-:-:S12]  /*8910*/  UIMAD UR4, UR7, UR9, URZ ;  /* 0x00000009070472a4 */ /* 0x000fd8000f8e023f */
.L_x_3028:
        /* <DEDUP_REMOVED lines=10> */
[----:B------:R-:W-:Y:S01]  /*89c0*/  ULDC.64 UR4, c[0x0][0x8f8] ;  /* 0x00023e0000047ab9 */ /* 0x000fe20000000a00 */
[----:B------:R-:W-:Y:S01]  /*89d0*/  UIADD3 UR6, -UR13, URZ, URZ ;  /* 0x0000003f0d067290 */ /* 0x000fe2000fffe13f */
[----:B------:R-:W-:-:S03]  /*89e0*/  ISETP.NE.U32.AND P0, PT, RZ, UR4, PT ;  /* 0x00000004ff007c0c */ /* 0x000fc6000bf05070 */
[----:B------:R-:W-:Y:S01]  /*89f0*/  UIMAD UR6, UR9, UR6, UR8 ;  /* 0x00000006090672a4 */ /* 0x000fe2000f8e0208 */
        /* <DEDUP_REMOVED lines=9> */
.L_x_3029:
        /* <DEDUP_REMOVED lines=11> */
[----:B------:R-:W-:Y:S01]  /*8b40*/  R2UR UR4, R0 ;  /* 0x00000000000472ca */ /* 0x000fe200000e0000 */
[----:B------:R-:W-:-:S14]  /*8b50*/  BRA `(.L_x_3030) ;  /* 0x0000000000047947 */ /* 0x000fdc0003800000 */
.L_x_3031:
[----:B------:R-:W-:-:S05]  /*8b60*/  ULDC UR4, c[0x0][0x8ec] ;  /* 0x00023b0000047ab9 */ /* 0x000fca0000000800 */
.L_x_3030:
        /* <DEDUP_REMOVED lines=9> */
[----:B------:R-:W-:Y:S01]  /*8c00*/  ULDC.64 UR14, c[0x0][0x788] ;  /* 0x0001e200000e7ab9 */ /* 0x000fe20000000a00 */
        /* <DEDUP_REMOVED lines=19> */
[----:B------:R-:W-:-:S11]  /*8d40*/  USHF.R.S32.HI UR11, URZ, 0x1f, UR6 ;  /* 0x0000001f3f0b7899 */ /* 0x000fd60008011406 */
        /* <DEDUP_REMOVED lines=16> */
.L_x_3032:
        /* <DEDUP_REMOVED lines=13> */
.L_x_3033:
        /* <DEDUP_REMOVED lines=12> */
.L_x_3034:
[----:B------:R-:W-:Y:S01]  /*8fe0*/  ULEA UR7, UR7, UR10, 0x7 ;  /* 0x0000000a07077291 */ /* 0x000fe2000f8e383f */
[----:B------:R-:W-:Y:S01]  /*8ff0*/  ULDC UR9, c[0x0][0x74c] ;  /* 0x0001d30000097ab9 */ /* 0x000fe20000000800 */
[----:B------:R-:W-:Y:S02]  /*9000*/  UIADD3 UR10, UR10, 0x3f, URZ ;  /* 0x0000003f0a0a7890 */ /* 0x000fe4000fffe03f */
[----:B------:R-:W-:-:S04]  /*9010*/  UIADD3 UR7, UR7, -UR9, -UR8 ;  /* 0x8000000907077290 */ /* 0x000fc8000fffe808 */
        /* <DEDUP_REMOVED lines=11> */
[----:B------:R-:W-:Y:S01]  /*90d0*/  ULDC.64 UR14, c[0x0][0x2d8] ;  /* 0x0000b600000e7ab9 */ /* 0x000fe20000000a00 */
[----:B------:R-:W-:Y:S01]  /*90e0*/  ULDC.64 UR28, c[0x0][0x2e0] ;  /* 0x0000b800001c7ab9 */ /* 0x000fe20000000a00 */
[----:B------:R-:W-:Y:S02]  /*90f0*/  UIMAD UR10, UR11, UR14, URZ ;  /* 0x0000000e0b0a72a4 */ /* 0x000fe4000f8e023f */
[----:B------:R-:W-:Y:S02]  /*9100*/  UIMAD.WIDE.U32 UR8, UR6, UR14, URZ ;  /* 0x0000000e060872a5 */ /* 0x000fe4000f8e003f */
[----:B------:R-:W-:Y:S02]  /*9110*/  UIMAD UR15, UR6, UR15, UR10 ;  /* 0x0000000f060f72a4 */ /* 0x000fe4000f8e020a */
[----:B------:R-:W-:Y:S02]  /*9120*/  UIADD3 UR6, UR7, -UR12, URZ ;  /* 0x8000000c07067290 */ /* 0x000fe4000fffe03f */
[----:B------:R-:W-:-:S02]  /*9130*/  USHF.R.S32.HI UR11, URZ, 0x1f, UR13 ;  /* 0x0000001f3f0b7899 */ /* 0x000fc4000801140d */
[----:B------:R-:W-:Y:S02]  /*9140*/  ULOP3.LUT UR6, UR6, 0x1, URZ, 0xc0, !UPT ;  /* 0x0000000106067892 */ /* 0x000fe4000f8ec03f */
[----:B------:R-:W-:Y:S02]  /*9150*/  USEL UR13, UR13, URZ, !UP0 ;  /* 0x0000003f0d0d7287 */ /* 0x000fe4000c000000 */
[----:B------:R-:W-:Y:S02]  /*9160*/  USEL UR14, UR11, URZ, !UP0 ;  /* 0x0000003f0b0e7287 */ /* 0x000fe4000c000000 */
[----:B------:R-:W-:Y:S02]  /*9170*/  UISETP.NE.U32.AND UP0, UPT, UR6, 0x1, UPT ;  /* 0x000000010600788c */ /* 0x000fe4000bf05070 */
[----:B------:R-:W-:Y:S02]  /*9180*/  UIADD3 UR10, UP1, UR4, UR8, URZ ;  /* 0x00000008040a7290 */ /* 0x000fe4000ff3e03f */
[----:B------:R-:W-:-:S02]  /*9190*/  UIADD3 UR15, UR9, UR15, URZ ;  /* 0x0000000f090f7290 */ /* 0x000fc4000fffe03f */
[----:B------:R-:W-:Y:S01]  /*91a0*/  PLOP3.LUT P1, PT, PT, PT, UP0, 0x80, 0x0 ;  /* 0x000000000000781c */ /* 0x000fe20003f2f008 */
[----:B------:R-:W-:Y:S02]  /*91b0*/  UIMAD UR14, UR14, UR28, URZ ;  /* 0x0000001c0e0e72a4 */ /* 0x000fe4000f8e023f */
[----:B------:R-:W-:Y:S02]  /*91c0*/  UIADD3.X UR11, UR5, UR15, URZ, UP1, !UPT ;  /* 0x0000000f050b7290 */ /* 0x000fe40008ffe43f */
[----:B------:R-:W-:Y:S02]  /*91d0*/  UIMAD UR14, UR13, UR29, UR14 ;  /* 0x0000001d0d0e72a4 */ /* 0x000fe4000f8e020e */
[----:B------:R-:W-:Y:S01]  /*91e0*/  UIMAD.WIDE.U32 UR10, UR13, UR28, UR10 ;  /* 0x0000001c0d0a72a5 */ /* 0x000fe2000f8e000a */
[----:B------:R-:W-:-:S03]  /*91f0*/  ELECT P0, URZ, PT ;  /* 0x00000000003f782f */ /* 0x000fc60003800000 */
[----:B------:R-:W-:Y:S02]  /*9200*/  UIADD3 UR27, UR11, UR14, URZ ;  /* 0x0000000e0b1b7290 */ /* 0x000fe4000fffe03f */
[----:B------:R-:W-:Y:S10]  /*9210*/  @P1 BRA `(.L_x_3035) ;  /* 0x0000000000bc1947 */ /* 0x000ff40003800000 */
        /* <DEDUP_REMOVED lines=18> */
.L_x_3037:
[----:B------:R-:W-:Y:S05]  /*9340*/  BSYNC B0 ;  /* 0x0000000000007941 */ /* 0x000fea0003800000 */
.L_x_3036:
        /* <DEDUP_REMOVED lines=19> */
.L_x_3039:
[----:B------:R-:W-:Y:S05]  /*9480*/  BSYNC B0 ;  /* 0x0000000000007941 */ /* 0x000fea0003800000 */
.L_x_3038:
[----:B------:R-:W-:Y:S06]  /*9490*/  BAR.ARV 0xa, 0xa0 ;  /* 0x0282800000007b1d */ /* 0x000fec0000002000 */
[----:B------:R-:W-:Y:S04]  /*94a0*/  BSSY B0, `(.L_x_3040) ;  /* 0x0000003000007945 */ /* 0x000fe80003800000 */
[----:B------:R-:W-:Y:S05]  /*94b0*/  @!P0 BRA `(.L_x_3041) ;  /* 0x0000000000048947 */ /* 0x000fea0003800000 */
[----:B------:R-:W-:-:S04]  /*94c0*/  DEPBAR.LE SB0, 0x0 ;  /* 0x000080000000791a */ /* 0x000fc80000000000 */
.L_x_3041:
[----:B------:R-:W-:Y:S05]  /*94d0*/  BSYNC B0 ;  /* 0x0000000000007941 */ /* 0x000fea0003800000 */
.L_x_3040:
[----:B------:R-:W-:Y:S06]  /*94e0*/  BAR.ARV 0xb, 0xa0 ;  /* 0x02c2800000007b1d */ /* 0x000fec0000002000 */
[----:B------:R-:W-:Y:S01]  /*94f0*/  UIADD3 UR18, UR12, 0x1, URZ ;  /* 0x000000010c127890 */ /* 0x000fe2000fffe03f */
[----:B------:R-:W-:Y:S11]  /*9500*/  BRA `(.L_x_3042) ;  /* 0x0000000000047947 */ /* 0x000ff60003800000 */
.L_x_3035:
[----:B------:R-:W-:-:S05]  /*9510*/  UMOV UR18, UR12 ;  /* 0x0000000c00127c82 */ /* 0x000fca0008000000 */
.L_x_3042:
[----:B------:R-:W-:-:S04]  /*9520*/  UIADD3 UR6, UR12, 0x1, URZ ;  /* 0x000000010c067890 */ /* 0x000fc8000fffe03f */
[----:B------:R-:W-:-:S06]  /*9530*/  UISETP.NE.AND UP0, UPT, UR7, UR6, UPT ;  /* 0x000000060700728c */ /* 0x000fcc000bf05270 */
[----:B------:R-:W-:-:S13]  /*9540*/  PLOP3.LUT P1, PT, PT, PT, UP0, 0x80, 0x0 ;  /* 0x000000000000781c */ /* 0x000fda0003f2f008 */
[----:B------:R-:W-:Y:S05]  /*9550*/  @!P1 BRA `(.L_x_2939) ;  /* 0x0000003000189947 */ /* 0x000fea0003800000 */
[----:B------:R-:W-:Y:S01]  /*9560*/  UMOV UR16, UR8 ;  /* 0x0000000800107c82 */ /* 0x000fe20008000000 */
[----:B------:R-:W-:Y:S01]  /*9570*/  UMOV UR17, UR15 ;  /* 0x0000000f00117c82 */ /* 0x000fe20008000000 */
[----:B------:R-:W-:Y:S01]  /*9580*/  ULDC.64 UR20, c[0x0][0x2c0] ;  /* 0x0000b00000147ab9 */ /* 0x000fe20000000a00 */
[----:B------:R-:W-:Y:S02]  /*9590*/  UIMAD.WIDE.U32 UR16, UR13, UR28, UR16 ;  /* 0x0000001c0d1072a5 */ /* 0x000fe4000f8e0010 */
[----:B------:R-:W-:Y:S02]  /*95a0*/  USHF.L.U32 UR19, UR18, 0xd, URZ ;  /* 0x0000000d12137899 */ /* 0x000fe4000800063f */
[----:B------:R-:W-:Y:S01]  /*95b0*/  UIADD3 UR25, UP0, UR4, UR16, URZ ;  /* 0x0000001004197290 */ /* 0x000fe2000ff1e03f */
[----:B------:R-:W-:Y:S01]  /*95c0*/  UMOV UR6, URZ ;  /* 0x0000003f00067c82 */ /* 0x000fe20008000000 */
[----:B------:R-:W-:Y:S02]  /*95d0*/  ULDC.64 UR30, c[0x0][0x2c0] ;  /* 0x0000b000001e7ab9 */ /* 0x000fe40000000a00 */
[----:B------:R-:W-:-:S02]  /*95e0*/  UIADD3.X UR16, UR5, UR14, UR17, UP0, !UPT ;  /* 0x0000000e05107290 */ /* 0x000fc400087fe411 */
[----:B------:R-:W-:Y:S01]  /*95f0*/  ULEA UR24, UP0, UR25, UR20, 0x2 ;  /* 0x0000001419187291 */ /* 0x000fe2000f80103f */
[----:B------:R-:W-:-:S03]  /*9600*/  UMOV UR26, UR19 ;  /* 0x00000013001a7c82 */ /* 0x000fc60008000000 */
[----:B------:R-:W-:Y:S02]  /*9610*/  ULEA.HI.X UR25, UR25, UR21, UR16, 0x2, UP0 ;  /* 0x0000001519197291 */ /* 0x000fe400080f1410 */
[----:B------:R-:W-:Y:S02]  /*9620*/  UIADD3 UR20, UP0, UR24, 0x4000, URZ ;  /* 0x0000400018147890 */ /* 0x000fe4000ff1e03f */
[----:B------:R-:W-:Y:S02]  /*9630*/  UIADD3 UR22, UP1, UR24, 0x8000, URZ ;  /* 0x0000800018167890 */ /* 0x000fe4000ff3e03f */
[----:B------:R-:W-:Y:S02]  /*9640*/  UIADD3 UR24, UP2, UR24, 0xc000, URZ ;  /* 0x0000c00018187890 */ /* 0x000fe4000ff5e03f */
[----:B------:R-:W-:Y:S02]  /*9650*/  UIADD3.X UR21, URZ, UR25, URZ, UP0, !UPT ;  /* 0x000000193f157290 */ /* 0x000fe400087fe43f */
[----:B------:R-:W-:-:S02]  /*9660*/  UIADD3.X UR23, URZ, UR25, URZ, UP1, !UPT ;  /* 0x000000193f177290 */ /* 0x000fc40008ffe43f */
[----:B------:R-:W-:-:S12]  /*9670*/  UIADD3.X UR25, URZ, UR25, URZ, UP2, !UPT ;  /* 0x000000193f197290 */ /* 0x000fd800097fe43f */
.L_x_3055:
        /* <DEDUP_REMOVED lines=20> */
.L_x_3044:
[----:B------:R-:W-:Y:S05]  /*97c0*/  BSYNC B0 ;  /* 0x0000000000007941 */ /* 0x000fea0003800000 */
.L_x_3043:
        /* <DEDUP_REMOVED lines=13> */
.L_x_3046:
[----:B------:R-:W-:Y:S05]  /*98a0*/  BSYNC B0 ;  /* 0x0000000000007941 */ /* 0x000fea0003800000 */
.L_x_3045:
[----:B------:R-:W-:Y:S06]  /*98b0*/  BAR.ARV 0xa, 0xa0 ;  /* 0x0282800000007b1d */ /* 0x000fec0000002000 */
[----:B------:R-:W-:Y:S04]  /*98c0*/  BSSY B0, `(.L_x_3047) ;  /* 0x0000003000007945 */ /* 0x000fe80003800000 */
[----:B------:R-:W-:Y:S05]  /*98d0*/  @!P0 BRA `(.L_x_3048) ;  /* 0x0000000000048947 */ /* 0x000fea0003800000 */
[----:B------:R-:W-:-:S04]  /*98e0*/  DEPBAR.LE SB0, 0x0 ;  /* 0x000080000000791a */ /* 0x000fc80000000000 */
.L_x_3048:
[----:B------:R-:W-:Y:S05]  /*98f0*/  BSYNC B0 ;  /* 0x0000000000007941 */ /* 0x000fea0003800000 */
.L_x_3047:
        /* <DEDUP_REMOVED lines=13> */
.L_x_3050:
[----:B------:R-:W-:Y:S05]  /*99d0*/  BSYNC B0 ;  /* 0x0000000000007941 */ /* 0x000fea0003800000 */
.L_x_3049:
        /* <DEDUP_REMOVED lines=13> */
.L_x_3052:
[----:B------:R-:W-:Y:S05]  /*9ab0*/  BSYNC B0 ;  /* 0x0000000000007941 */ /* 0x000fea0003800000 */
.L_x_3051:
[----:B------:R-:W-:Y:S01]  /*9ac0*/  UIADD3 UR18, UR18, 0x2, URZ ;  /* 0x0000000212127890 */ /* 0x000fe2000fffe03f */
[----:B------:R-:W-:Y:S06]  /*9ad0*/  BAR.ARV 0xa, 0xa0 ;  /* 0x0282800000007b1d */ /* 0x000fec0000002000 */
[----:B------:R-:W-:Y:S01]  /*9ae0*/  UISETP.GE.AND UP0, UPT, UR18, UR7, UPT ;  /* 0x000000071200728c */ /* 0x000fe2000bf06270 */
[----:B------:R-:W-:Y:S04]  /*9af0*/  BSSY B0, `(.L_x_3053) ;  /* 0x0000003000007945 */ /* 0x000fe80003800000 */
[----:B------:R-:W-:Y:S06]  /*9b00*/  @!P0 BRA `(.L_x_3054) ;  /* 0x0000000000048947 */ /* 0x000fec0003800000 */
[----:B------:R-:W-:-:S04]  /*9b10*/  DEPBAR.LE SB0, 0x0 ;  /* 0x000080000000791a */ /* 0x000fc80000000000 */
.L_x_3054:
[----:B------:R-:W-:Y:S05]  /*9b20*/  BSYNC B0 ;  /* 0x0000000000007941 */ /* 0x000fea0003800000 */
.L_x_3053:
[----:B------:R-:W-:Y:S06]  /*9b30*/  BAR.ARV 0xb, 0xa0 ;  /* 0x02c2800000007b1d */ /* 0x000fec0000002000 */
[----:B------:R-:W-:Y:S01]  /*9b40*/  PLOP3.LUT P1, PT, PT, PT, UP0, 0x80, 0x0 ;  /* 0x000000000000781c */ /* 0x000fe20003f2f008 */
[----:B------:R-:W-:Y:S02]  /*9b50*/  UIADD3 UR26, UR26, 0x4000, URZ ;  /* 0x000040001a1a7890 */ /* 0x000fe4000fffe03f */
[----:B------:R-:W-:-:S10]  /*9b60*/  UIADD3 UR6, UR6, 0x4000, URZ ;  /* 0x0000400006067890 */ /* 0x000fd4000fffe03f */
[----:B------:R-:W-:Y:S05]  /*9b70*/  @!P1 BRA `(.L_x_3055) ;  /* 0xfffffff800c09947 */ /* 0x000fea000383ffff */
[----:B------:R-:W-:Y:S05]  /*9b80*/  BRA `(.L_x_2939) ;  /* 0x00000028008c7947 */ /* 0x000fea0003800000 */
.L_x_3026:
[----:B------:R-:W1:Y:S01]  /*9b90*/  S2UR UR7, SR_CTAID.X ;  /* 0x00000000000779c3 */ /* 0x000e620000002500 */
[----:B------:R-:W-:Y:S02]  /*9ba0*/  ULDC UR8, c[0x0][0x8d0] ;  /* 0x0002340000087ab9 */ /* 0x000fe40000000800 */
[----:B------:R-:W-:-:S11]  /*9bb0*/  UISETP.NE.AND UP0, UPT, UR8, 0x1, UPT ;  /* 0x000000010800788c */ /* 0x000fd6000bf05270 */
[----:B------:R-:W-:Y:S01]  /*9bc0*/  @UP0 ULDC UR4, c[0x0][0x8d4] ;  /* 0x0002350000040ab9 */ /* 0x000fe20000000800 */
[----:B------:R-:W-:Y:S01]  /*9bd0*/  @UP0 ULDC UR9, c[0x0][0x8d8] ;  /* 0x0002360000090ab9 */ /* 0x000fe20000000800 */
[----:B-1----:R-:W-:Y:S02]  /*9be0*/  UIMAD.WIDE.U32 UR4, UR7, UR4, URZ ;  /* 0x00000004070472a5 */ /* 0x002fe4000f8e003f */
[----:B------:R-:W-:Y:S02]  /*9bf0*/  UMOV UR6, UR7 ;  /* 0x0000000700067c82 */ /* 0x000fe40008000000 */
[----:B------:R-:W-:-:S03]  /*9c00*/  @UP0 USHF.R.U32.HI UR6, URZ, UR9, UR5 ;  /* 0x000000093f060299 */ /* 0x000fc60008011605 */
[----:B------:R-:W-:Y:S02]  /*9c10*/  ULDC UR4, c[0x0][0x8e8] ;  /* 0x00023a0000047ab9 */ /* 0x000fe40000000800 */
[----:B------:R-:W-:Y:S02]  /*9c20*/  UISETP.GE.AND UP0, UPT, UR6, UR4, UPT ;  /* 0x000000040600728c */ /* 0x000fe4000bf06270 */
[----:B------:R-:W-:-:S04]  /*9c30*/  UIADD3 UR4, -UR6, URZ, URZ ;  /* 0x0000003f06047290 */ /* 0x000fc8000fffe13f */
[----:B------:R-:W-:Y:S01]  /*9c40*/  PLOP3.LUT P0, PT, PT, PT, UP0, 0x80, 0x0 ;  /* 0x000000000000781c */ /* 0x000fe20003f0f008 */
[----:B------:R-:W-:-:S12]  /*9c50*/  UIMAD UR8, UR8, UR4, UR7 ;  /* 0x00000004080872a4 */ /* 0x000fd8000f8e0207 */
        /* <DEDUP_REMOVED lines=9> */
.L_x_3056:
[----:B------:R-:W-:Y:S01]  /*9cf0*/  ULDC UR9, c[0x0][0x8c4] ;  /* 0x0002310000097ab9 */ /* 0x000fe20000000800 */
[----:B------:R-:W-:Y:S01]  /*9d00*/  UMOV UR7, UR8 ;  /* 0x0000000800077c82 */ /* 0x000fe20008000000 */
[----:B------:R-:W-:-:S11]  /*9d10*/  UISETP.NE.AND UP0, UPT, UR9, 0x1, UPT ;  /* 0x000000010900788c */ /* 0x000fd6000bf05270 */
[----:B------:R-:W-:Y:S02]  /*9d20*/  @UP0 ULDC.64 UR10, c[0x0][0x8c8] ;  /* 0x00023200000a0ab9 */ /* 0x000fe40000000a00 */
[----:B------:R-:W-:-:S04]  /*9d30*/  UIMAD.WIDE.U32 UR4, UR8, UR10, URZ ;  /* 0x0000000a080472a5 */ /* 0x000fc8000f8e003f */
[----:B------:R-:W-:-:S04]  /*9d40*/  @UP0 USHF.R.U32.HI UR7, URZ, UR11, UR5 ;  /* 0x0000000b3f070299 */ /* 0x000fc80008011605 */
[----:B------:R-:W-:-:S12]  /*9d50*/  UIMAD UR4, UR7, UR9, URZ ;  /* 0x00000009070472a4 */ /* 0x000fd8000f8e023f */
.L_x_3057:
        /* <DEDUP_REMOVED lines=23> */
.L_x_3058:
        /* <DEDUP_REMOVED lines=14> */
.L_x_3060:
[----:B------:R-:W-:-:S05]  /*9fb0*/  ULDC UR4, c[0x0][0x8ec] ;  /* 0x00023b0000047ab9 */ /* 0x000fca0000000800 */
.L_x_3059:
[----:B------:R-:W-:Y:S01]  /*9fc0*/  UIADD3 UR4, UR4, 0x7f, URZ ;  /* 0x0000007f04047890 */ /* 0x000fe2000fffe03f */
[----:B------:R-:W-:Y:S02]  /*9fd0*/  IMAD.MOV.U32 R10, RZ, RZ, 0x1 ;  /* 0x00000001ff0a7424 */ /* 0x000fe400078e00ff */
[----:B------:R-:W-:Y:S01]  /*9fe0*/  IMAD.MOV.U32 R2, RZ, RZ, RZ ;  /* 0x000000ffff027224 */ /* 0x000fe200078e00ff */
        /* <DEDUP_REMOVED lines=13> */
[----:B------:R-:W1:Y:S02]  /*a0c0*/  LDC R0, c[0x0][0x280] ;  /* 0x0000a000ff007b82 */ /* 0x000e640000000800 */
[----:B------:R-:W-:Y:S01]  /*a0d0*/  IMAD.U32 R2, RZ, RZ, UR8 ;  /* 0x00000008ff027e24 */ /* 0x000fe2000f8e00ff */
[----:B------:R-:W-:Y:S01]  /*a0e0*/  UISETP.NE.U32.AND UP0, UPT, UR4, URZ, UPT ;  /* 0x0000003f0400728c */ /* 0x000fe2000bf05070 */
[----:B------:R-:W-:Y:S01]  /*a0f0*/  PLOP3.LUT P1, PT, PT, PT, UP1, 0x80, 0x0 ;  /* 0x000000000000781c */ /* 0x000fe20003f2f018 */
[----:B------:R-:W-:Y:S01]  /*a100*/  IMAD.U32 R3, RZ, RZ, UR9 ;  /* 0x00000009ff037e24 */ /* 0x000fe2000f8e00ff */
[----:B------:R-:W-:Y:S01]  /*a110*/  ULDC.64 UR14, c[0x0][0x778] ;  /* 0x0001de00000e7ab9 */ /* 0x000fe20000000a00 */
[----:B------:R-:W-:Y:S01]  /*a120*/  UISETP.NE.AND.EX UP0, UPT, UR5, URZ, UPT, UP0 ;  /* 0x0000003f0500728c */ /* 0x000fe2000bf05300 */
[----:B------:R-:W-:-:S02]  /*a130*/  ULDC.64 UR18, c[0x0][0x788] ;  /* 0x0001e20000127ab9 */ /* 0x000fc40000000a00 */
[----:B------:R-:W-:-:S07]  /*a140*/  ULDC.64 UR4, c[0x0][0x780] ;  /* 0x0001e00000047ab9 */ /* 0x000fce0000000a00 */
[----:B------:R-:W2:Y:S01]  /*a150*/  @P1 LDG.E R6, desc[UR46][R2.64] ;  /* 0x0000002e02061981 */ /* 0x000ea2000c1e1900 */
[----:B------:R-:W-:Y:S01]  /*a160*/  UISETP.NE.U32.AND UP2, UPT, UR4, URZ, UPT ;  /* 0x0000003f0400728c */ /* 0x000fe2000bf45070 */
[----:B------:R-:W-:Y:S01]  /*a170*/  PLOP3.LUT P2, PT, PT, PT, UP0, 0x80, 0x0 ;  /* 0x000000000000781c */ /* 0x000fe20003f4f008 */
[----:B------:R-:W-:Y:S01]  /*a180*/  UIMAD.WIDE UR14, UR13, 0x4, UR14 ;  /* 0x000000040d0e78a5 */ /* 0x000fe2000f8e020e */
[----:B------:R3:W4:Y:S01]  /*a190*/  @P1 LDG.E R4, desc[UR46][R2.64] ;  /* 0x0000002e02041981 */ /* 0x000722000c1e1900 */
[----:B------:R-:W-:-:S06]  /*a1a0*/  UISETP.NE.AND.EX UP2, UPT, UR5, URZ, UPT, UP2 ;  /* 0x0000003f0500728c */ /* 0x000fcc000bf45320 */
[----:B------:R-:W-:Y:S01]  /*a1b0*/  PLOP3.LUT P3, PT, PT, PT, UP2, 0x80, 0x0 ;  /* 0x000000000000781c */ /* 0x000fe20003f6f028 */
[----:B---3--:R-:W-:-:S04]  /*a1c0*/  IMAD.U32 R2, RZ, RZ, UR14 ;  /* 0x0000000eff027e24 */ /* 0x008fc8000f8e00ff */
[----:B------:R-:W-:Y:S01]  /*a1d0*/  @UP2 ULDC.64 UR4, c[0x0][0x780] ;  /* 0x0001e00000042ab9 */ /* 0x000fe20000000a00 */
[----:B------:R-:W-:Y:S01]  /*a1e0*/  IMAD.U32 R3, RZ, RZ, UR15 ;  /* 0x0000000fff037e24 */ /* 0x000fe2000f8e00ff */
[----:B------:R-:W-:-:S04]  /*a1f0*/  @UP2 UIMAD.WIDE UR4, UR13, 0x4, UR4 ;  /* 0x000000040d0428a5 */ /* 0x000fc8000f8e0204 */
[----:B------:R3:W4:Y:S02]  /*a200*/  @P2 LDG.E R5, desc[UR46][R2.64] ;  /* 0x0000002e02052981 */ /* 0x000724000c1e1900 */
[----:B---3--:R-:W-:Y:S02]  /*a210*/  IMAD.U32 R2, RZ, RZ, UR4 ;  /* 0x00000004ff027e24 */ /* 0x008fe4000f8e00ff */
[----:B------:R-:W-:-:S05]  /*a220*/  IMAD.U32 R3, RZ, RZ, UR5 ;  /* 0x00000005ff037e24 */ /* 0x000fca000f8e00ff */
[----:B-1----:R1:W5:Y:S01]  /*a230*/  @P3 LDG.E R0, desc[UR46][R2.64] ;  /* 0x0000002e02003981 */ /* 0x002362000c1e1900 */
        /* <DEDUP_REMOVED lines=10> */
[----:B------:R-:W-:-:S03]  /*a2e0*/  @P2 R2UR UR11, R5 ;  /* 0x00000000050b22ca */ /* 0x000fc600000e0000 */
[----:B------:R-:W-:-:S04]  /*a2f0*/  @UP1 ULOP3.LUT UR10, UR5, 0xffffffc0, URZ, 0xc0, !UPT ;  /* 0xffffffc0050a1892 */ /* 0x000fc8000f8ec03f */
[----:B------:R-:W-:Y:S01]  /*a300*/  @UP1 USHF.R.S32.HI UR12, URZ, 0x1f, UR10 ;  /* 0x0000001f3f0c1899 */ /* 0x000fe2000801140a */
[----:B-1----:R-:W-:Y:S11]  /*a310*/  @P3 BRA `(.L_x_3062) ;  /* 0x0000000000183947 */ /* 0x002ff60003800000 */
[----:B------:R-:W-:Y:S05]  /*a320*/  @!P1 BRA `(.L_x_3062) ;  /* 0x0000000000149947 */ /* 0x000fea0003800000 */
[----:B------:R-:W-:Y:S02]  /*a330*/  IMAD.U32 R2, RZ, RZ, UR8 ;  /* 0x00000008ff027e24 */ /* 0x000fe4000f8e00ff */
[----:B------:R-:W-:-:S05]  /*a340*/  IMAD.U32 R3, RZ, RZ, UR9 ;  /* 0x00000009ff037e24 */ /* 0x000fca000f8e00ff */
[----:B------:R-:W2:Y:S04]  /*a350*/  LDG.E R5, desc[UR46][R2.64] ;  /* 0x0000002e02057981 */ /* 0x000ea8000c1e1900 */
[----:B-----5:R-:W2:Y:S02]  /*a360*/  LDG.E R0, desc[UR46][R2.64+0x4] ;  /* 0x0000042e02007981 */ /* 0x020ea4000c1e1900 */
[----:B--2---:R-:W-:-:S07]  /*a370*/  IMAD.IADD R0, R0, 0x1, -R5 ;  /* 0x0000000100007824 */ /* 0x004fce00078e0a05 */
.L_x_3062:
[----:B------:R-:W-:Y:S01]  /*a380*/  UMOV UR4, URZ ;  /* 0x0000003f00047c82 */ /* 0x000fe20008000000 */
[----:B------:R-:W-:Y:S01]  /*a390*/  UMOV UR5, URZ ;  /* 0x0000003f00057c82 */ /* 0x000fe20008000000 */
[----:B------:R-:W-:Y:S01]  /*a3a0*/  IMAD.U32 R4, RZ, RZ, UR18 ;  /* 0x00000012ff047e24 */ /* 0x000fe2000f8e00ff */
[----:B------:R-:W-:Y:S01]  /*a3b0*/  @UP1 UMOV UR4, UR10 ;  /* 0x0000000a00041c82 */ /* 0x000fe20008000000 */
[----:B------:R-:W-:Y:S01]  /*a3c0*/  @UP1 UMOV UR5, UR12 ;  /* 0x0000000c00051c82 */ /* 0x000fe20008000000 */
[----:B------:R-:W-:Y:S05]  /*a3d0*/  @!P0 BRA `(.L_x_3063) ;  /* 0x0000000000188947 */ /* 0x000fea0003800000 */
[----:B------:R-:W-:Y:S02]  /*a3e0*/  ULDC.64 UR8, c[0x0][0x788] ;  /* 0x0001e20000087ab9 */ /* 0x000fe40000000a00 */
[----:B------:R-:W-:-:S06]  /*a3f0*/  UIMAD.WIDE UR8, UR13, 0x4, UR8 ;  /* 0x000000040d0878a5 */ /* 0x000fcc000f8e0208 */
[----:B------:R-:W-:Y:S02]  /*a400*/  IMAD.U32 R2, RZ, RZ, UR8 ;  /* 0x00000008ff027e24 */ /* 0x000fe4000f8e00ff */
[----:B------:R-:W-:-:S05]  /*a410*/  IMAD.U32 R3, RZ, RZ, UR9 ;  /* 0x00000009ff037e24 */ /* 0x000fca000f8e00ff */
[----:B------:R1:W5:Y:S01]  /*a420*/  LDG.E R4, desc[UR46][R2.64] ;  /* 0x0000002e02047981 */ /* 0x000362000c1e1900 */
[----:B------:R-:W-:Y:S05]  /*a430*/  BRA `(.L_x_3064) ;  /* 0x0000000000187947 */ /* 0x000fea0003800000 */
.L_x_3063:
[----:B------:R-:W-:Y:S05]  /*a440*/  @!P2 BRA `(.L_x_3064) ;  /* 0x000000000014a947 */ /* 0x000fea0003800000 */
[----:B------:R-:W-:Y:S02]  /*a450*/  IMAD.U32 R2, RZ, RZ, UR14 ;  /* 0x0000000eff027e24 */ /* 0x000fe4000f8e00ff */
[----:B------:R-:W-:-:S05]  /*a460*/  IMAD.U32 R3, RZ, RZ, UR15 ;  /* 0x0000000fff037e24 */ /* 0x000fca000f8e00ff */
[----:B------:R-:W2:Y:S04]  /*a470*/  LDG.E R5, desc[UR46][R2.64] ;  /* 0x0000002e02057981 */ /* 0x000ea8000c1e1900 */
[----:B------:R-:W2:Y:S02]  /*a480*/  LDG.E R4, desc[UR46][R2.64+0x4] ;  /* 0x0000042e02047981 */ /* 0x000ea4000c1e1900 */
[----:B--2---:R-:W-:-:S07]  /*a490*/  IMAD.IADD R4, R4, 0x1, -R5 ;  /* 0x0000000104047824 */ /* 0x004fce00078e0a05 */
.L_x_3064:
[----:B-1----:R-:W-:Y:S01]  /*a4a0*/  IMAD.U32 R3, RZ, RZ, UR7 ;  /* 0x00000007ff037e24 */ /* 0x002fe2000f8e00ff */
[----:B------:R-:W-:-:S03]  /*a4b0*/  ULDC UR8, c[0x0][0x74c] ;  /* 0x0001d30000087ab9 */ /* 0x000fc60000000800 */
[----:B-----5:R-:W-:Y:S02]  /*a4c0*/  IMAD R3, R3, 0x80, R0 ;  /* 0x0000008003037824 */ /* 0x020fe400078e0200 */
[----:B------:R-:W-:-:S03]  /*a4d0*/  VIADD R0, R0, 0x3f ;  /* 0x0000003f00007836 */ /* 0x000fc60000000000 */
[----:B------:R-:W-:-:S04]  /*a4e0*/  IADD3 R3, R3, -UR8, -R4 ;  /* 0x8000000803037c10 */ /* 0x000fc8000fffe804 */
[----:B------:R-:W-:-:S04]  /*a4f0*/  SHF.R.S32.HI R2, RZ, 0x1f, R3 ;  /* 0x0000001fff027819 */ /* 0x000fc80000011403 */
[----:B------:R-:W-:Y:S02]  /*a500*/  LEA.HI R2, R2, R3, RZ, 0x6 ;  /* 0x0000000302027211 */ /* 0x000fe400078f30ff */
[----:B------:R-:W-:Y:S02]  /*a510*/  SHF.R.S32.HI R3, RZ, 0x1f, R0 ;  /* 0x0000001fff037819 */ /* 0x000fe40000011400 */
[----:B------:R-:W-:Y:S02]  /*a520*/  SHF.R.S32.HI R2, RZ, 0x6, R2 ;  /* 0x00000006ff027819 */ /* 0x000fe40000011402 */
[----:B------:R-:W-:Y:S02]  /*a530*/  LEA.HI R0, R3, R0, RZ, 0x6 ;  /* 0x0000000003007211 */ /* 0x000fe400078f30ff */
[----:B------:R-:W-:Y:S01]  /*a540*/  VIMNMX R4, RZ, R2, !PT ;  /* 0x00000002ff047248 */ /* 0x000fe20007fe0100 */
[----:B------:R-:W-:Y:S01]  /*a550*/  IMAD.MOV.U32 R2, RZ, RZ, RZ ;  /* 0x000000ffff027224 */ /* 0x000fe200078e00ff */
[----:B------:R-:W-:-:S04]  /*a560*/  SHF.R.S32.HI R0, RZ, 0x6, R0 ;  /* 0x00000006ff007819 */ /* 0x000fc80000011400 */
[----:B------:R-:W-:-:S13]  /*a570*/  ISETP.GT.AND P0, PT, R0, R4, PT ;  /* 0x000000040000720c */ /* 0x000fda0003f04270 */
[----:B------:R-:W-:Y:S05]  /*a580*/  @!P0 BRA `(.L_x_3061) ;  /* 0x0000001c00788947 */ /* 0x000fea0003800000 */
[----:B------:R-:W-:Y:S01]  /*a590*/  USHF.R.S32.HI UR10, URZ, 0x1f, UR20 ;  /* 0x0000001f3f0a7899 */ /* 0x000fe20008011414 */
[----:B------:R-:W-:Y:S01]  /*a5a0*/  BSSY B0, `(.L_x_3061) ;  /* 0x00001dc000007945 */ /* 0x000fe20003800000 */
[----:B------:R-:W-:Y:S01]  /*a5b0*/  UISETP.NE.U32.AND UP1, UPT, UR16, URZ, UPT ;  /* 0x0000003f1000728c */ /* 0x000fe2000bf25070 */
[----:B------:R-:W-:Y:S01]  /*a5c0*/  IMAD.MOV.U32 R2, RZ, RZ, RZ ;  /* 0x000000ffff027224 */ /* 0x000fe200078e00ff */
[----:B------:R-:W-:Y:S01]  /*a5d0*/  ULDC.64 UR14, c[0x0][0x718] ;  /* 0x0001c600000e7ab9 */ /* 0x000fe20000000a00 */
[----:B------:R-:W-:Y:S01]  /*a5e0*/  UMOV UR8, UR4 ;  /* 0x0000000400087c82 */ /* 0x000fe20008000000 */
[----:B------:R-:W-:Y:S02]  /*a5f0*/  UIMAD UR12, UR10, UR14, URZ ;  /* 0x0000000e0a0c72a4 */ /* 0x000fe4000f8e023f */
[----:B------:R-:W-:Y:S02]  /*a600*/  UISETP.NE.AND.EX UP1, UPT, UR17, URZ, UPT, UP1 ;  /* 0x0000003f1100728c */ /* 0x000fe4000bf25310 */
[----:B------:R-:W-:Y:S01]  /*a610*/  UIMAD UR12, UR20, UR15, UR12 ;  /* 0x0000000f140c72a4 */ /* 0x000fe2000f8e020c */
[----:B------:R-:W-:-:S02]  /*a620*/  ULDC.64 UR16, c[0x0][0x730] ;  /* 0x0001cc0000107ab9 */ /* 0x000fc40000000a00 */
[----:B------:R-:W-:Y:S01]  /*a630*/  ULDC UR15, c[0x0][0x2e8] ;  /* 0x0000ba00000f7ab9 */ /* 0x000fe20000000800 */
[----:B------:R-:W-:Y:S01]  /*a640*/  UIMAD UR10, UR10, UR16, URZ ;  /* 0x000000100a0a72a4 */ /* 0x000fe2000f8e023f */
[----:B------:R-:W-:Y:S01]  /*a650*/  UMOV UR9, UR5 ;  /* 0x0000000500097c82 */ /* 0x000fe20008000000 */
[----:B------:R-:W-:Y:S02]  /*a660*/  UISETP.NE.AND UP2, UPT, UR15, 0x1, UPT ;  /* 0x000000010f00788c */ /* 0x000fe4000bf45270 */
[----:B------:R-:W-:Y:S02]  /*a670*/  UIMAD.WIDE.U32 UR4, UR20, UR14, UR8 ;  /* 0x0000000e140472a5 */ /* 0x000fe4000f8e0008 */
[----:B------:R-:W-:Y:S02]  /*a680*/  UIMAD.WIDE.U32 UR8, UR20, UR16, UR8 ;  /* 0x00000010140872a5 */ /* 0x000fe4000f8e0008 */
[----:B------:R-:W-:Y:S02]  /*a690*/  UIMAD UR14, UR20, UR17, UR10 ;  /* 0x00000011140e72a4 */ /* 0x000fe4000f8e020a */
[----:B------:R-:W-:Y:S01]  /*a6a0*/  USHF.R.S32.HI UR10, URZ, 0x1f, UR13 ;  /* 0x0000001f3f0a7899 */ /* 0x000fe2000801140d */
[----:B------:R-:W-:Y:S01]  /*a6b0*/  ELECT P0, URZ, PT ;  /* 0x00000000003f782f */ /* 0x000fe20003800000 */
[----:B------:R-:W-:-:S02]  /*a6c0*/  USEL UR21, UR13, URZ, !UP1 ;  /* 0x0000003f0d157287 */ /* 0x000fc4000c800000 */
[----:B------:R-:W-:Y:S01]  /*a6d0*/  UIADD3 UR9, UR9, UR14, URZ ;  /* 0x0000000e09097290 */ /* 0x000fe2000fffe03f */
[----:B------:R-:W-:Y:S01]  /*a6e0*/  ULDC.64 UR18, c[0x0][0x738] ;  /* 0x0001ce0000127ab9 */ /* 0x000fe20000000a00 */
[----:B------:R-:W-:Y:S01]  /*a6f0*/  USEL UR10, UR10, URZ, !UP1 ;  /* 0x0000003f0a0a7287 */ /* 0x000fe2000c800000 */
[----:B------:R-:W-:Y:S01]  /*a700*/  ULDC.64 UR16, c[0x0][0x720] ;  /* 0x0001c80000107ab9 */ /* 0x000fe20000000a00 */
[----:B------:R-:W-:Y:S02]  /*a710*/  UIMAD.WIDE.U32 UR14, UR18, UR21, UR8 ;  /* 0x00000015120e72a5 */ /* 0x000fe4000f8e0008 */
[----:B------:R-:W-:Y:S01]  /*a720*/  UIADD3 UR23, UR5, UR12, URZ ;  /* 0x0000000c05177290 */ /* 0x000fe2000fffe03f */
[----:B------:R-:W-:Y:S01]  /*a730*/  @UP2 ULDC UR8, c[0x0][0x2ec] ;  /* 0x0000bb0000082ab9 */ /* 0x000fe20000000800 */
[----:B------:R-:W-:Y:S02]  /*a740*/  UIMAD UR5, UR10, UR16, URZ ;  /* 0x000000100a0572a4 */ /* 0x000fe4000f8e023f */
[----:B------:R-:W-:-:S02]  /*a750*/  UIMAD UR10, UR10, UR18, URZ ;  /* 0x000000120a0a72a4 */ /* 0x000fc4000f8e023f */
[----:B------:R-:W-:Y:S02]  /*a760*/  UIMAD.WIDE.U32 UR8, UR20, UR8, URZ ;  /* 0x00000008140872a5 */ /* 0x000fe4000f8e003f */
[----:B------:R-:W-:Y:S01]  /*a770*/  ULEA UR11, UR7, UR11, 0x7 ;  /* 0x0000000b070b7291 */ /* 0x000fe2000f8e383f */
[----:B------:R-:W-:Y:S02]  /*a780*/  UMOV UR22, UR4 ;  /* 0x0000000400167c82 */ /* 0x000fe40008000000 */
[----:B------:R-:W-:Y:S01]  /*a790*/  @UP2 ULDC UR7, c[0x0][0x2f0] ;  /* 0x0000bc0000072ab9 */ /* 0x000fe20000000800 */
[----:B------:R-:W-:Y:S01]  /*a7a0*/  UMOV UR12, UR20 ;  /* 0x00000014000c7c82 */ /* 0x000fe20008000000 */
[----:B------:R-:W-:Y:S02]  /*a7b0*/  UIMAD UR5, UR17, UR21, UR5 ;  /* 0x00000015110572a4 */ /* 0x000fe4000f8e0205 */
[----:B------:R-:W-:Y:S02]  /*a7c0*/  UIMAD.WIDE.U32 UR22, UR16, UR21, UR22 ;  /* 0x00000015101672a5 */ /* 0x000fe4000f8e0016 */
[----:B------:R-:W-:-:S02]  /*a7d0*/  UIMAD UR4, UR19, UR21, UR10 ;  /* 0x00000015130472a4 */ /* 0x000fc4000f8e020a */
        /* <DEDUP_REMOVED lines=10> */
.L_x_3094:
        /* <DEDUP_REMOVED lines=15> */
.L_x_3067:
[----:B------:R-:W-:Y:S01]  /*a970*/  R2UR UR19, R4 ;  /* 0x00000000041372ca */ /* 0x000fe200000e0000 */
[----:B------:R-:W2:Y:S01]  /*a980*/  LDC.64 R12, c[0x0][0x198] ;  /* 0x00006600ff0c7b82 */ /* 0x000ea20000000a00 */
[----:B------:R-:W-:Y:S01]  /*a990*/  ULDC.64 UR8, c[0x0][0x700] ;  /* 0x0001c00000087ab9 */ /* 0x000fe20000000a00 */
[----:B------:R-:W-:Y:S01]  /*a9a0*/  UMOV UR36, 0x0 ;  /* 0x0000000000247882 */ /* 0x000fe20000000000 */
[----:B------:R-:W-:Y:S01]  /*a9b0*/  IMAD.U32 R9, RZ, RZ, UR8 ;  /* 0x00000008ff097e24 */ /* 0x000fe2000f8e00ff */
[----:B------:R-:W-:Y:S01]  /*a9c0*/  R2UR UR8, R15 ;  /* 0x000000000f0872ca */ /* 0x000fe200000e0000 */
[----:B------:R-:W-:Y:S01]  /*a9d0*/  IMAD.U32 R8, RZ, RZ, UR9 ;  /* 0x00000009ff087e24 */ /* 0x000fe2000f8e00ff */
[----:B------:R-:W-:Y:S01]  /*a9e0*/  UMOV UR37, 0x14f00000 ;  /* 0x14f0000000257882 */ /* 0x000fe20000000000 */
[----:B------:R-:W-:Y:S01]  /*a9f0*/  UMOV UR18, URZ ;  /* 0x0000003f00127c82 */ /* 0x000fe20008000000 */
[----:B------:R-:W-:Y:S01]  /*aa00*/  UMOV UR26, 0x40 ;  /* 0x00000040001a7882 */ /* 0x000fe20000000000 */
[----:B------:R-:W-:Y:S01]  /*aa10*/  UMOV UR28, UR20 ;  /* 0x00000014001c7c82 */ /* 0x000fe20008000000 */
[----:B------:R-:W-:Y:S01]  /*aa20*/  UMOV UR29, UR21 ;  /* 0x00000015001d7c82 */ /* 0x000fe20008000000 */
[----:B------:R-:W-:Y:S01]  /*aa30*/  UMOV UR50, 0x0 ;  /* 0x0000000000327882 */ /* 0x000fe20000000000 */
[----:B------:R-:W-:Y:S01]  /*aa40*/  USHF.L.U32 UR19, UR19, 0x6, URZ ;  /* 0x0000000613137899 */ /* 0x000fe2000800063f */
[----:B------:R-:W-:Y:S01]  /*aa50*/  IMAD.MOV.U32 R16, RZ, RZ, RZ ;  /* 0x000000ffff107224 */ /* 0x000fe200078e00ff */
[----:B------:R-:W-:Y:S01]  /*aa60*/  UMOV UR51, 0x10000000 ;  /* 0x1000000000337882 */ /* 0x000fe20000000000 */
[----:B------:R-:W-:Y:S01]  /*aa70*/  UMOV UR10, UR18 ;  /* 0x00000012000a7c82 */ /* 0x000fe20008000000 */
[----:B------:R-:W-:-:S02]  /*aa80*/  UIADD3 UR7, UP0, UR19, UR22, URZ ;  /* 0x0000001613077290 */ /* 0x000fc4000ff1e03f */
[----:B------:R-:W-:Y:S01]  /*aa90*/  IMAD.U32 R3, RZ, RZ, UR19 ;  /* 0x00000013ff037e24 */ /* 0x000fe2000f8e00ff */
[----:B------:R-:W-:Y:S02]  /*aaa0*/  UIADD3 UR16, UR8, 0x18000, URZ ;  /* 0x0001800008107890 */ /* 0x000fe4000fffe03f */
[----:B------:R-:W-:Y:S01]  /*aab0*/  UIADD3 UR17, UR8, 0x30810, URZ ;  /* 0x0003081008117890 */ /* 0x000fe2000fffe03f */
[----:B------:R-:W-:Y:S01]  /*aac0*/  PLOP3.LUT P1, PT, PT, PT, UP0, 0x80, 0x0 ;  /* 0x000000000000781c */ /* 0x000fe20003f2f008 */
[----:B-1----:R-:W-:Y:S01]  /*aad0*/  IMAD.U32 R2, RZ, RZ, UR7 ;  /* 0x00000007ff027e24 */ /* 0x002fe2000f8e00ff */
[----:B------:R-:W-:Y:S01]  /*aae0*/  UIADD3 UR19, UR19, UR6, URZ ;  /* 0x0000000613137290 */ /* 0x000fe2000fffe03f */
[----:B--2---:R-:W-:Y:S01]  /*aaf0*/  IMAD.MOV.U32 R7, RZ, RZ, R12 ;  /* 0x000000ffff077224 */ /* 0x004fe200078e000c */
[----:B------:R-:W-:Y:S01]  /*ab00*/  LEA.HI.X.SX32 R3, R3, R14, 0x1, P1 ;  /* 0x0000000e03037211 */ /* 0x000fe200008f0eff */
[----:B------:R-:W-:Y:S01]  /*ab10*/  IMAD.MOV.U32 R6, RZ, RZ, R13 ;  /* 0x000000ffff067224 */ /* 0x000fe200078e000d */
[C---:B------:R-:W-:Y:S01]  /*ab20*/  LEA R5, P1, R2.reuse, R9, 0x2 ;  /* 0x0000000902057211 */ /* 0x040fe200078210ff */
[----:B------:R-:W-:Y:S01]  /*ab30*/  UIADD3 UR24, UR8, 0x1a000, URZ ;  /* 0x0001a00008187890 */ /* 0x000fe2000fffe03f */
[----:B------:R-:W-:Y:S01]  /*ab40*/  IMAD.MOV.U32 R12, RZ, RZ, 0x10000 ;  /* 0x00010000ff0c7424 */ /* 0x000fe200078e00ff */
[----:B------:R-:W-:Y:S01]  /*ab50*/  UIADD3 UR52, UR8, 0x28000, URZ ;  /* 0x0002800008347890 */ /* 0x000fe2000fffe03f */
[----:B------:R-:W-:Y:S01]  /*ab60*/  LEA.HI.X R2, R2, R8, R3, 0x2, P1 ;  /* 0x0000000802027211 */ /* 0x000fe200008f1403 */
[----:B------:R-:W-:Y:S01]  /*ab70*/  UMOV UR25, UR17 ;  /* 0x0000001100197c82 */ /* 0x000fe20008000000 */
[----:B------:R-:W-:Y:S01]  /*ab80*/  R2UR UR32, R5 ;  /* 0x00000000052072ca */ /* 0x000fe200000e0000 */
[----:B------:R-:W-:Y:S01]  /*ab90*/  VIADD R5, R0, 0xffffffff ;  /* 0xffffffff00057836 */ /* 0x000fe20000000000 */
[----:B------:R-:W-:Y:S01]  /*aba0*/  R2UR UR33, R2 ;  /* 0x00000000022172ca */ /* 0x000fe200000e0000 */
[----:B------:R-:W-:Y:S01]  /*abb0*/  UMOV UR27, UR19 ;  /* 0x00000013001b7c82 */ /* 0x000fe20008000000 */
[C---:B------:R-:W-:Y:S01]  /*abc0*/  IADD3 R2, P1, R7.reuse, 0x2f0, RZ ;  /* 0x000002f007027810 */ /* 0x040fe20007f3e0ff */
[----:B------:R-:W-:Y:S01]  /*abd0*/  UMOV UR7, 0x10 ;  /* 0x0000001000077882 */ /* 0x000fe20000000000 */
[----:B------:R1:W-:Y:S01]  /*abe0*/  STL [R1+0x4], R5 ;  /* 0x0000040501007387 */ /* 0x0003e20000100800 */
[----:B------:R-:W-:Y:S01]  /*abf0*/  UMOV UR53, UR17 ;  /* 0x0000001100357c82 */ /* 0x000fe20008000000 */
[----:B------:R-:W-:Y:S01]  /*ac00*/  R2UR UR30, R2 ;  /* 0x00000000021e72ca */ /* 0x000fe200000e0000 */
[----:B------:R-:W-:Y:S01]  /*ac10*/  UIADD3 UR9, UR8, 0x30800, URZ ;  /* 0x0003080008097890 */ /* 0x000fe2000fffe03f */
[----:B------:R-:W-:Y:S01]  /*ac20*/  IADD3 R2, P2, R7, 0x3f0, RZ ;  /* 0x000003f007027810 */ /* 0x000fe20007f5e0ff */
[----:B------:R-:W-:Y:S01]  /*ac30*/  UIADD3 UR40, UR8, 0x4000, URZ ;  /* 0x0000400008287890 */ /* 0x000fe2000fffe03f */
[----:B------:R-:W-:-:S02]  /*ac40*/  UMOV UR42, 0x40 ;  /* 0x00000040002a7882 */ /* 0x000fc40000000000 */
[----:B------:R-:W-:Y:S01]  /*ac50*/  R2UR UR48, R2 ;  /* 0x00000000023072ca */ /* 0x000fe200000e0000 */
[--C-:B------:R-:W-:Y:S01]  /*ac60*/  IMAD.X R2, RZ, RZ, R6.reuse, P1 ;  /* 0x000000ffff027224 */ /* 0x100fe200008e0606 */
[----:B------:R-:W-:Y:S01]  /*ac70*/  UMOV UR43, UR11 ;  /* 0x0000000b002b7c82 */ /* 0x000fe20008000000 */
[----:B------:R-:W-:Y:S01]  /*ac80*/  UMOV UR44, UR12 ;  /* 0x0000000c002c7c82 */ /* 0x000fe20008000000 */
[----:B------:R-:W-:Y:S01]  /*ac90*/  UMOV UR45, UR13 ;  /* 0x0000000d002d7c82 */ /* 0x000fe20008000000 */
[----:B------:R-:W-:Y:S01]  /*aca0*/  UMOV UR41, UR9 ;  /* 0x0000000900297c82 */ /* 0x000fe20008000000 */
[----:B------:R-:W-:Y:S01]  /*acb0*/  R2UR UR31, R2 ;  /* 0x00000000021f72ca */ /* 0x000fe200000e0000 */
[----:B------:R-:W-:-:S05]  /*acc0*/  IMAD.X R2, RZ, RZ, R6, P2 ;  /* 0x000000ffff027224 */ /* 0x000fca00010e0606 */
[----:B------:R-:W-:Y:S02]  /*acd0*/  R2UR UR49, R2 ;  /* 0x00000000023172ca */ /* 0x000fe400000e0000 */
[----:B------:R-:W-:-:S04]  /*ace0*/  IADD3 R2, P1, R7, 0xf0, RZ ;  /* 0x000000f007027810 */ /* 0x000fc80007f3e0ff */
[----:B------:R-:W-:Y:S01]  /*acf0*/  R2UR UR34, R2 ;  /* 0x00000000022272ca */ /* 0x000fe200000e0000 */
[----:B------:R-:W-:Y:S01]  /*ad00*/  IMAD.X R3, RZ, RZ, R6, P1 ;  /* 0x000000ffff037224 */ /* 0x000fe200008e0606 */
[----:B------:R-:W-:-:S04]  /*ad10*/  ISETP.GE.AND P1, PT, R4, R5, PT ;  /* 0x000000050400720c */ /* 0x000fc80003f26270 */
[----:B------:R-:W-:-:S13]  /*ad20*/  R2UR UR35, R3 ;  /* 0x00000000032372ca */ /* 0x000fda00000e0000 */
        /* <DEDUP_REMOVED lines=20> */
[-C--:B------:R-:W-:Y:S01]  /*ae70*/  LOP3.LUT R17, RZ, R4.reuse, RZ, 0x33, !PT ;  /* 0x00000004ff117212 */ /* 0x080fe200078e33ff */
[C---:B------:R-:W-:Y:S02]  /*ae80*/  VIADD R5, R0.reuse, 0xfffffffe ;  /* 0xfffffffe00057836 */ /* 0x040fe40000000000 */
[----:B------:R-:W-:Y:S02]  /*ae90*/  IMAD.MOV.U32 R10, RZ, RZ, 0x1 ;  /* 0x00000001ff0a7424 */ /* 0x000fe400078e00ff */
[----:B------:R-:W-:Y:S01]  /*aea0*/  IMAD.IADD R17, R0, 0x1, R17 ;  /* 0x0000000100117824 */ /* 0x000fe200078e0211 */
[----:B------:R-:W-:Y:S01]  /*aeb0*/  ISETP.NE.AND P1, PT, R5, R4, PT ;  /* 0x000000040500720c */ /* 0x000fe20003f25270 */
[----:B------:R-:W-:-:S03]  /*aec0*/  IMAD.MOV.U32 R0, RZ, RZ, R4 ;  /* 0x000000ffff007224 */ /* 0x000fc600078e0004 */
[----:B------:R-:W-:-:S05]  /*aed0*/  LOP3.LUT R5, R17, 0x1, RZ, 0xc0, !PT ;  /* 0x0000000111057812 */ /* 0x000fca00078ec0ff */
[----:B------:R1:W-:Y:S04]  /*aee0*/  STL [R1+0x8], R5 ;  /* 0x0000080501007387 */ /* 0x0003e80000100800 */
[----:B------:R-:W-:Y:S05]  /*aef0*/  @!P1 BRA `(.L_x_3069) ;  /* 0x0000000800d09947 */ /* 0x000fea0003800000 */
[----:B------:R-:W-:Y:S02]  /*af00*/  IMAD.IADD R17, R17, 0x1, -R5 ;  /* 0x0000000111117824 */ /* 0x000fe400078e0a05 */
[----:B------:R-:W-:Y:S02]  /*af10*/  IMAD.MOV.U32 R0, RZ, RZ, R4 ;  /* 0x000000ffff007224 */ /* 0x000fe400078e0004 */
[----:B------:R-:W-:-:S07]  /*af20*/  IMAD.MOV.U32 R10, RZ, RZ, 0x1 ;  /* 0x00000001ff0a7424 */ /* 0x000fce00078e00ff */
.L_x_3078:
[----:B-123--:R-:W-:-:S04]  /*af30*/  SHF.L.U32 R18, R10, 0x1f, RZ ;  /* 0x0000001f0a127819 */ /* 0x00efc800000006ff */
[----:B------:R-:W2:Y:S02]  /*af40*/  SYNCS.PHASECHK.TRANS64.TRYWAIT P1, [R15+URZ+0x30840], R18 ;  /* 0x030840120f0075a7 */ /* 0x000ea4000802017f */
[----:B--2---:R-:W-:Y:S05]  /*af50*/  @!P1 BRA `(.L_x_3070) ;  /* 0x0000001800189947 */ /* 0x004fea0003800000 */
.L_x_3095:
        /* <DEDUP_REMOVED lines=8> */
.L_x_3071:
        /* <DEDUP_REMOVED lines=37> */
.L_x_3096:
        /* <DEDUP_REMOVED lines=8> */
.L_x_3073:
        /* <DEDUP_REMOVED lines=37> */
.L_x_3097:
        /* <DEDUP_REMOVED lines=8> */
.L_x_3075:
        /* <DEDUP_REMOVED lines=31> */
.L_x_3099:
        /* <DEDUP_REMOVED lines=8> */
.L_x_3077:
        /* <DEDUP_REMOVED lines=37> */
.L_x_3069:
[----:B------:R-:W4:Y:S02]  /*ba40*/  LDL.LU R4, [R1+0x8] ;  /* 0x0000080001047983 */ /* 0x000f240000300800 */
[----:B----4-:R-:W-:Y:S02]  /*ba50*/  ISETP.NE.AND P1, PT, R4, RZ, PT ;  /* 0x000000ff0400720c */ /* 0x010fe40003f25270 */
[----:B------:R4:W5:Y:S11]  /*ba60*/  LDL R4, [R1+0x4] ;  /* 0x0000040001047983 */ /* 0x0009760000100800 */
[----:B----4-:R-:W-:Y:S05]  /*ba70*/  @!P1 BRA `(.L_x_3068) ;  /* 0x00000004005c9947 */ /* 0x010fea0003800000 */
[----:B------:R-:W-:-:S04]  /*ba80*/  SHF.L.U32 R12, R10, 0x1f, RZ ;  /* 0x0000001f0a0c7819 */ /* 0x000fc800000006ff */
[----:B------:R-:W4:Y:S02]  /*ba90*/  SYNCS.PHASECHK.TRANS64.TRYWAIT P1, [R15+URZ+0x30840], R12 ;  /* 0x0308400c0f0075a7 */ /* 0x000f24000802017f */
[----:B----4-:R-:W-:Y:S05]  /*baa0*/  @!P1 BRA `(.L_x_3079) ;  /* 0x0000000c00989947 */ /* 0x010fea0003800000 */
.L_x_3100:
        /* <DEDUP_REMOVED lines=8> */
.L_x_3080:
        /* <DEDUP_REMOVED lines=34> */
.L_x_3101:
        /* <DEDUP_REMOVED lines=8> */
.L_x_3082:
[----:B------:R2:W5:Y:S01]  /*bdd0*/  LDL.LU R4, [R1+0x4] ;  /* 0x0000040001047983 */ /* 0x0005620000300800 */
        /* <DEDUP_REMOVED lines=18> */
[----:B------:R-:W-:-:S02]  /*bf00*/  UIADD3 UR16, UR32, 0x1e000, URZ ;  /* 0x0001e00020107890 */ /* 0x000fc4000fffe03f */
[----:B------:R-:W-:Y:S01]  /*bf10*/  LEA.HI.X.SX32 R5, R5, R14, 0x1, P0 ;  /* 0x0000000e05057211 */ /* 0x000fe200000f0eff */
[----:B------:R-:W-:Y:S01]  /*bf20*/  UIADD3 UR32, UR32, 0x28100, URZ ;  /* 0x0002810020207890 */ /* 0x000fe2000fffe03f */
[C---:B------:R-:W-:Y:S01]  /*bf30*/  LEA R9, P0, R0.reuse, R9, 0x2 ;  /* 0x0000000900097211 */ /* 0x040fe200078010ff */
[----:B------:R-:W-:Y:S01]  /*bf40*/  UMOV UR17, UR25 ;  /* 0x0000001900117c82 */ /* 0x000fe20008000000 */
[----:B------:R-:W-:Y:S01]  /*bf50*/  UMOV UR19, UR27 ;  /* 0x0000001b00137c82 */ /* 0x000fe20008000000 */
[----:B------:R-:W-:Y:S01]  /*bf60*/  UMOV UR33, UR25 ;  /* 0x0000001900217c82 */ /* 0x000fe20008000000 */
[----:B------:R-:W-:Y:S01]  /*bf70*/  LEA.HI.X R8, R0, R8, R5, 0x2, P0 ;  /* 0x0000000800087211 */ /* 0x000fe200000f1405 */
[----:B------:R2:W-:Y:S01]  /*bf80*/  UTMALDG.4D [UR24], [UR8], desc[UR30] ;  /* 0x00001e18080075b4 */ /* 0x0005e20008019000 */
[----:B------:R-:W-:Y:S01]  /*bf90*/  R2UR UR34, R9 ;  /* 0x00000000092272ca */ /* 0x000fe200000e0000 */
[----:B------:R-:W-:Y:S01]  /*bfa0*/  UMOV UR7, 0x10 ;  /* 0x0000001000077882 */ /* 0x000fe20000000000 */
[----:B------:R-:W-:Y:S01]  /*bfb0*/  R2UR UR35, R8 ;  /* 0x00000000082372ca */ /* 0x000fe200000e0000 */
[----:B------:R2:W-:-:S12]  /*bfc0*/  UTMALDG.4D [UR16], [UR8], desc[UR30] ;  /* 0x00001e10080075b4 */ /* 0x0005d80008019000 */
[----:B------:R2:W-:Y:S02]  /*bfd0*/  UBLKCP.S.G [UR32], [UR34], UR7 ;  /* 0x00000020220073ba */ /* 0x0005e40008000207 */
[----:B--2---:R-:W-:-:S07]  /*bfe0*/  IMAD.MOV.U32 R16, RZ, RZ, 0x1 ;  /* 0x00000001ff107424 */ /* 0x004fce00078e00ff */
.L_x_3068:
[----:B------:R-:W1:Y:S01]  /*bff0*/  S2R R0, SR_TID.X ;  /* 0x0000000000007919 */ /* 0x000e620000002100 */
[----:B------:R-:W-:Y:S01]  /*c000*/  IMAD R3, R16, 0x8, R15 ;  /* 0x0000000810037824 */ /* 0x000fe200078e020f */
[----:B-1----:R-:W-:Y:S02]  /*c010*/  LOP3.LUT R2, R0, 0x7f, RZ, 0xc0, !PT ;  /* 0x0000007f00027812 */ /* 0x002fe400078ec0ff */
[----:B------:R-:W-:Y:S02]  /*c020*/  SHF.L.U32 R0, R10, 0x1f, RZ ;  /* 0x0000001f0a007819 */ /* 0x000fe400000006ff */
[----:B------:R-:W-:Y:S02]  /*c030*/  ISETP.NE.AND P1, PT, R2, RZ, PT ;  /* 0x000000ff0200720c */ /* 0x000fe40003f25270 */
[----:B------:R-:W1:Y:S02]  /*c040*/  SYNCS.PHASECHK.TRANS64.TRYWAIT P0, [R3+URZ+0x30840], R0 ;  /* 0x03084000030075a7 */ /* 0x000e64000800017f */
[----:B-1----:R-:W-:Y:S09]  /*c050*/  @!P0 BRA `(.L_x_3083) ;  /* 0x0000000800548947 */ /* 0x002ff20003800000 */
.L_x_3102:
[----:B------:R-:W-:Y:S05]  /*c060*/  @P1 BRA `(.L_x_3084) ;  /* 0x0000000000181947 */ /* 0x000fea0003800000 */
[----:B------:R-:W1:Y:S01]  /*c070*/  S2R R2, SR_TID.X ;  /* 0x0000000000027919 */ /* 0x000e620000002100 */
[----:B------:R-:W-:-:S04]  /*c080*/  IMAD.MOV.U32 R0, RZ, RZ, 0x4100 ;  /* 0x00004100ff007424 */ /* 0x000fc800078e00ff */
[----:B------:R1:W-:Y:S02]  /*c090*/  SYNCS.ARRIVE.TRANS64 RZ, [R3+URZ+0x30830], R0 ;  /* 0x0308300003ff79a7 */ /* 0x0003e4000800003f */
[----:B-1----:R-:W-:-:S13]  /*c0a0*/  LOP3.LUT P0, RZ, R2, 0x1f, RZ, 0xc0, !PT ;  /* 0x0000001f02ff7812 */ /* 0x002fda000780c0ff */
[----:B------:R-:W-:Y:S05]  /*c0b0*/  @!P0 BRA `(.L_x_3084) ;  /* 0x0000000000048947 */ /* 0x000fea0003800000 */
[----:B------:R-:W-:Y:S01]  /*c0c0*/  BPT.TRAP 0x1 ;  /* 0x000000040000795c */ /* 0x000fe20000300000 */
.L_x_3084:
        /* <DEDUP_REMOVED lines=41> */
.L_x_3065:
[----:B------:R-:W-:Y:S05]  /*c360*/  BSYNC B0 ;  /* 0x0000000000007941 */ /* 0x000fea0003800000 */
.L_x_3061:
[----:B------:R-:W-:-:S03]  /*c370*/  UMOV UR7, 0xffffffff ;  /* 0xffffffff00077882 */ /* 0x000fc60000000000 */
[----:B------:R-:W-:Y:S05]  /*c380*/  BRA.DIV UR7, `(.L_x_3085) ;  /* 0x00000006079c7947 */ /* 0x000fea000b800000 */
[----:B------:R-:W-:-:S13]  /*c390*/  ELECT P6, URZ, PT ;  /* 0x00000000003f782f */ /* 0x000fda00038c0000 */
.L_x_3105:
[----:B------:R-:W-:Y:S05]  /*c3a0*/  @!P6 BRA `(.L_x_2939) ;  /* 0x000000000084e947 */ /* 0x000fea0003800000 */
[----:B------:R-:W-:-:S06]  /*c3b0*/  ULOP3.LUT UR7, UR38, 0x2, URZ, 0xfc, !UPT ;  /* 0x0000000226077892 */ /* 0x000fcc000f8efc3f */
[----:B------:R-:W-:-:S05]  /*c3c0*/  IMAD.U32 R0, RZ, RZ, UR7 ;  /* 0x00000007ff007e24 */ /* 0x000fca000f8e00ff */
[----:B------:R-:W-:-:S13]  /*c3d0*/  ISETP.NE.AND P2, PT, R0, 0x3, PT ;  /* 0x000000030000780c */ /* 0x000fda0003f45270 */
[----:B------:R-:W-:Y:S05]  /*c3e0*/  @!P2 BRA `(.L_x_3086) ;  /* 0x000000000004a947 */ /* 0x000fea0003800000 */
[----:B------:R-:W-:Y:S01]  /*c3f0*/  BPT.TRAP 0x1 ;  /* 0x000000040000795c */ /* 0x000fe20000300000 */
.L_x_3086:
        /* <DEDUP_REMOVED lines=15> */
.L_x_3106:
[----:B------:R-:W2:Y:S02]  /*c4f0*/  SYNCS.PHASECHK.TRANS64.TRYWAIT P0, [R3+URZ], R0 ;  /* 0x00000000030075a7 */ /* 0x000ea4000800017f */
[----:B--2---:R-:W-:Y:S05]  /*c500*/  @!P0 BRA `(.L_x_3088) ;  /* 0x0000000400708947 */ /* 0x004fea0003800000 */
.L_x_3107:
[----:B------:R-:W-:Y:S05]  /*c510*/  @!P2 BRA `(.L_x_3089) ;  /* 0x000000000004a947 */ /* 0x000fea0003800000 */
[----:B------:R-:W-:Y:S01]  /*c520*/  BPT.TRAP 0x1 ;  /* 0x000000040000795c */ /* 0x000fe20000300000 */
.L_x_3089:
[----:B--2---:R-:W-:-:S04]  /*c530*/  VIADD R3, R8, 0x30840 ;  /* 0x0003084008037836 */ /* 0x004fc80000000000 */
[----:B------:R-:W-:-:S04]  /*c540*/  IMAD R5, R2, 0x8, R3 ;  /* 0x0000000802057824 */ /* 0x000fc800078e0203 */
[----:B------:R-:W2:Y:S02]  /*c550*/  SYNCS.PHASECHK.TRANS64.TRYWAIT P0, [R5+URZ], R4 ;  /* 0x00000004050075a7 */ /* 0x000ea4000800017f */
[----:B--2---:R-:W-:Y:S05]  /*c560*/  @!P0 BRA `(.L_x_3090) ;  /* 0x00000004006c8947 */ /* 0x004fea0003800000 */
.L_x_3108:
[----:B------:R-:W-:-:S07]  /*c570*/  IMAD R3, R6, 0x8, R3 ;  /* 0x0000000806037824 */ /* 0x000fce00078e0203 */
.L_x_3091:
[----:B---3--:R3:W4:Y:S02]  /*c580*/  SYNCS.PHASECHK.TRANS64.TRYWAIT P0, [R3+URZ], R0 ;  /* 0x00000000030075a7 */ /* 0x008724000800017f */
[----:B----4-:R-:W-:Y:S05]  /*c590*/  @!P0 NANOSLEEP.SYNCS 0x989680 ;  /* 0x009896800000895d */ /* 0x010fea0003900000 */
[----:B------:R-:W4:Y:S02]  /*c5a0*/  @!P0 SYNCS.PHASECHK.TRANS64 P0, [R3+URZ], R0 ;  /* 0x00000000030085a7 */ /* 0x000f24000800007f */
[----:B----4-:R-:W-:Y:S05]  /*c5b0*/  @!P0 BRA `(.L_x_3091) ;  /* 0xfffffffc00f08947 */ /* 0x010fea000383ffff */
.L_x_2939:
[----:B------:R-:W-:Y:S05]  /*c5c0*/  BSYNC B6 ;  /* 0x0000000000067941 */ /* 0x000fea0003800000 */
.L_x_2931:
[----:B------:R-:W-:Y:S05]  /*c5d0*/  EXIT ;  /* 0x000000000000794d */ /* 0x000fea0003800000 */
.L_x_2949:
[----:B------:R-:W-:Y:S02]  /*c5e0*/  IMAD.MOV.U32 R12, RZ, RZ, RZ ;  /* 0x000000ffff0c7224 */ /* 0x000fe400078e00ff */
[----:B------:R-:W-:Y:S02]  /*c5f0*/  IMAD.MOV.U32 R11, RZ, RZ, 0x1f ;  /* 0x0000001fff0b7424 */ /* 0x000fe400078e00ff */
[----:B------:R-:W-:-:S07]  /*c600*/  IMAD.MOV.U32 R15, RZ, RZ, -0x1 ;  /* 0xffffffffff0f7424 */ /* 0x000fce00078e00ff */
[----:B------:R-:W-:Y:S05]  /*c610*/  WARPSYNC.COLLECTIVE R15, `(.L_x_3092) ;  /* 0x000000000f087348 */ /* 0x000fea0003c00000 */
[----:B------:R1:W2:Y:S02]  /*c620*/  SHFL.IDX P6, R14, R13, R12, R11 ;  /* 0x0000000c0d0e7389 */ /* 0x0002a400000c000b */
[----:B-12---:R-:W-:Y:S01]  /*c630*/  ENDCOLLECTIVE ;  /* 0x000000000000791b */ /* 0x006fe20003800000 */
.L_x_3092:
[----:B------:R-:W-:Y:S05]  /*c640*/  BRA `(.L_x_3093) ;  /* 0xffffff5000847947 */ /* 0x000fea000383ffff */
.L_x_2951:
        /* <DEDUP_REMOVED lines=8> */
.L_x_2955:
[----:B---3--:R3:W4:Y:S02]  /*c6d0*/  SYNCS.PHASECHK.TRANS64.TRYWAIT P1, [R0+URZ+0x30810], R209 ;  /* 0x030810d1000075a7 */ /* 0x008724000802017f */
[----:B----4-:R-:W-:Y:S05]  /*c6e0*/  @!P1 NANOSLEEP.SYNCS 0x989680 ;  /* 0x009896800000995d */ /* 0x010fea0003900000 */
[----:B------:R-:W4:Y:S02]  /*c6f0*/  @!P1 SYNCS.PHASECHK.TRANS64 P1, [R0+URZ+0x30810], R209 ;  /* 0x030810d1000095a7 */ /* 0x000f24000802007f */
[----:B----4-:R-:W-:Y:S05]  /*c700*/  @!P1 BRA `(.L_x_2955) ;  /* 0xfffffffc00f09947 */ /* 0x010fea000383ffff */
[----:B------:R-:W-:Y:S05]  /*c710*/  BRA `(.L_x_2954) ;  /* 0xffffff58006c7947 */ /* 0x000fea000383ffff */
.L_x_2959:
[----:B------:R1:W1:Y:S02]  /*c720*/  SYNCS.PHASECHK.TRANS64.TRYWAIT P1, [R0+URZ+0x30830], R209 ;  /* 0x030830d1000075a7 */ /* 0x000264000802017f */
[----:B-1----:R-:W-:Y:S05]  /*c730*/  @!P1 NANOSLEEP.SYNCS 0x989680 ;  /* 0x009896800000995d */ /* 0x002fea0003900000 */
[----:B------:R-:W1:Y:S02]  /*c740*/  @!P1 SYNCS.PHASECHK.TRANS64 P1, [R0+URZ+0x30830], R209 ;  /* 0x030830d1000095a7 */ /* 0x000e64000802007f */
[----:B-1----:R-:W-:Y:S05]  /*c750*/  @!P1 BRA `(.L_x_2959) ;  /* 0xfffffffc00f09947 */ /* 0x002fea000383ffff */
[----:B------:R-:W-:Y:S05]  /*c760*/  BRA `(.L_x_2958) ;  /* 0xffffff60008c7947 */ /* 0x000fea000383ffff */
.L_x_3066:
[----:B-1----:R1:W2:Y:S02]  /*c770*/  SYNCS.PHASECHK.TRANS64.TRYWAIT P0, [R15+URZ+0x30820], R2 ;  /* 0x030820020f0075a7 */ /* 0x0022a4000800017f */
[----:B--2---:R-:W-:Y:S05]  /*c780*/  @!P0 NANOSLEEP.SYNCS 0x989680 ;  /* 0x009896800000895d */ /* 0x004fea0003900000 */
[----:B------:R-:W2:Y:S02]  /*c790*/  @!P0 SYNCS.PHASECHK.TRANS64 P0, [R15+URZ+0x30820], R2 ;  /* 0x030820020f0085a7 */ /* 0x000ea4000800007f */
[----:B--2---:R-:W-:Y:S05]  /*c7a0*/  @!P0 BRA `(.L_x_3066) ;  /* 0xfffffffc00f08947 */ /* 0x004fea000383ffff */
[----:B------:R-:W-:Y:S05]  /*c7b0*/  BRA `(.L_x_3094) ;  /* 0xffffffe000307947 */ /* 0x000fea000383ffff */
.L_x_3070:
[----:B--2---:R2:W3:Y:S02]  /*c7c0*/  SYNCS.PHASECHK.TRANS64.TRYWAIT P1, [R15+URZ+0x30840], R18 ;  /* 0x030840120f0075a7 */ /* 0x0044e4000802017f */
[----:B---3--:R-:W-:Y:S05]  /*c7d0*/  @!P1 NANOSLEEP.SYNCS 0x989680 ;  /* 0x009896800000995d */ /* 0x008fea0003900000 */
[----:B------:R-:W3:Y:S02]  /*c7e0*/  @!P1 SYNCS.PHASECHK.TRANS64 P1, [R15+URZ+0x30840], R18 ;  /* 0x030840120f0095a7 */ /* 0x000ee4000802007f */
[----:B---3--:R-:W-:Y:S05]  /*c7f0*/  @!P1 BRA `(.L_x_3070) ;  /* 0xfffffffc00f09947 */ /* 0x008fea000383ffff */
[----:B------:R-:W-:Y:S05]  /*c800*/  BRA `(.L_x_3095) ;  /* 0xffffffe400d47947 */ /* 0x000fea000383ffff */
.L_x_3072:
[----:B-1----:R1:W3:Y:S02]  /*c810*/  SYNCS.PHASECHK.TRANS64.TRYWAIT P1, [R15+URZ+0x30828], R18 ;  /* 0x030828120f0075a7 */ /* 0x0022e4000802017f */
[----:B---3--:R-:W-:Y:S05]  /*c820*/  @!P1 NANOSLEEP.SYNCS 0x989680 ;  /* 0x009896800000995d */ /* 0x008fea0003900000 */
[----:B------:R-:W3:Y:S02]  /*c830*/  @!P1 SYNCS.PHASECHK.TRANS64 P1, [R15+URZ+0x30828], R18 ;  /* 0x030828120f0095a7 */ /* 0x000ee4000802007f */
[----:B---3--:R-:W-:Y:S05]  /*c840*/  @!P1 BRA `(.L_x_3072) ;  /* 0xfffffffc00f09947 */ /* 0x008fea000383ffff */
[----:B------:R-:W-:Y:S05]  /*c850*/  BRA `(.L_x_3096) ;  /* 0xffffffe800747947 */ /* 0x000fea000383ffff */
.L_x_3074:
[----:B---3--:R3:W4:Y:S02]  /*c860*/  SYNCS.PHASECHK.TRANS64.TRYWAIT P1, [R15+URZ+0x30848], R18 ;  /* 0x030848120f0075a7 */ /* 0x008724000802017f */
[----:B----4-:R-:W-:Y:S05]  /*c870*/  @!P1 NANOSLEEP.SYNCS 0x989680 ;  /* 0x009896800000995d */ /* 0x010fea0003900000 */
[----:B------:R-:W4:Y:S02]  /*c880*/  @!P1 SYNCS.PHASECHK.TRANS64 P1, [R15+URZ+0x30848], R18 ;  /* 0x030848120f0095a7 */ /* 0x000f24000802007f */
[----:B----4-:R-:W-:Y:S05]  /*c890*/  @!P1 BRA `(.L_x_3074) ;  /* 0xfffffffc00f09947 */ /* 0x010fea000383ffff */
[----:B------:R-:W-:Y:S05]  /*c8a0*/  BRA `(.L_x_3097) ;  /* 0xffffffec00147947 */ /* 0x000fea000383ffff */
.L_x_3076:
[----:B------:R-:W-:-:S07]  /*c8b0*/  SHF.L.U32 R4, R10, 0x1f, RZ ;  /* 0x0000001f0a047819 */ /* 0x000fce00000006ff */
.L_x_3098:
[----:B----4-:R4:W1:Y:S02]  /*c8c0*/  SYNCS.PHASECHK.TRANS64.TRYWAIT P1, [R15+URZ+0x30820], R4 ;  /* 0x030820040f0075a7 */ /* 0x010864000802017f */
[----:B-1----:R-:W-:Y:S05]  /*c8d0*/  @!P1 NANOSLEEP.SYNCS 0x989680 ;  /* 0x009896800000995d */ /* 0x002fea0003900000 */
[----:B------:R-:W1:Y:S02]  /*c8e0*/  @!P1 SYNCS.PHASECHK.TRANS64 P1, [R15+URZ+0x30820], R4 ;  /* 0x030820040f0095a7 */ /* 0x000e64000802007f */
[----:B-1----:R-:W-:Y:S05]  /*c8f0*/  @!P1 BRA `(.L_x_3098) ;  /* 0xfffffffc00f09947 */ /* 0x002fea000383ffff */
[----:B------:R-:W-:Y:S05]  /*c900*/  BRA `(.L_x_3099) ;  /* 0xffffffec00987947 */ /* 0x000fea000383ffff */
.L_x_3079:
[----:B----4-:R4:W1:Y:S02]  /*c910*/  SYNCS.PHASECHK.TRANS64.TRYWAIT P1, [R15+URZ+0x30840], R12 ;  /* 0x0308400c0f0075a7 */ /* 0x010864000802017f */
[----:B-1----:R-:W-:Y:S05]  /*c920*/  @!P1 NANOSLEEP.SYNCS 0x989680 ;  /* 0x009896800000995d */ /* 0x002fea0003900000 */
[----:B------:R-:W1:Y:S02]  /*c930*/  @!P1 SYNCS.PHASECHK.TRANS64 P1, [R15+URZ+0x30840], R12 ;  /* 0x0308400c0f0095a7 */ /* 0x000e64000802007f */
[----:B-1----:R-:W-:Y:S05]  /*c940*/  @!P1 BRA `(.L_x_3079) ;  /* 0xfffffffc00f09947 */ /* 0x002fea000383ffff */
[----:B------:R-:W-:Y:S05]  /*c950*/  BRA `(.L_x_3100) ;  /* 0xfffffff000547947 */ /* 0x000fea000383ffff */
.L_x_3081:
[----:B-1----:R1:W2:Y:S02]  /*c960*/  SYNCS.PHASECHK.TRANS64.TRYWAIT P1, [R15+URZ+0x30828], R12 ;  /* 0x0308280c0f0075a7 */ /* 0x0022a4000802017f */
[----:B--2---:R-:W-:Y:S05]  /*c970*/  @!P1 NANOSLEEP.SYNCS 0x989680 ;  /* 0x009896800000995d */ /* 0x004fea0003900000 */
[----:B------:R-:W2:Y:S02]  /*c980*/  @!P1 SYNCS.PHASECHK.TRANS64 P1, [R15+URZ+0x30828], R12 ;  /* 0x0308280c0f0095a7 */ /* 0x000ea4000802007f */
[----:B--2---:R-:W-:Y:S05]  /*c990*/  @!P1 BRA `(.L_x_3081) ;  /* 0xfffffffc00f09947 */ /* 0x004fea000383ffff */
[----:B------:R-:W-:Y:S05]  /*c9a0*/  BRA `(.L_x_3101) ;  /* 0xfffffff000e87947 */ /* 0x000fea000383ffff */
.L_x_3083:
[----:B------:R1:W1:Y:S02]  /*c9b0*/  SYNCS.PHASECHK.TRANS64.TRYWAIT P0, [R3+URZ+0x30840], R0 ;  /* 0x03084000030075a7 */ /* 0x000264000800017f */
[----:B-1----:R-:W-:Y:S05]  /*c9c0*/  @!P0 NANOSLEEP.SYNCS 0x989680 ;  /* 0x009896800000895d */ /* 0x002fea0003900000 */
[----:B------:R-:W1:Y:S02]  /*c9d0*/  @!P0 SYNCS.PHASECHK.TRANS64 P0, [R3+URZ+0x30840], R0 ;  /* 0x03084000030085a7 */ /* 0x000e64000800007f */
[----:B-1----:R-:W-:Y:S05]  /*c9e0*/  @!P0 BRA `(.L_x_3083) ;  /* 0xfffffffc00f08947 */ /* 0x002fea000383ffff */
[----:B------:R-:W-:Y:S05]  /*c9f0*/  BRA `(.L_x_3102) ;  /* 0xfffffff400987947 */ /* 0x000fea000383ffff */
.L_x_3085:
[----:B------:R-:W-:Y:S01]  /*ca00*/  BSSY B0, `(.L_x_3103) ;  /* 0x0000006000007945 */ /* 0x000fe20003800000 */
[----:B------:R-:W-:-:S07]  /*ca10*/  IMAD.MOV.U32 R15, RZ, RZ, -0x1 ;  /* 0xffffffffff0f7424 */ /* 0x000fce00078e00ff */
[----:B------:R-:W-:Y:S05]  /*ca20*/  WARPSYNC.COLLECTIVE R15, `(.L_x_3104) ;  /* 0x000000000f0c7348 */ /* 0x000fea0003c00000 */
[----:B------:R-:W-:Y:S02]  /*ca30*/  ELECT P6, UR62, PT ;  /* 0x00000000003e782f */ /* 0x000fe400038c0000 */
[----:B------:R-:W-:Y:S01]  /*ca40*/  MOV R14, UR62 ;  /* 0x0000003e000e7c02 */ /* 0x000fe20008000f00 */
[----:B------:R-:W-:Y:S10]  /*ca50*/  ENDCOLLECTIVE ;  /* 0x000000000000791b */ /* 0x000ff40003800000 */
.L_x_3104:
[----:B------:R-:W-:Y:S05]  /*ca60*/  BSYNC B0 ;  /* 0x0000000000007941 */ /* 0x000fea0003800000 */
.L_x_3103:
[----:B------:R-:W-:Y:S05]  /*ca70*/  BRA `(.L_x_3105) ;  /* 0xfffffff800487947 */ /* 0x000fea000383ffff */
.L_x_3087:
[----:B-1----:R1:W2:Y:S02]  /*ca80*/  SYNCS.PHASECHK.TRANS64.TRYWAIT P0, [R7+URZ], R4 ;  /* 0x00000004070075a7 */ /* 0x0022a4000800017f */
[----:B--2---:R-:W-:Y:S05]  /*ca90*/  @!P0 NANOSLEEP.SYNCS 0x989680 ;  /* 0x009896800000895d */ /* 0x004fea0003900000 */
[----:B------:R-:W2:Y:S02]  /*caa0*/  @!P0 SYNCS.PHASECHK.TRANS64 P0, [R7+URZ], R4 ;  /* 0x00000004070085a7 */ /* 0x000ea4000800007f */
[----:B--2---:R-:W-:Y:S05]  /*cab0*/  @!P0 BRA `(.L_x_3087) ;  /* 0xfffffffc00f08947 */ /* 0x004fea000383ffff */
[----:B------:R-:W-:Y:S05]  /*cac0*/  BRA `(.L_x_3106) ;  /* 0xfffffff800887947 */ /* 0x000fea000383ffff */
.L_x_3088:
[----:B--2---:R2:W3:Y:S02]  /*cad0*/  SYNCS.PHASECHK.TRANS64.TRYWAIT P0, [R3+URZ], R0 ;  /* 0x00000000030075a7 */ /* 0x0044e4000800017f */
[----:B---3--:R-:W-:Y:S05]  /*cae0*/  @!P0 NANOSLEEP.SYNCS 0x989680 ;  /* 0x009896800000895d */ /* 0x008fea0003900000 */
[----:B------:R-:W3:Y:S02]  /*caf0*/  @!P0 SYNCS.PHASECHK.TRANS64 P0, [R3+URZ], R0 ;  /* 0x00000000030085a7 */ /* 0x000ee4000800007f */
[----:B---3--:R-:W-:Y:S05]  /*cb00*/  @!P0 BRA `(.L_x_3088) ;  /* 0xfffffffc00f08947 */ /* 0x008fea000383ffff */
[----:B------:R-:W-:Y:S05]  /*cb10*/  BRA `(.L_x_3107) ;  /* 0xfffffff8007c7947 */ /* 0x000fea000383ffff */
.L_x_3090:
[----:B--2---:R2:W3:Y:S02]  /*cb20*/  SYNCS.PHASECHK.TRANS64.TRYWAIT P0, [R5+URZ], R4 ;  /* 0x00000004050075a7 */ /* 0x0044e4000800017f */
[----:B---3--:R-:W-:Y:S05]  /*cb30*/  @!P0 NANOSLEEP.SYNCS 0x989680 ;  /* 0x009896800000895d */ /* 0x008fea0003900000 */
[----:B------:R-:W3:Y:S02]  /*cb40*/  @!P0 SYNCS.PHASECHK.TRANS64 P0, [R5+URZ], R4 ;  /* 0x00000004050085a7 */ /* 0x000ee4000800007f */
[----:B---3--:R-:W-:Y:S05]  /*cb50*/  @!P0 BRA `(.L_x_3090) ;  /* 0xfffffffc00f08947 */ /* 0x008fea000383ffff */
[----:B------:R-:W-:Y:S05]  /*cb60*/  BRA `(.L_x_3108) ;  /* 0xfffffff800807947 */ /* 0x000fea000383ffff */
.L_x_3109:
        /* <DEDUP_REMOVED lines=9> */
.L_x_3674:


//--------------------- .text._ZN7cutlass13device_kernelIN5flash11enable_sm90INS1_16FlashAttnBwdSm90INS1_25CollectiveMainloopBwdSm90ILi2ELi2ELi2EN4cute5tupleIJNS5_1CILi1EEES8_S8_EEENS6_IJNS7_ILi64EEENS7_ILi128EEESB_EEENS_10bfloat16_tEfNS_4arch4Sm90ELb1ELb0ELb1ELb1ELb1ELb1ELb0ELb0ELi2ELi1ELi2ELi1ELb0EEENS1_21CollectiveEpilogueBwdISC_SD_SF_Li256ELb1ELb0ELi1EEENS1_25SingleTileBwdLPTSchedulerILb1ELi128ELb1EEEEEEEEEvNT_6ParamsE --------------------------
	.section	.text._ZN7cutlass13device_kernelIN5flash11enable_sm90INS1_16FlashAttnBwdSm90INS1_25CollectiveMainloopBwdSm90ILi2ELi2ELi2EN4cute5tupleIJNS5_1CILi1EEES8_S8_EEENS6_IJNS7_ILi64EEENS7_ILi128EEESB_EEENS_10bfloat16_tEfNS_4arch4Sm90ELb1ELb0ELb1ELb1ELb1ELb1ELb0ELb0ELi2ELi1ELi2ELi1ELb0EEENS1_21CollectiveEpilogueBwdISC_SD_SF_Li256ELb1ELb0ELi1EEENS1_25SingleTileBwdLPTSchedulerILb1ELi128ELb1EEEEEEEEEvNT_6ParamsE,"ax",@progbits
	.align	128
.text._ZN7cutlass13device_kernelIN5flash11enable_sm90INS1_16FlashAttnBwdSm90INS1_25CollectiveMainloopBwdSm90ILi2ELi2ELi2EN4cute5tupleIJNS5_1CILi1EEES8_S8_EEENS6_IJNS7_ILi64EEENS7_ILi128EEESB_EEENS_10bfloat16_tEfNS_4arch4Sm90ELb1ELb0ELb1ELb1ELb1ELb1ELb0ELb0ELi2ELi1ELi2ELi1ELb0EEENS1_21CollectiveEpilogueBwdISC_SD_SF_Li256ELb1ELb0ELi1EEENS1_25SingleTileBwdLPTSchedulerILb1ELi128ELb1EEEEEEEEEvNT_6ParamsE:
        .type           _ZN7cutlass13device_kernelIN5flash11enable_sm90INS1_16FlashAttnBwdSm90INS1_25CollectiveMainloopBwdSm90ILi2ELi2ELi2EN4cute5tupleIJNS5_1CILi1EEES8_S8_EEENS6_IJNS7_ILi64EEENS7_ILi128EEESB_EEENS_10bfloat16_tEfNS_4arch4Sm90ELb1ELb0ELb1ELb1ELb1ELb1ELb0ELb0ELi2ELi1ELi2ELi1ELb0EEENS1_21CollectiveEpilogueBwdISC_SD_SF_Li256ELb1ELb0ELi1EEENS1_25SingleTileBwdLPTSchedulerILb1ELi128ELb1EEEEEEEEEvNT_6ParamsE,@function
        .size           _ZN7cutlass13device_kernelIN5flash11enable_sm90INS1_16FlashAttnBwdSm90INS1_25CollectiveMainloopBwdSm90ILi2ELi2ELi2EN4cute5tupleIJNS5_1CILi1EEES8_S8_EEENS6_IJNS7_ILi64EEENS7_ILi128EEESB_EEENS_10bfloat16_tEfNS_4arch4Sm90ELb1ELb0ELb1ELb1ELb1ELb1ELb0ELb0ELi2ELi1ELi2ELi1ELb0EEENS1_21CollectiveEpilogueBwdISC_SD_SF_Li256ELb1ELb0ELi1EEENS1_25SingleTileBwdLPTSchedulerILb1ELi128ELb1EEEEEEEEEvNT_6ParamsE,(.L_x_3675 - _ZN7cutlass13device_kernelIN5flash11enable_sm90INS1_16FlashAttnBwdSm90INS1_25CollectiveMainloopBwdSm90ILi2ELi2ELi2EN4cute5tupleIJNS5_1CILi1EEES8_S8_EEENS6_IJNS7_ILi64EEENS7_ILi128EEESB_EEENS_10bfloat16_tEfNS_4arch4Sm90ELb1ELb0ELb1ELb1ELb1ELb1ELb0ELb0ELi2ELi1ELi2ELi1ELb0EEENS1_21CollectiveEpilogueBwdISC_SD_SF_Li256ELb1ELb0ELi1EEENS1_25SingleTileBwdLPTSchedulerILb1ELi128ELb1EEEEEEEEEvNT_6ParamsE)
        .other          _ZN7cutlass13device_kernelIN5flash11enable_sm90INS1_16FlashAttnBwdSm90INS1_25CollectiveMainloopBwdSm90ILi2ELi2ELi2EN4cute5tupleIJNS5_1CILi1EEES8_S8_EEENS6_IJNS7_ILi64EEENS7_ILi128EEESB_EEENS_10bfloat16_tEfNS_4arch4Sm90ELb1ELb0ELb1ELb1ELb1ELb1ELb0ELb0ELi2ELi1ELi2ELi1ELb0EEENS1_21CollectiveEpilogueBwdISC_SD_SF_Li256ELb1ELb0ELi1EEENS1_25SingleTileBwdLPTSchedulerILb1ELi128ELb1EEEEEEEEEvNT_6ParamsE,@"STO_CUDA_ENTRY STV_DEFAULT"
_ZN7cutlass13device_kernelIN5flash11enable_sm90INS1_16FlashAttnBwdSm90INS1_25CollectiveMainloopBwdSm90ILi2ELi2ELi2EN4cute5tupleIJNS5_1CILi1EEES8_S8_EEENS6_IJNS7_ILi64EEENS7_ILi128EEESB_EEENS_10bfloat16_tEfNS_4arch4Sm90ELb1ELb0ELb1ELb1ELb1ELb1ELb0ELb0ELi2ELi1ELi2ELi1ELb0EEENS1_21CollectiveEpilogueBwdISC_SD_SF_Li256ELb1ELb0ELi1EEENS1_25SingleTileBwdLPTSchedulerILb1ELi128ELb1EEEEEEEEEvNT_6ParamsE:
        /* <DEDUP_REMOVED lines=24> */
.L_x_3111:
[----:B------:R-:W-:Y:S05]  /*0180*/  BSYNC B0 ;  /* 0x0000000000007941 */ /* 0x000fea0003800000 */
.L_x_3110:
        /* <DEDUP_REMOVED lines=37> */
.L_x_3112:
        /* <DEDUP_REMOVED lines=22> */
.L_x_3113:
[----:B------:R-:W-:Y:S01]  /*0540*/  PLOP3.LUT P0, PT, PT, PT, UP0, 0x80, 0x0 ;  /* 0x000000000000781c */ /* 0x000fe20003f0f008 */
[----:B------:R-:W-:Y:S01]  /*0550*/  NOP ;  /* 0x0000000000007918 */ /* 0x000fe20000000000 */
[----:B------:R-:W-:Y:S01]  /*0560*/  ULDC.64 UR46, c[0x0][0x208] ;  /* 0x00008200002e7ab9 */ /* 0x000fe20000000a00 */
[----:B------:R-:W-:Y:S01]  /*0570*/  BSSY B6, `(.L_x_3114) ;  /* 0x0000c97000067945 */ /* 0x000fe20003800000 */
[----:B-12-4-:R-:W-:Y:S09]  /*0580*/  BAR.SYNC.DEFER_BLOCKING 0x0 ;  /* 0x0000000000007b1d */ /* 0x016ff20000010000 */
[----:B------:R-:W-:Y:S05]  /*0590*/  @!P0 BRA `(.L_x_3115) ;  /* 0x0000008000588947 */ /* 0x000fea0003800000 */
.L_x_3116:
        /* <DEDUP_REMOVED lines=32> */
.L_x_3117:
[----:B------:R-:W-:Y:S01]  /*07a0*/  ULDC UR8, c[0x0][0x8c4] ;  /* 0x0002310000087ab9 */ /* 0x000fe20000000800 */
[----:B------:R-:W-:Y:S01]  /*07b0*/  UMOV UR7, UR9 ;  /* 0x0000000900077c82 */ /* 0x000fe20008000000 */
[----:B------:R-:W-:-:S11]  /*07c0*/  UISETP.NE.AND UP0, UPT, UR8, 0x1, UPT ;  /* 0x000000010800788c */ /* 0x000fd6000bf05270 */
[----:B------:R-:W-:Y:S02]  /*07d0*/  @UP0 ULDC.64 UR10, c[0x0][0x8c8] ;  /* 0x00023200000a0ab9 */ /* 0x000fe40000000a00 */
[----:B------:R-:W-:-:S04]  /*07e0*/  UIMAD.WIDE.U32 UR4, UR9, UR10, URZ ;  /* 0x0000000a090472a5 */ /* 0x000fc8000f8e003f */
[----:B------:R-:W-:-:S04]  /*07f0*/  @UP0 USHF.R.U32.HI UR7, URZ, UR11, UR5 ;  /* 0x0000000b3f070299 */ /* 0x000fc80008011605 */
[----:B------:R-:W-:-:S12]  /*0800*/  UIMAD UR4, UR7, UR8, URZ ;  /* 0x00000008070472a4 */ /* 0x000fd8000f8e023f */
.L_x_3118:
        /* <DEDUP_REMOVED lines=23> */
.L_x_3119:
        /* <DEDUP_REMOVED lines=14> */
.L_x_3121:
[----:B------:R-:W-:-:S05]  /*0a60*/  ULDC UR4, c[0x0][0x8ec] ;  /* 0x00023b0000047ab9 */ /* 0x000fca0000000800 */
.L_x_3120:
[----:B------:R-:W-:Y:S02]  /*0a70*/  UIADD3 UR4, UR4, 0x7f, URZ ;  /* 0x0000007f04047890 */ /* 0x000fe4000fffe03f */
[----:B------:R-:W-:Y:S02]  /*0a80*/  ULOP3.LUT UR39, URZ, UR7, URZ, 0x33, !UPT ;  /* 0x000000073f277292 */ /* 0x000fe4000f8e333f */
[----:B------:R-:W-:-:S04]  /*0a90*/  USHF.R.S32.HI UR5, URZ, 0x1f, UR4 ;  /* 0x0000001f3f057899 */ /* 0x000fc80008011404 */
[----:B------:R-:W-:-:S04]  /*0aa0*/  ULEA.HI UR5, UR5, UR4, URZ, 0x7 ;  /* 0x0000000405057291 */ /* 0x000fc8000f8f383f */
[----:B------:R-:W-:-:S04]  /*0ab0*/  USHF.R.S32.HI UR5, URZ, 0x7, UR5 ;  /* 0x000000073f057899 */ /* 0x000fc80008011405 */
[----:B------:R-:W-:Y:S02]  /*0ac0*/  UISETP.GT.AND UP0, UPT, UR5, UR7, UPT ;  /* 0x000000070500728c */ /* 0x000fe4000bf04270 */
[----:B------:R-:W-:Y:S02]  /*0ad0*/  UIADD3 UR39, UR5, UR39, URZ ;  /* 0x0000002705277290 */ /* 0x000fe4000fffe03f */
[----:B------:R-:W-:-:S06]  /*0ae0*/  USEL UR37, UR37, 0xffffffff, UP0 ;  /* 0xffffffff25257887 */ /* 0x000fcc0008000000 */
        /* <DEDUP_REMOVED lines=14> */
.L_x_3123:
        /* <DEDUP_REMOVED lines=14> */
.L_x_3124:
        /* <DEDUP_REMOVED lines=11> */
.L_x_3125:
        /* <DEDUP_REMOVED lines=13> */
.L_x_3126:
        /* <DEDUP_REMOVED lines=104> */
.L_x_3129:
        /* <DEDUP_REMOVED lines=15> */
.L_x_3128:
        /* <DEDUP_REMOVED lines=23> */
.L_x_3131:
        /* <DEDUP_REMOVED lines=15> */
.L_x_3130:
        /* <DEDUP_REMOVED lines=8> */
.L_x_3294:
        /* <DEDUP_REMOVED lines=15> */
.L_x_3133:
        /* <DEDUP_REMOVED lines=104> */
.L_x_3145:
[----:B------:R-:W-:-:S05]  /*1ff0*/  IMAD.U32 R0, RZ, RZ, UR38 ;  /* 0x00000026ff007e24 */ /* 0x000fca000f8e00ff */
[----:B------:R-:W-:-:S04]  /*2000*/  LOP3.LUT R0, R0, 0x1, RZ, 0xfc, !PT ;  /* 0x0000000100007812 */ /* 0x000fc800078efcff */
[----:B------:R-:W-:-:S13]  /*2010*/  ISETP.NE.AND P0, PT, R0, 0x3, PT ;  /* 0x000000030000780c */ /* 0x000fda0003f05270 */
[----:B------:R-:W-:Y:S05]  /*2020*/  @!P0 BRA `(.L_x_3135) ;  /* 0x0000000000048947 */ /* 0x000fea0003800000 */
[----:B------:R-:W-:Y:S01]  /*2030*/  BPT.TRAP 0x1 ;  /* 0x000000040000795c */ /* 0x000fe20000300000 */
.L_x_3135:
        /* <DEDUP_REMOVED lines=8> */
.L_x_3136:
[----:B---3--:R-:W-:Y:S05]  /*20c0*/  @P1 BRA `(.L_x_3137) ;  /* 0x0000000000081947 */ /* 0x008fea0003800000 */
[----:B------:R-:W3:Y:S02]  /*20d0*/  SYNCS.PHASECHK.TRANS64.TRYWAIT P1, [R0+URZ+0x30810], R209 ;  /* 0x030810d1000075a7 */ /* 0x000ee4000802017f */
[----:B---3--:R-:W-:Y:S05]  /*20e0*/  @!P1 BRA `(.L_x_3138) ;  /* 0x000000ac00c09947 */ /* 0x008fea0003800000 */
.L_x_3137:
        /* <DEDUP_REMOVED lines=84> */
.L_x_3139:
[----:B------:R1:W1:Y:S01]  /*2630*/  SYNCS.PHASECHK.TRANS64.TRYWAIT P1, [R0+URZ+0x30830], R209 ;  /* 0x030830d1000075a7 */ /* 0x000262000802017f */
[----:B------:R-:W-:Y:S05]  /*2640*/  @!P0 BRA `(.L_x_3140) ;  /* 0x0000000000048947 */ /* 0x000fea0003800000 */
[----:B------:R-:W-:Y:S01]  /*2650*/  BPT.TRAP 0x1 ;  /* 0x000000040000795c */ /* 0x000fe20000300000 */
.L_x_3140:
        /* <DEDUP_REMOVED lines=54> */
.L_x_3141:
        /* <DEDUP_REMOVED lines=492> */
.L_x_3143:
        /* <DEDUP_REMOVED lines=49> */
.L_x_3144:
        /* <DEDUP_REMOVED lines=78> */
.L_x_3127:
        /* <DEDUP_REMOVED lines=163> */
.L_x_3147:
        /* <DEDUP_REMOVED lines=60> */
.L_x_3149:
[----:B------:R-:W-:Y:S05]  /*5e60*/  BSYNC B0 ;  /* 0x0000000000007941 */ /* 0x000fea0003800000 */
.L_x_3148:
        /* <DEDUP_REMOVED lines=15> */
.L_x_3151:
[----:B------:R-:W-:Y:S05]  /*5f60*/  BSYNC B0 ;  /* 0x0000000000007941 */ /* 0x000fea0003800000 */
.L_x_3150:
        /* <DEDUP_REMOVED lines=18> */
.L_x_3153:
[----:B------:R-:W-:Y:S05]  /*6090*/  BSYNC B0 ;  /* 0x0000000000007941 */ /* 0x000fea0003800000 */
.L_x_3152:
        /* <DEDUP_REMOVED lines=17> */
.L_x_3155:
[----:B------:R-:W-:Y:S05]  /*61b0*/  BSYNC B0 ;  /* 0x0000000000007941 */ /* 0x000fea0003800000 */
.L_x_3154:
        /* <DEDUP_REMOVED lines=18> */
.L_x_3157:
[----:B------:R-:W-:Y:S05]  /*62e0*/  BSYNC B0 ;  /* 0x0000000000007941 */ /* 0x000fea0003800000 */
.L_x_3156:
        /* <DEDUP_REMOVED lines=18> */
.L_x_3159:
[----:B------:R-:W-:Y:S05]  /*6410*/  BSYNC B0 ;  /* 0x0000000000007941 */ /* 0x000fea0003800000 */
.L_x_3158:
        /* <DEDUP_REMOVED lines=19> */
.L_x_3161:
[----:B------:R-:W-:Y:S05]  /*6550*/  BSYNC B0 ;  /* 0x0000000000007941 */ /* 0x000fea0003800000 */
.L_x_3160:
        /* <DEDUP_REMOVED lines=18> */
.L_x_3163:
[----:B------:R-:W-:Y:S05]  /*6680*/  BSYNC B0 ;  /* 0x0000000000007941 */ /* 0x000fea0003800000 */
.L_x_3162:
        /* <DEDUP_REMOVED lines=39> */
.L_x_3165:
[----:B------:R-:W-:Y:S05]  /*6900*/  BSYNC B0 ;  /* 0x0000000000007941 */ /* 0x000fea0003800000 */
.L_x_3164:
        /* <DEDUP_REMOVED lines=17> */
.L_x_3167:
[----:B------:R-:W-:Y:S05]  /*6a20*/  BSYNC B0 ;  /* 0x0000000000007941 */ /* 0x000fea0003800000 */
.L_x_3166:
        /* <DEDUP_REMOVED lines=15> */
.L_x_3169:
[----:B------:R-:W-:Y:S05]  /*6b20*/  BSYNC B0 ;  /* 0x0000000000007941 */ /* 0x000fea0003800000 */
.L_x_3168:
        /* <DEDUP_REMOVED lines=15> */
.L_x_3171:
[----:B------:R-:W-:Y:S05]  /*6c20*/  BSYNC B0 ;  /* 0x0000000000007941 */ /* 0x000fea0003800000 */
.L_x_3170:
        /* <DEDUP_REMOVED lines=15> */
.L_x_3173:
[----:B------:R-:W-:Y:S05]  /*6d20*/  BSYNC B0 ;  /* 0x0000000000007941 */ /* 0x000fea0003800000 */
.L_x_3172:
        /* <DEDUP_REMOVED lines=15> */
.L_x_3175:
[----:B------:R-:W-:Y:S05]  /*6e20*/  BSYNC B0 ;  /* 0x0000000000007941 */ /* 0x000fea0003800000 */
.L_x_3174:
        /* <DEDUP_REMOVED lines=15> */
.L_x_3177:
[----:B------:R-:W-:Y:S05]  /*6f20*/  BSYNC B0 ;  /* 0x0000000000007941 */ /* 0x000fea0003800000 */
.L_x_3176:
        /* <DEDUP_REMOVED lines=15> */
.L_x_3146:
        /* <DEDUP_REMOVED lines=40> */
.L_x_3178:
        /* <DEDUP_REMOVED lines=50> */
.L_x_3180:
[----:B------:R-:W-:Y:S05]  /*75c0*/  BSYNC B0 ;  /* 0x0000000000007941 */ /* 0x000fea0003800000 */
.L_x_3179:
        /* <DEDUP_REMOVED lines=16> */
.L_x_3182:
[----:B------:R-:W-:Y:S05]  /*76d0*/  BSYNC B0 ;  /* 0x0000000000007941 */ /* 0x000fea0003800000 */
.L_x_3181:
        /* <DEDUP_REMOVED lines=16> */
.L_x_3184:
[----:B------:R-:W-:Y:S05]  /*77e0*/  BSYNC B0 ;  /* 0x0000000000007941 */ /* 0x000fea0003800000 */
.L_x_3183:
        /* <DEDUP_REMOVED lines=17> */
.L_x_3186:
[----:B------:R-:W-:Y:S05]  /*7900*/  BSYNC B0 ;  /* 0x0000000000007941 */ /* 0x000fea0003800000 */
.L_x_3185:
        /* <DEDUP_REMOVED lines=16> */
.L_x_3188:
[----:B------:R-:W-:Y:S05]  /*7a10*/  BSYNC B0 ;  /* 0x0000000000007941 */ /* 0x000fea0003800000 */
.L_x_3187:
        /* <DEDUP_REMOVED lines=17> */
.L_x_3190:
[----:B------:R-:W-:Y:S05]  /*7b30*/  BSYNC B0 ;  /* 0x0000000000007941 */ /* 0x000fea0003800000 */
.L_x_3189:
        /* <DEDUP_REMOVED lines=18> */
.L_x_3192:
[----:B------:R-:W-:Y:S05]  /*7c60*/  BSYNC B0 ;  /* 0x0000000000007941 */ /* 0x000fea0003800000 */
.L_x_3191:
        /* <DEDUP_REMOVED lines=17> */
.L_x_3194:
[----:B------:R-:W-:Y:S05]  /*7d80*/  BSYNC B0 ;  /* 0x0000000000007941 */ /* 0x000fea0003800000 */
.L_x_3193:
        /* <DEDUP_REMOVED lines=38> */
.L_x_3196:
[----:B------:R-:W-:Y:S05]  /*7ff0*/  BSYNC B0 ;  /* 0x0000000000007941 */ /* 0x000fea0003800000 */
.L_x_3195:
        /* <DEDUP_REMOVED lines=16> */
.L_x_3198:
[----:B------:R-:W-:Y:S05]  /*8100*/  BSYNC B0 ;  /* 0x0000000000007941 */ /* 0x000fea0003800000 */
.L_x_3197:
        /* <DEDUP_REMOVED lines=15> */
.L_x_3200:
[----:B------:R-:W-:Y:S05]  /*8200*/  BSYNC B0 ;  /* 0x0000000000007941 */ /* 0x000fea0003800000 */
.L_x_3199:
        /* <DEDUP_REMOVED lines=15> */
.L_x_3202:
[----:B------:R-:W-:Y:S05]  /*8300*/  BSYNC B0 ;  /* 0x0000000000007941 */ /* 0x000fea0003800000 */
.L_x_3201:
        /* <DEDUP_REMOVED lines=15> */
.L_x_3204:
[----:B------:R-:W-:Y:S05]  /*8400*/  BSYNC B0 ;  /* 0x0000000000007941 */ /* 0x000fea0003800000 */
.L_x_3203:
        /* <DEDUP_REMOVED lines=15> */
.L_x_3206:
[----:B------:R-:W-:Y:S05]  /*8500*/  BSYNC B0 ;  /* 0x0000000000007941 */ /* 0x000fea0003800000 */
.L_x_3205:
        /* <DEDUP_REMOVED lines=15> */
.L_x_3208:
[----:B------:R-:W-:Y:S05]  /*8600*/  BSYNC B0 ;  /* 0x0000000000007941 */ /* 0x000fea0003800000 */
.L_x_3207:
        /* <DEDUP_REMOVED lines=15> */
.L_x_3115:
        /* <DEDUP_REMOVED lines=29> */
.L_x_3210:
[----:B------:R-:W-:Y:S01]  /*88d0*/  ULDC UR9, c[0x0][0x8c4] ;  /* 0x0002310000097ab9 */ /* 0x000fe20000000800 */
[----:B------:R-:W-:Y:S01]  /*88e0*/  UMOV UR7, UR8 ;  /* 0x0000000800077c82 */ /* 0x000fe20008000000 */
[----:B------:R-:W-:-:S11]  /*88f0*/  UISETP.NE.AND UP0, UPT, UR9, 0x1, UPT ;  /* 0x000000010900788c */ /* 0x000fd6000bf05270 */
[----:B------:R-:W-:Y:S02]  /*8900*/  @UP0 ULDC.64 UR10, c[0x0][0x8c8] ;  /* 0x00023200000a0ab9 */ /* 0x000fe40000000a00 */
[----:B------:R-:W-:-:S04]  /*8910*/  UIMAD.WIDE.U32 UR4, UR8, UR10, URZ ;  /* 0x0000000a080472a5 */ /* 0x000fc8000f8e003f */
[----:B------:R-:W-:-:S04]  /*8920*/  @UP0 USHF.R.U32.HI UR7, URZ, UR11, UR5 ;  /* 0x0000000b3f070299 */ /* 0x000fc80008011605 */
[----:B------:R-:W-:-:S12]  /*8930*/  UIMAD UR4, UR7, UR9, URZ ;  /* 0x00000009070472a4 */ /* 0x000fd8000f8e023f */
.L_x_3211:
        /* <DEDUP_REMOVED lines=23> */
.L_x_3212:
        /* <DEDUP_REMOVED lines=13> */
.L_x_3214:
[----:B------:R-:W-:-:S05]  /*8b80*/  ULDC UR4, c[0x0][0x8ec] ;  /* 0x00023b0000047ab9 */ /* 0x000fca0000000800 */
.L_x_3213:
[----:B------:R-:W-:-:S04]  /*8b90*/  UIADD3 UR4, UR4, 0x7f, URZ ;  /* 0x0000007f04047890 */ /* 0x000fc8000fffe03f */
[----:B------:R-:W-:-:S04]  /*8ba0*/  USHF.R.S32.HI UR5, URZ, 0x1f, UR4 ;  /* 0x0000001f3f057899 */ /* 0x000fc80008011404 */
[----:B------:R-:W-:-:S04]  /*8bb0*/  ULEA.HI UR5, UR5, UR4, URZ, 0x7 ;  /* 0x0000000405057291 */ /* 0x000fc8000f8f383f */
[----:B------:R-:W-:-:S04]  /*8bc0*/  USHF.R.S32.HI UR5, URZ, 0x7, UR5 ;  /* 0x000000073f057899 */ /* 0x000fc80008011405 */
[----:B------:R-:W-:Y:S02]  /*8bd0*/  UISETP.GT.AND UP0, UPT, UR5, UR7, UPT ;  /* 0x000000070500728c */ /* 0x000fe4000bf04270 */
[----:B------:R-:W-:Y:S02]  /*8be0*/  ULOP3.LUT UR7, URZ, UR7, URZ, 0x33, !UPT ;  /* 0x000000073f077292 */ /* 0x000fe4000f8e333f */
[----:B------:R-:W-:Y:S02]  /*8bf0*/  USEL UR10, UR10, 0xffffffff, UP0 ;  /* 0xffffffff0a0a7887 */ /* 0x000fe40008000000 */
[----:B------:R-:W-:-:S04]  /*8c00*/  UIADD3 UR7, UR5, UR7, URZ ;  /* 0x0000000705077290 */ /* 0x000fc8000fffe03f */
        /* <DEDUP_REMOVED lines=40> */
.L_x_3215:
        /* <DEDUP_REMOVED lines=13> */
.L_x_3216:
        /* <DEDUP_REMOVED lines=12> */
.L_x_3217:
[----:B------:R-:W-:Y:S01]  /*9020*/  ULEA UR8, UR7, UR14, 0x7 ;  /* 0x0000000e07087291 */ /* 0x000fe2000f8e383f */
[----:B------:R-:W-:-:S03]  /*9030*/  ULDC UR9, c[0x0][0x74c] ;  /* 0x0001d30000097ab9 */ /* 0x000fc60000000800 */
[----:B------:R-:W-:Y:S02]  /*9040*/  UIADD3 UR9, UR8, -UR9, -UR11 ;  /* 0x8000000908097290 */ /* 0x000fe4000fffe80b */
        /* <DEDUP_REMOVED lines=13> */
[----:B------:R-:W1:Y:S01]  /*9120*/  S2R R0, SR_TID.X ;  /* 0x0000000000007919 */ /* 0x000e620000002100 */
[----:B------:R-:W-:Y:S01]  /*9130*/  UIMAD UR16, UR20, UR18, URZ ;  /* 0x00000012141072a4 */ /* 0x000fe2000f8e023f */
[----:B------:R-:W-:Y:S01]  /*9140*/  LOP3.LUT R8, RZ, UR7, RZ, 0x33, !PT ;  /* 0x00000007ff087c12 */ /* 0x000fe2000f8e33ff */
[----:B------:R-:W-:Y:S02]  /*9150*/  USHF.R.S32.HI UR15, URZ, 0x1f, UR10 ;  /* 0x0000001f3f0f7899 */ /* 0x000fe4000801140a */
[----:B------:R-:W-:Y:S02]  /*9160*/  UIMAD UR17, UR6, UR19, UR16 ;  /* 0x00000013061172a4 */ /* 0x000fe4000f8e0210 */
[----:B------:R-:W-:Y:S02]  /*9170*/  UIADD3 UR19, UR11, 0x7f, URZ ;  /* 0x0000007f0b137890 */ /* 0x000fe4000fffe03f */
[----:B------:R-:W-:Y:S01]  /*9180*/  UIMAD.WIDE.U32 UR8, UR6, UR18, URZ ;  /* 0x00000012060872a5 */ /* 0x000fe2000f8e003f */
[----:B------:R-:W-:Y:S01]  /*9190*/  ULDC UR21, c[0x0][0x288] ;  /* 0x0000a20000157ab9 */ /* 0x000fe20000000800 */
[----:B------:R-:W-:-:S02]  /*91a0*/  UIADD3 UR16, UR12, -UR13, URZ ;  /* 0x8000000d0c107290 */ /* 0x000fc4000fffe03f */
[----:B------:R-:W-:Y:S01]  /*91b0*/  UIADD3 UR14, UR11, 0xbf, -UR14 ;  /* 0x000000bf0b0e7890 */ /* 0x000fe2000fffe80e */
[----:B------:R-:W-:Y:S01]  /*91c0*/  ULDC UR22, c[0x0][0x760] ;  /* 0x0001d80000167ab9 */ /* 0x000fe20000000800 */
[----:B------:R-:W-:Y:S02]  /*91d0*/  USEL UR29, UR10, URZ, !UP0 ;  /* 0x0000003f0a1d7287 */ /* 0x000fe4000c000000 */
[----:B------:R-:W-:Y:S02]  /*91e0*/  USEL UR23, UR15, URZ, !UP0 ;  /* 0x0000003f0f177287 */ /* 0x000fe4000c000000 */
[----:B------:R-:W-:Y:S02]  /*91f0*/  UIMAD UR18, UR10, UR21, URZ ;  /* 0x000000150a1272a4 */ /* 0x000fe4000f8e023f */
[----:B------:R-:W-:Y:S02]  /*9200*/  USHF.R.S32.HI UR11, URZ, 0x1f, UR19 ;  /* 0x0000001f3f0b7899 */ /* 0x000fe40008011413 */
[----:B------:R-:W-:-:S02]  /*9210*/  UIMAD UR15, UR21, UR22, URZ ;  /* 0x00000016150f72a4 */ /* 0x000fc4000f8e023f */
[----:B------:R-:W-:Y:S02]  /*9220*/  UIADD3 UR10, UP0, UR4, UR8, URZ ;  /* 0x00000008040a7290 */ /* 0x000fe4000ff1e03f */
[----:B------:R-:W-:Y:S02]  /*9230*/  UIADD3 UR17, UR9, UR17, URZ ;  /* 0x0000001109117290 */ /* 0x000fe4000fffe03f */
[----:B------:R-:W-:Y:S01]  /*9240*/  ULOP3.LUT UR21, UR16, 0x1, URZ, 0xc0, !UPT ;  /* 0x0000000110157892 */ /* 0x000fe2000f8ec03f */
[----:B-1----:R-:W-:Y:S01]  /*9250*/  LOP3.LUT R0, R0, 0x1f, RZ, 0xc0, !PT ;  /* 0x0000001f00007812 */ /* 0x002fe200078ec0ff */
[----:B------:R-:W-:Y:S02]  /*9260*/  ULEA.HI UR22, UR11, UR19, URZ, 0x7 ;  /* 0x000000130b167291 */ /* 0x000fe4000f8f383f */
[----:B------:R-:W-:Y:S02]  /*9270*/  UIADD3.X UR11, UR5, UR17, URZ, UP0, !UPT ;  /* 0x00000011050b7290 */ /* 0x000fe400087fe43f */
[----:B------:R-:W-:Y:S01]  /*9280*/  UISETP.NE.U32.AND UP0, UPT, UR21, 0x1, UPT ;  /* 0x000000011500788c */ /* 0x000fe2000bf05070 */
[----:B------:R-:W-:Y:S01]  /*9290*/  ULDC.64 UR30, c[0x0][0x2e0] ;  /* 0x0000b800001e7ab9 */ /* 0x000fe20000000a00 */
[----:B------:R-:W-:-:S02]  /*92a0*/  UIADD3 UR16, UP1, UR6, UR18, URZ ;  /* 0x0000001206107290 */ /* 0x000fc4000ff3e03f */
[----:B------:R-:W-:Y:S02]  /*92b0*/  UIMAD UR6, UR23, UR30, URZ ;  /* 0x0000001e170672a4 */ /* 0x000fe4000f8e023f */
[----:B------:R-:W-:Y:S01]  /*92c0*/  PLOP3.LUT P1, PT, PT, PT, UP0, 0x80, 0x0 ;  /* 0x000000000000781c */ /* 0x000fe20003f2f008 */
[----:B------:R-:W-:Y:S02]  /*92d0*/  UIMAD.WIDE.U32 UR10, UR29, UR30, UR10 ;  /* 0x0000001e1d0a72a5 */ /* 0x000fe4000f8e000a */
[----:B------:R-:W-:Y:S01]  /*92e0*/  UIMAD UR21, UR29, UR31, UR6 ;  /* 0x0000001f1d1572a4 */ /* 0x000fe2000f8e0206 */
[----:B------:R-:W-:Y:S01]  /*92f0*/  ELECT P0, URZ, PT ;  /* 0x00000000003f782f */ /* 0x000fe20003800000 */
[----:B------:R-:W-:Y:S02]  /*9300*/  ULEA.HI.X.SX32 UR20, UR18, UR20, 0x1, UP1 ;  /* 0x0000001412147291 */ /* 0x000fe400088f0e3f */
[----:B------:R-:W-:Y:S02]  /*9310*/  USHF.R.S32.HI UR22, URZ, 0x7, UR22 ;  /* 0x000000073f167899 */ /* 0x000fe40008011416 */
[----:B------:R-:W-:-:S04]  /*9320*/  UIADD3 UR32, UR11, UR21, URZ ;  /* 0x000000150b207290 */ /* 0x000fc8000fffe03f */
[----:B------:R-:W-:Y:S08]  /*9330*/  @P1 BRA `(.L_x_3218) ;  /* 0x0000000400881947 */ /* 0x000ff00003800000 */
        /* <DEDUP_REMOVED lines=18> */
.L_x_3221:
[----:B------:R-:W2:Y:S04]  /*9460*/  LDG.E.STRONG.GPU R4, desc[UR46][R2.64] ;  /* 0x0000002e02047981 */ /* 0x000ea8000c1ef900 */
[----:B--2---:R-:W-:Y:S01]  /*9470*/  CCTL.IVALL ;  /* 0x00000000ff00798f */ /* 0x004fe20002000000 */
[----:B------:R-:W-:Y:S05]  /*9480*/  YIELD ;  /* 0x0000000000007946 */ /* 0x000fea0003800000 */
[----:B------:R-:W-:-:S13]  /*9490*/  ISETP.NE.AND P1, PT, R4, R5, PT ;  /* 0x000000050400720c */ /* 0x000fda0003f25270 */
[----:B------:R-:W-:Y:S05]  /*94a0*/  @P1 BRA `(.L_x_3221) ;  /* 0xfffffffc00ec1947 */ /* 0x000fea000383ffff */
.L_x_3220:
[----:B------:R-:W-:Y:S05]  /*94b0*/  BSYNC B0 ;  /* 0x0000000000007941 */ /* 0x000fea0003800000 */
.L_x_3219:
[----:B------:R-:W-:-:S03]  /*94c0*/  UMOV UR6, 0xffffffff ;  /* 0xffffffff00067882 */ /* 0x000fc60000000000 */
[----:B------:R-:W-:Y:S05]  /*94d0*/  BRA.DIV UR6, `(.L_x_3222) ;  /* 0x0000003a06ec7947 */ /* 0x000fea000b800000 */
[----:B------:R-:W-:Y:S01]  /*94e0*/  NOP ;  /* 0x0000000000007918 */ /* 0x000fe20000000000 */
.L_x_3297:
        /* <DEDUP_REMOVED lines=22> */
.L_x_3224:
[----:B------:R-:W-:Y:S05]  /*9650*/  BSYNC B0 ;  /* 0x0000000000007941 */ /* 0x000fea0003800000 */
.L_x_3223:
        /* <DEDUP_REMOVED lines=9> */
[----:B------:R-:W-:Y:S02]  /*96f0*/  UIADD3 UR24, UP0, UR6, UR10, URZ ;  /* 0x0000000a06187290 */ /* 0x000fe4000ff1e03f */
[----:B-1----:R-:W-:Y:S02]  /*9700*/  ULEA UR23, UR23, UR7, 0x18 ;  /* 0x0000000717177291 */ /* 0x002fe4000f8ec03f */
[----:B------:R-:W-:Y:S02]  /*9710*/  ULEA.HI.X.SX32 UR7, UR6, UR32, 0x1, UP0 ;  /* 0x0000002006077291 */ /* 0x000fe400080f0e3f */
        /* <DEDUP_REMOVED lines=8> */
.L_x_3226:
[----:B------:R-:W-:Y:S05]  /*97a0*/  BSYNC B0 ;  /* 0x0000000000007941 */ /* 0x000fea0003800000 */
.L_x_3225:
[----:B------:R-:W-:Y:S06]  /*97b0*/  BAR.ARV 0xa, 0xa0 ;  /* 0x0282800000007b1d */ /* 0x000fec0000002000 */
[----:B------:R-:W-:Y:S04]  /*97c0*/  BSSY B0, `(.L_x_3227) ;  /* 0x0000003000007945 */ /* 0x000fe80003800000 */
[----:B------:R-:W-:Y:S05]  /*97d0*/  @!P0 BRA `(.L_x_3228) ;  /* 0x0000000000048947 */ /* 0x000fea0003800000 */
[----:B------:R-:W-:-:S04]  /*97e0*/  DEPBAR.LE SB0, 0x0 ;  /* 0x000080000000791a */ /* 0x000fc80000000000 */
.L_x_3228:
[----:B------:R-:W-:Y:S05]  /*97f0*/  BSYNC B0 ;  /* 0x0000000000007941 */ /* 0x000fea0003800000 */
.L_x_3227:
        /* <DEDUP_REMOVED lines=19> */
.L_x_3230:
[----:B------:R-:W-:Y:S05]  /*9930*/  BSYNC B0 ;  /* 0x0000000000007941 */ /* 0x000fea0003800000 */
.L_x_3229:
[----:B------:R-:W-:Y:S01]  /*9940*/  UIADD3 UR7, UR13, 0x1, URZ ;  /* 0x000000010d077890 */ /* 0x000fe2000fffe03f */
[----:B------:R-:W-:Y:S11]  /*9950*/  BRA `(.L_x_3231) ;  /* 0x0000000000047947 */ /* 0x000ff60003800000 */
.L_x_3218:
[----:B------:R-:W-:-:S05]  /*9960*/  UMOV UR7, UR13 ;  /* 0x0000000d00077c82 */ /* 0x000fca0008000000 */
.L_x_3231:
[----:B------:R-:W-:-:S04]  /*9970*/  UIADD3 UR6, UR13, 0x1, URZ ;  /* 0x000000010d067890 */ /* 0x000fc8000fffe03f */
[----:B------:R-:W-:-:S06]  /*9980*/  UISETP.NE.AND UP0, UPT, UR12, UR6, UPT ;  /* 0x000000060c00728c */ /* 0x000fcc000bf05270 */
[----:B------:R-:W-:-:S13]  /*9990*/  PLOP3.LUT P1, PT, PT, PT, UP0, 0x80, 0x0 ;  /* 0x000000000000781c */ /* 0x000fda0003f2f008 */
[----:B------:R-:W-:Y:S05]  /*99a0*/  @!P1 BRA `(.L_x_3122) ;  /* 0x00000034004c9947 */ /* 0x000fea0003800000 */
[----:B------:R-:W-:Y:S01]  /*99b0*/  UMOV UR18, UR8 ;  /* 0x0000000800127c82 */ /* 0x000fe20008000000 */
[----:B------:R-:W-:Y:S01]  /*99c0*/  UMOV UR19, UR17 ;  /* 0x0000001100137c82 */ /* 0x000fe20008000000 */
[----:B------:R-:W-:Y:S01]  /*99d0*/  ULDC.64 UR24, c[0x0][0x2c0] ;  /* 0x0000b00000187ab9 */ /* 0x000fe20000000a00 */
[----:B------:R-:W-:Y:S01]  /*99e0*/  UIMAD.WIDE.U32 UR18, UR29, UR30, UR18 ;  /* 0x0000001e1d1272a5 */ /* 0x000fe2000f8e0012 */
[----:B------:R-:W-:Y:S01]  /*99f0*/  UMOV UR23, UR7 ;  /* 0x0000000700177c82 */ /* 0x000fe20008000000 */
[----:B------:R-:W-:Y:S02]  /*9a00*/  UMOV UR6, URZ ;  /* 0x0000003f00067c82 */ /* 0x000fe40008000000 */
[----:B------:R-:W-:-:S04]  /*9a10*/  UIADD3 UR27, UP0, UR4, UR18, URZ ;  /* 0x00000012041b7290 */ /* 0x000fc8000ff1e03f */
[----:B------:R-:W-:Y:S02]  /*9a20*/  UIADD3.X UR18, UR5, UR21, UR19, UP0, !UPT ;  /* 0x0000001505127290 */ /* 0x000fe400087fe413 */
[----:B------:R-:W-:-:S04]  /*9a30*/  ULEA UR26, UP0, UR27, UR24, 0x2 ;  /* 0x000000181b1a7291 */ /* 0x000fc8000f80103f */
[----:B------:R-:W-:Y:S02]  /*9a40*/  ULEA.HI.X UR27, UR27, UR25, UR18, 0x2, UP0 ;  /* 0x000000191b1b7291 */ /* 0x000fe400080f1412 */
[----:B------:R-:W-:-:S04]  /*9a50*/  UIADD3 UR26, UP0, UR26, 0x4000, URZ ;  /* 0x000040001a1a7890 */ /* 0x000fc8000ff1e03f */
[----:B------:R-:W-:-:S12]  /*9a60*/  UIADD3.X UR27, URZ, UR27, URZ, UP0, !UPT ;  /* 0x0000001b3f1b7290 */ /* 0x000fd800087fe43f */
.L_x_3256:
        /* <DEDUP_REMOVED lines=18> */
.L_x_3234:
[----:B------:R-:W2:Y:S04]  /*9b90*/  LDG.E.STRONG.GPU R4, desc[UR46][R2.64] ;  /* 0x0000002e02047981 */ /* 0x000ea8000c1ef900 */
[----:B--2---:R-:W-:Y:S01]  /*9ba0*/  CCTL.IVALL ;  /* 0x00000000ff00798f */ /* 0x004fe20002000000 */
[----:B------:R-:W-:Y:S05]  /*9bb0*/  YIELD ;  /* 0x0000000000007946 */ /* 0x000fea0003800000 */
[----:B------:R-:W-:-:S13]  /*9bc0*/  ISETP.NE.AND P1, PT, R4, R5, PT ;  /* 0x000000050400720c */ /* 0x000fda0003f25270 */
[----:B------:R-:W-:Y:S05]  /*9bd0*/  @P1 BRA `(.L_x_3234) ;  /* 0xfffffffc00ec1947 */ /* 0x000fea000383ffff */
.L_x_3233:
[----:B------:R-:W-:Y:S05]  /*9be0*/  BSYNC B0 ;  /* 0x0000000000007941 */ /* 0x000fea0003800000 */
.L_x_3232:
[----:B------:R-:W-:-:S03]  /*9bf0*/  UMOV UR24, 0xffffffff ;  /* 0xffffffff00187882 */ /* 0x000fc60000000000 */
[----:B------:R-:W-:Y:S05]  /*9c00*/  BRA.DIV UR24, `(.L_x_3235) ;  /* 0x00000036183c7947 */ /* 0x000fea000b800000 */
[----:B------:R-:W-:Y:S01]  /*9c10*/  NOP ;  /* 0x0000000000007918 */ /* 0x000fe20000000000 */
.L_x_3300:
        /* <DEDUP_REMOVED lines=19> */
.L_x_3237:
[----:B------:R-:W-:Y:S05]  /*9d50*/  BSYNC B0 ;  /* 0x0000000000007941 */ /* 0x000fea0003800000 */
.L_x_3236:
        /* <DEDUP_REMOVED lines=15> */
.L_x_3239:
[----:B------:R-:W-:Y:S05]  /*9e50*/  BSYNC B0 ;  /* 0x0000000000007941 */ /* 0x000fea0003800000 */
.L_x_3238:
[----:B------:R-:W-:Y:S06]  /*9e60*/  BAR.ARV 0xa, 0xa0 ;  /* 0x0282800000007b1d */ /* 0x000fec0000002000 */
[----:B------:R-:W-:Y:S04]  /*9e70*/  BSSY B0, `(.L_x_3240) ;  /* 0x0000003000007945 */ /* 0x000fe80003800000 */
[----:B------:R-:W-:Y:S05]  /*9e80*/  @!P0 BRA `(.L_x_3241) ;  /* 0x0000000000048947 */ /* 0x000fea0003800000 */
[----:B------:R-:W-:-:S04]  /*9e90*/  DEPBAR.LE SB0, 0x0 ;  /* 0x000080000000791a */ /* 0x000fc80000000000 */
.L_x_3241:
[----:B------:R-:W-:Y:S05]  /*9ea0*/  BSYNC B0 ;  /* 0x0000000000007941 */ /* 0x000fea0003800000 */
.L_x_3240:
        /* <DEDUP_REMOVED lines=19> */
.L_x_3243:
[----:B------:R-:W-:Y:S05]  /*9fe0*/  BSYNC B0 ;  /* 0x0000000000007941 */ /* 0x000fea0003800000 */
.L_x_3242:
        /* <DEDUP_REMOVED lines=17> */
.L_x_3246:
[----:B------:R-:W2:Y:S04]  /*a100*/  LDG.E.STRONG.GPU R4, desc[UR46][R2.64] ;  /* 0x0000002e02047981 */ /* 0x000ea8000c1ef900 */
[----:B--2---:R-:W-:Y:S01]  /*a110*/  CCTL.IVALL ;  /* 0x00000000ff00798f */ /* 0x004fe20002000000 */
[----:B------:R-:W-:Y:S05]  /*a120*/  YIELD ;  /* 0x0000000000007946 */ /* 0x000fea0003800000 */
[----:B------:R-:W-:-:S13]  /*a130*/  ISETP.NE.AND P1, PT, R4, R5, PT ;  /* 0x000000050400720c */ /* 0x000fda0003f25270 */
[----:B------:R-:W-:Y:S05]  /*a140*/  @P1 BRA `(.L_x_3246) ;  /* 0xfffffffc00ec1947 */ /* 0x000fea000383ffff */
.L_x_3245:
[----:B------:R-:W-:Y:S05]  /*a150*/  BSYNC B0 ;  /* 0x0000000000007941 */ /* 0x000fea0003800000 */
.L_x_3244:
[----:B------:R-:W-:-:S03]  /*a160*/  UMOV UR18, 0xffffffff ;  /* 0xffffffff00127882 */ /* 0x000fc60000000000 */
[----:B------:R-:W-:Y:S05]  /*a170*/  BRA.DIV UR18, `(.L_x_3247) ;  /* 0x0000002e12fc7947 */ /* 0x000fea000b800000 */
[----:B------:R-:W-:Y:S01]  /*a180*/  NOP ;  /* 0x0000000000007918 */ /* 0x000fe20000000000 */
.L_x_3303:
        /* <DEDUP_REMOVED lines=15> */
.L_x_3249:
[----:B------:R-:W-:Y:S05]  /*a280*/  BSYNC B0 ;  /* 0x0000000000007941 */ /* 0x000fea0003800000 */
.L_x_3248:
        /* <DEDUP_REMOVED lines=15> */
.L_x_3251:
[----:B------:R-:W-:Y:S05]  /*a380*/  BSYNC B0 ;  /* 0x0000000000007941 */ /* 0x000fea0003800000 */
.L_x_3250:
[----:B------:R-:W-:Y:S06]  /*a390*/  BAR.ARV 0xa, 0xa0 ;  /* 0x0282800000007b1d */ /* 0x000fec0000002000 */
[----:B------:R-:W-:Y:S04]  /*a3a0*/  BSSY B0, `(.L_x_3252) ;  /* 0x0000003000007945 */ /* 0x000fe80003800000 */
[----:B------:R-:W-:Y:S05]  /*a3b0*/  @!P0 BRA `(.L_x_3253) ;  /* 0x0000000000048947 */ /* 0x000fea0003800000 */
[----:B------:R-:W-:-:S04]  /*a3c0*/  DEPBAR.LE SB0, 0x0 ;  /* 0x000080000000791a */ /* 0x000fc80000000000 */
.L_x_3253:
[----:B------:R-:W-:Y:S05]  /*a3d0*/  BSYNC B0 ;  /* 0x0000000000007941 */ /* 0x000fea0003800000 */
.L_x_3252:
        /* <DEDUP_REMOVED lines=19> */
.L_x_3255:
[----:B------:R-:W-:Y:S05]  /*a510*/  BSYNC B0 ;  /* 0x0000000000007941 */ /* 0x000fea0003800000 */
.L_x_3254:
[----:B------:R-:W-:Y:S02]  /*a520*/  UIADD3 UR7, UR7, 0x2, URZ ;  /* 0x0000000207077890 */ /* 0x000fe4000fffe03f */
[----:B------:R-:W-:Y:S02]  /*a530*/  UIADD3 UR6, UR6, 0x4000, URZ ;  /* 0x0000400006067890 */ /* 0x000fe4000fffe03f */
[----:B------:R-:W-:-:S06]  /*a540*/  UISETP.GE.AND UP0, UPT, UR7, UR12, UPT ;  /* 0x0000000c0700728c */ /* 0x000fcc000bf06270 */
[----:B------:R-:W-:-:S13]  /*a550*/  PLOP3.LUT P1, PT, PT, PT, UP0, 0x80, 0x0 ;  /* 0x000000000000781c */ /* 0x000fda0003f2f008 */
[----:B------:R-:W-:Y:S05]  /*a560*/  @!P1 BRA `(.L_x_3256) ;  /* 0xfffffff400409947 */ /* 0x000fea000383ffff */
[----:B------:R-:W-:Y:S05]  /*a570*/  BRA `(.L_x_3122) ;  /* 0x0000002800587947 */ /* 0x000fea0003800000 */
.L_x_3209:
[----:B------:R-:W1:Y:S01]  /*a580*/  LDC R5, c[0x0][0x8d0] ;  /* 0x00023400ff057b82 */ /* 0x000e620000000800 */
[----:B------:R-:W2:Y:S01]  /*a590*/  S2R R3, SR_CTAID.X ;  /* 0x0000000000037919 */ /* 0x000ea20000002500 */
[----:B------:R-:W-:Y:S01]  /*a5a0*/  ULDC UR4, c[0x0][0x8e8] ;  /* 0x00023a0000047ab9 */ /* 0x000fe20000000800 */
[----:B-1----:R-:W-:Y:S01]  /*a5b0*/  ISETP.NE.AND P0, PT, R5, 0x1, PT ;  /* 0x000000010500780c */ /* 0x002fe20003f05270 */
[----:B--2---:R-:W-:-:S12]  /*a5c0*/  IMAD.MOV.U32 R2, RZ, RZ, R3 ;  /* 0x000000ffff027224 */ /* 0x004fd800078e0003 */
[----:B------:R-:W1:Y:S08]  /*a5d0*/  @P0 LDC R0, c[0x0][0x8d4] ;  /* 0x00023500ff000b82 */ /* 0x000e700000000800 */
[----:B------:R-:W2:Y:S01]  /*a5e0*/  @P0 LDC R7, c[0x0][0x8d8] ;  /* 0x00023600ff070b82 */ /* 0x000ea20000000800 */
[----:B-1----:R-:W-:-:S05]  /*a5f0*/  @P0 IMAD.HI.U32 R0, R3, R0, RZ ;  /* 0x0000000003000227 */ /* 0x002fca00078e00ff */
[----:B--2---:R-:W-:-:S04]  /*a600*/  @P0 SHF.R.U32.HI R2, RZ, R7, R0 ;  /* 0x00000007ff020219 */ /* 0x004fc80000011600 */
[----:B------:R-:W-:Y:S01]  /*a610*/  ISETP.GE.AND P0, PT, R2, UR4, PT ;  /* 0x0000000402007c0c */ /* 0x000fe2000bf06270 */
[----:B------:R-:W-:-:S04]  /*a620*/  IMAD.MOV R0, RZ, RZ, -R2 ;  /* 0x000000ffff007224 */ /* 0x000fc800078e0a02 */
[----:B------:R-:W-:-:S08]  /*a630*/  IMAD R5, R5, R0, R3 ;  /* 0x0000000005057224 */ /* 0x000fd000078e0203 */
[----:B------:R-:W-:Y:S05]  /*a640*/  @!P0 BRA `(.L_x_3257) ;  /* 0x0000000000208947 */ /* 0x000fea0003800000 */
[----:B------:R-:W1:Y:S01]  /*a650*/  LDC R3, c[0x0][0x8dc] ;  /* 0x00023700ff037b82 */ /* 0x000e620000000800 */
[----:B------:R-:W-:Y:S01]  /*a660*/  IMAD.MOV.U32 R0, RZ, RZ, R5 ;  /* 0x000000ffff007224 */ /* 0x000fe200078e0005 */
[----:B-1----:R-:W-:-:S13]  /*a670*/  ISETP.NE.AND P0, PT, R3, 0x1, PT ;  /* 0x000000010300780c */ /* 0x002fda0003f05270 */
[----:B------:R-:W1:Y:S02]  /*a680*/  @P0 LDC.64 R6, c[0x0][0x8e0] ;  /* 0x00023800ff060b82 */ /* 0x000e640000000a00 */
[----:B-1----:R-:W-:-:S05]  /*a690*/  @P0 IMAD.HI.U32 R4, R5, R6, RZ ;  /* 0x0000000605040227 */ /* 0x002fca00078e00ff */
[----:B------:R-:W-:-:S05]  /*a6a0*/  @P0 SHF.R.U32.HI R0, RZ, R7, R4 ;  /* 0x00000007ff000219 */ /* 0x000fca0000011604 */
[----:B------:R-:W-:Y:S01]  /*a6b0*/  IMAD R3, R0, R3, RZ ;  /* 0x0000000300037224 */ /* 0x000fe200078e02ff */
[----:B------:R-:W-:Y:S06]  /*a6c0*/  BRA `(.L_x_3258) ;  /* 0x00000000001c7947 */ /* 0x000fec0003800000 */
.L_x_3257:
[----:B------:R-:W1:Y:S01]  /*a6d0*/  LDC R3, c[0x0][0x8c4] ;  /* 0x00023100ff037b82 */ /* 0x000e620000000800 */
[----:B------:R-:W-:Y:S01]  /*a6e0*/  IMAD.MOV.U32 R0, RZ, RZ, R5 ;  /* 0x000000ffff007224 */ /* 0x000fe200078e0005 */
[----:B-1----:R-:W-:-:S13]  /*a6f0*/  ISETP.NE.AND P0, PT, R3, 0x1, PT ;  /* 0x000000010300780c */ /* 0x002fda0003f05270 */
[----:B------:R-:W1:Y:S02]  /*a700*/  @P0 LDC.64 R6, c[0x0][0x8c8] ;  /* 0x00023200ff060b82 */ /* 0x000e640000000a00 */
[----:B-1----:R-:W-:-:S05]  /*a710*/  @P0 IMAD.HI.U32 R4, R5, R6, RZ ;  /* 0x0000000605040227 */ /* 0x002fca00078e00ff */
[----:B------:R-:W-:-:S05]  /*a720*/  @P0 SHF.R.U32.HI R0, RZ, R7, R4 ;  /* 0x00000007ff000219 */ /* 0x000fca0000011604 */
[----:B------:R-:W-:-:S07]  /*a730*/  IMAD R3, R0, R3, RZ ;  /* 0x0000000300037224 */ /* 0x000fce00078e02ff */
.L_x_3258:
[----:B------:R-:W1:Y:S01]  /*a740*/  LDC R8, c[0x0][0x8b8] ;  /* 0x00022e00ff087b82 */ /* 0x000e620000000800 */
[----:B------:R-:W-:Y:S01]  /*a750*/  IMAD.IADD R3, R5, 0x1, -R3 ;  /* 0x0000000105037824 */ /* 0x000fe200078e0a03 */
[----:B------:R-:W-:-:S06]  /*a760*/  ULDC.64 UR6, c[0x0][0x8f8] ;  /* 0x00023e0000067ab9 */ /* 0x000fcc0000000a00 */
[----:B------:R-:W2:Y:S01]  /*a770*/  LDC R4, c[0x0][0x8c4] ;  /* 0x00023100ff047b82 */ /* 0x000ea20000000800 */
[C---:B-1----:R-:W-:Y:S02]  /*a780*/  ISETP.NE.AND P0, PT, R8.reuse, 0x1, PT ;  /* 0x000000010800780c */ /* 0x042fe40003f05270 */
[----:B------:R-:W-:Y:S01]  /*a790*/  R2UR UR20, R8 ;  /* 0x00000000081472ca */ /* 0x000fe200000e0000 */
[----:B--2---:R-:W-:-:S04]  /*a7a0*/  IMAD R3, R2, R4, R3 ;  /* 0x0000000402037224 */ /* 0x004fc800078e0203 */
[----:B------:R-:W-:-:S06]  /*a7b0*/  IMAD.MOV.U32 R11, RZ, RZ, R3 ;  /* 0x000000ffff0b7224 */ /* 0x000fcc00078e0003 */
[----:B------:R-:W1:Y:S01]  /*a7c0*/  @P0 LDC R6, c[0x0][0x8bc] ;  /* 0x00022f00ff060b82 */ /* 0x000e620000000800 */
[----:B------:R-:W-:-:S07]  /*a7d0*/  R2UR UR5, R3 ;  /* 0x00000000030572ca */ /* 0x000fce00000e0000 */
[----:B------:R-:W2:Y:S01]  /*a7e0*/  @P0 LDC R7, c[0x0][0x8c0] ;  /* 0x00023000ff070b82 */ /* 0x000ea20000000800 */
[----:B-1----:R-:W-:-:S05]  /*a7f0*/  @P0 IMAD.HI.U32 R2, R3, R6, RZ ;  /* 0x0000000603020227 */ /* 0x002fca00078e00ff */
[----:B--2---:R-:W-:Y:S02]  /*a800*/  @P0 SHF.R.U32.HI R11, RZ, R7, R2 ;  /* 0x00000007ff0b0219 */ /* 0x004fe40000011602 */
[----:B------:R-:W-:-:S03]  /*a810*/  ISETP.NE.U32.AND P0, PT, RZ, UR6, PT ;  /* 0x00000006ff007c0c */ /* 0x000fc6000bf05070 */
[----:B------:R-:W-:Y:S01]  /*a820*/  IMAD.MOV R2, RZ, RZ, -R11 ;  /* 0x000000ffff027224 */ /* 0x000fe200078e0a0b */
[----:B------:R-:W-:-:S04]  /*a830*/  ISETP.NE.AND.EX P0, PT, RZ, UR7, PT, P0 ;  /* 0x00000007ff007c0c */ /* 0x000fc8000bf05300 */
[----:B------:R-:W-:-:S13]  /*a840*/  R2UR UR4, R2 ;  /* 0x00000000020472ca */ /* 0x000fda00000e0000 */
[----:B------:R-:W-:Y:S01]  /*a850*/  UIMAD UR20, UR20, UR4, UR5 ;  /* 0x00000004141472a4 */ /* 0x000fe2000f8e0205 */
[----:B------:R-:W-:Y:S11]  /*a860*/  @!P0 BRA `(.L_x_3259) ;  /* 0x0000000000108947 */ /* 0x000ff60003800000 */
[----:B------:R-:W1:Y:S02]  /*a870*/  LDC.64 R2, c[0x0][0x8f8] ;  /* 0x00023e00ff027b82 */ /* 0x000e640000000a00 */
[----:B-1----:R-:W-:-:S05]  /*a880*/  IMAD.WIDE R2, R11, 0x4, R2 ;  /* 0x000000040b027825 */ /* 0x002fca00078e0202 */
[----:B------:R2:W5:Y:S01]  /*a890*/  LDG.E R4, desc[UR46][R2.64] ;  /* 0x0000002e02047981 */ /* 0x000562000c1e1900 */
[----:B------:R-:W-:Y:S05]  /*a8a0*/  BRA `(.L_x_3260) ;  /* 0x00000000002c7947 */ /* 0x000fea0003800000 */
.L_x_3259:
        /* <DEDUP_REMOVED lines=10> */
.L_x_3261:
[----:B------:R-:W1:Y:S02]  /*a950*/  LDC R4, c[0x0][0x8ec] ;  /* 0x00023b00ff047b82 */ /* 0x000e640000000800 */
.L_x_3260:
[----:B-1---5:R-:W-:Y:S01]  /*a960*/  VIADD R4, R4, 0x7f ;  /* 0x0000007f04047836 */ /* 0x022fe20000000000 */
[----:B------:R-:W-:Y:S01]  /*a970*/  LOP3.LUT R12, R0, 0x1ffffff, RZ, 0x3c, !PT ;  /* 0x01ffffff000c7812 */ /* 0x000fe200078e3cff */
[----:B------:R-:W-:Y:S02]  /*a980*/  IMAD.MOV.U32 R10, RZ, RZ, 0x1 ;  /* 0x00000001ff0a7424 */ /* 0x000fe400078e00ff */
[----:B--2---:R-:W-:Y:S01]  /*a990*/  IMAD.MOV.U32 R2, RZ, RZ, RZ ;  /* 0x000000ffff027224 */ /* 0x004fe200078e00ff */
[----:B------:R-:W-:-:S04]  /*a9a0*/  SHF.R.S32.HI R3, RZ, 0x1f, R4 ;  /* 0x0000001fff037819 */ /* 0x000fc80000011404 */
[----:B------:R-:W-:-:S04]  /*a9b0*/  LEA.HI R3, R3, R4, RZ, 0x7 ;  /* 0x0000000403037211 */ /* 0x000fc800078f38ff */
[----:B------:R-:W-:-:S04]  /*a9c0*/  SHF.R.S32.HI R3, RZ, 0x7, R3 ;  /* 0x00000007ff037819 */ /* 0x000fc80000011403 */
[C---:B------:R-:W-:Y:S01]  /*a9d0*/  ISETP.GT.AND P0, PT, R3.reuse, R0, PT ;  /* 0x000000000300720c */ /* 0x040fe20003f04270 */
[----:B------:R-:W-:-:S03]  /*a9e0*/  IMAD.IADD R12, R3, 0x1, R12 ;  /* 0x00000001030c7824 */ /* 0x000fc600078e020c */
[----:B------:R-:W-:-:S04]  /*a9f0*/  SEL R11, R11, 0xffffffff, P0 ;  /* 0xffffffff0b0b7807 */ /* 0x000fc80000000000 */
[----:B------:R-:W-:-:S13]  /*aa00*/  ISETP.GE.AND P0, PT, R11, RZ, PT ;  /* 0x000000ff0b00720c */ /* 0x000fda0003f06270 */
[----:B------:R-:W-:Y:S05]  /*aa10*/  @!P0 BRA `(.L_x_3262) ;  /* 0x00000020009c8947 */ /* 0x000fea0003800000 */
[----:B------:R-:W1:Y:S08]  /*aa20*/  LDC.64 R8, c[0x0][0x770] ;  /* 0x0001dc00ff087b82 */ /* 0x000e700000000a00 */
[----:B------:R-:W2:Y:S08]  /*aa30*/  LDC.64 R2, c[0x0][0x780] ;  /* 0x0001e000ff027b82 */ /* 0x000eb00000000a00 */
[----:B------:R-:W3:Y:S01]  /*aa40*/  LDC.64 R6, c[0x0][0x778] ;  /* 0x0001de00ff067b82 */ /* 0x000ee20000000a00 */
[----:B-1----:R-:W-:-:S07]  /*aa50*/  ISETP.NE.U32.AND P0, PT, R8, RZ, PT ;  /* 0x000000ff0800720c */ /* 0x002fce0003f05070 */
[----:B------:R-:W1:Y:S01]  /*aa60*/  LDC.64 R14, c[0x0][0x778] ;  /* 0x0001de00ff0e7b82 */ /* 0x000e620000000a00 */
[----:B------:R-:W-:Y:S02]  /*aa70*/  ISETP.NE.AND.EX P0, PT, R9, RZ, PT, P0 ;  /* 0x000000ff0900720c */ /* 0x000fe40003f05300 */
[----:B--2---:R-:W-:-:S05]  /*aa80*/  ISETP.NE.U32.AND P1, PT, R2, RZ, PT ;  /* 0x000000ff0200720c */ /* 0x004fca0003f25070 */
[----:B------:R-:W2:Y:S01]  /*aa90*/  LDC.64 R4, c[0x0][0x770] ;  /* 0x0001dc00ff047b82 */ /* 0x000ea20000000a00 */
[----:B------:R-:W-:-:S05]  /*aaa0*/  ISETP.NE.AND.EX P1, PT, R3, RZ, PT, P1 ;  /* 0x000000ff0300720c */ /* 0x000fca0003f25310 */
[----:B------:R-:W-:Y:S01]  /*aab0*/  VOTEU.ANY UP0, P0 ;  /* 0x00000000003f7886 */ /* 0x000fe20000000100 */
[----:B---3--:R-:W-:Y:S02]  /*aac0*/  ISETP.NE.U32.AND P0, PT, R6, RZ, PT ;  /* 0x000000ff0600720c */ /* 0x008fe40003f05070 */
[----:B------:R-:W-:Y:S02]  /*aad0*/  PLOP3.LUT P2, PT, PT, PT, UP0, 0x80, 0x0 ;  /* 0x000000000000781c */ /* 0x000fe40003f4f008 */
[----:B------:R-:W-:-:S03]  /*aae0*/  ISETP.NE.AND.EX P0, PT, R7, RZ, PT, P0 ;  /* 0x000000ff0700720c */ /* 0x000fc60003f05300 */
[----:B------:R-:W3:Y:S01]  /*aaf0*/  @P1 LDC.64 R6, c[0x0][0x780] ;  /* 0x0001e000ff061b82 */ /* 0x000ee20000000a00 */
[----:B-1----:R-:W-:-:S07]  /*ab00*/  IMAD.WIDE R2, R11, 0x4, R14 ;  /* 0x000000040b027825 */ /* 0x002fce00078e020e */
[----:B------:R-:W1:Y:S01]  /*ab10*/  LDC R15, c[0x0][0x280] ;  /* 0x0000a000ff0f7b82 */ /* 0x000e620000000800 */
[----:B--2---:R-:W-:-:S05]  /*ab20*/  IMAD.WIDE R4, R11, 0x4, R4 ;  /* 0x000000040b047825 */ /* 0x004fca00078e0204 */
[----:B------:R-:W2:Y:S01]  /*ab30*/  @P2 LDG.E R16, desc[UR46][R4.64] ;  /* 0x0000002e04102981 */ /* 0x000ea2000c1e1900 */
[----:B------:R-:W-:-:S03]  /*ab40*/  IMAD.MOV.U32 R13, RZ, RZ, RZ ;  /* 0x000000ffff0d7224 */ /* 0x000fc600078e00ff */
[----:B------:R4:W5:Y:S04]  /*ab50*/  @P2 LDG.E R0, desc[UR46][R4.64] ;  /* 0x0000002e04002981 */ /* 0x000968000c1e1900 */
[----:B------:R4:W5:Y:S01]  /*ab60*/  @P0 LDG.E R13, desc[UR46][R2.64] ;  /* 0x0000002e020d0981 */ /* 0x000962000c1e1900 */
[----:B---3--:R-:W-:-:S05]  /*ab70*/  @P1 IMAD.WIDE R6, R11, 0x4, R6 ;  /* 0x000000040b061825 */ /* 0x008fca00078e0206 */
[----:B-1----:R4:W5:Y:S01]  /*ab80*/  @P1 LDG.E R15, desc[UR46][R6.64] ;  /* 0x0000002e060f1981 */ /* 0x002962000c1e1900 */
[----:B--2---:R-:W-:-:S05]  /*ab90*/  @P2 IMAD R16, R11, 0x40, R16 ;  /* 0x000000400b102824 */ /* 0x004fca00078e0210 */
[----:B------:R-:W-:Y:S01]  /*aba0*/  @P2 R2UR UR4, R16 ;  /* 0x00000000100422ca */ /* 0x000fe200000e0000 */
[----:B----4-:R-:W-:-:S14]  /*abb0*/  @P1 BRA `(.L_x_3263) ;  /* 0x0000000000101947 */ /* 0x010fdc0003800000 */
[----:B------:R-:W-:Y:S05]  /*abc0*/  @!P2 BRA `(.L_x_3263) ;  /* 0x00000000000ca947 */ /* 0x000fea0003800000 */
[----:B------:R-:W2:Y:S04]  /*abd0*/  LDG.E R6, desc[UR46][R4.64] ;  /* 0x0000002e04067981 */ /* 0x000ea8000c1e1900 */
[----:B-----5:R-:W2:Y:S02]  /*abe0*/  LDG.E R15, desc[UR46][R4.64+0x4] ;  /* 0x0000042e040f7981 */ /* 0x020ea4000c1e1900 */
[----:B--2---:R-:W-:-:S07]  /*abf0*/  IMAD.IADD R15, R15, 0x1, -R6 ;  /* 0x000000010f0f7824 */ /* 0x004fce00078e0a06 */
.L_x_3263:
[----:B------:R-:W-:Y:S01]  /*ac00*/  @UP0 USHF.R.S32.HI UR5, URZ, 0x1f, UR4 ;  /* 0x0000001f3f050899 */ /* 0x000fe20008011404 */
[----:B------:R-:W-:Y:S01]  /*ac10*/  ULDC.64 UR8, c[0x0][0x788] ;  /* 0x0001e20000087ab9 */ /* 0x000fe20000000a00 */
[----:B------:R-:W-:Y:S01]  /*ac20*/  UMOV UR6, URZ ;  /* 0x0000003f00067c82 */ /* 0x000fe20008000000 */
[----:B------:R-:W-:Y:S01]  /*ac30*/  ISETP.NE.U32.AND P1, PT, RZ, UR8, PT ;  /* 0x00000008ff007c0c */ /* 0x000fe2000bf25070 */
[----:B------:R-:W-:Y:S01]  /*ac40*/  @UP0 ULEA.HI UR5, UR5, UR4, URZ, 0x6 ;  /* 0x0000000405050291 */ /* 0x000fe2000f8f303f */
[----:B-----5:R-:W-:Y:S02]  /*ac50*/  @P2 R2UR UR6, R0 ;  /* 0x00000000000622ca */ /* 0x020fe400000e0000 */
[----:B------:R-:W-:Y:S01]  /*ac60*/  ISETP.NE.AND.EX P1, PT, RZ, UR9, PT, P1 ;  /* 0x00000009ff007c0c */ /* 0x000fe2000bf25310 */
[----:B------:R-:W-:Y:S01]  /*ac70*/  @UP0 ULOP3.LUT UR7, UR5, 0xffffffc0, URZ, 0xc0, !UPT ;  /* 0xffffffc005070892 */ /* 0x000fe2000f8ec03f */
[----:B------:R-:W-:Y:S01]  /*ac80*/  ULDC UR9, c[0x0][0x290] ;  /* 0x0000a40000097ab9 */ /* 0x000fe20000000800 */
[----:B------:R-:W-:-:S02]  /*ac90*/  UMOV UR4, URZ ;  /* 0x0000003f00047c82 */ /* 0x000fc40008000000 */
[----:B------:R-:W-:Y:S01]  /*aca0*/  @UP0 USHF.R.S32.HI UR8, URZ, 0x1f, UR7 ;  /* 0x0000001f3f080899 */ /* 0x000fe20008011407 */
[----:B------:R-:W-:Y:S01]  /*acb0*/  IMAD.U32 R0, RZ, RZ, UR9 ;  /* 0x00000009ff007e24 */ /* 0x000fe2000f8e00ff */
[----:B------:R-:W-:Y:S01]  /*acc0*/  UMOV UR5, URZ ;  /* 0x0000003f00057c82 */ /* 0x000fe20008000000 */
[----:B------:R-:W-:-:S04]  /*acd0*/  @UP0 UMOV UR4, UR7 ;  /* 0x0000000700040c82 */ /* 0x000fc80008000000 */
[----:B------:R-:W-:Y:S01]  /*ace0*/  @UP0 UMOV UR5, UR8 ;  /* 0x0000000800050c82 */ /* 0x000fe20008000000 */
[----:B------:R-:W-:Y:S05]  /*acf0*/  @!P1 BRA `(.L_x_3264) ;  /* 0x0000000000109947 */ /* 0x000fea0003800000 */
[----:B------:R-:W1:Y:S02]  /*ad00*/  LDC.64 R2, c[0x0][0x788] ;  /* 0x0001e200ff027b82 */ /* 0x000e640000000a00 */
[----:B-1----:R-:W-:-:S05]  /*ad10*/  IMAD.WIDE R2, R11, 0x4, R2 ;  /* 0x000000040b027825 */ /* 0x002fca00078e0202 */
[----:B------:R1:W5:Y:S01]  /*ad20*/  LDG.E R0, desc[UR46][R2.64] ;  /* 0x0000002e02007981 */ /* 0x000362000c1e1900 */
[----:B------:R-:W-:Y:S05]  /*ad30*/  BRA `(.L_x_3265) ;  /* 0x0000000000107947 */ /* 0x000fea0003800000 */
.L_x_3264:
[----:B------:R-:W-:Y:S05]  /*ad40*/  @!P0 BRA `(.L_x_3265) ;  /* 0x00000000000c8947 */ /* 0x000fea0003800000 */
[----:B------:R-:W2:Y:S04]  /*ad50*/  LDG.E R5, desc[UR46][R2.64] ;  /* 0x0000002e02057981 */ /* 0x000ea8000c1e1900 */
[----:B------:R-:W2:Y:S02]  /*ad60*/  LDG.E R0, desc[UR46][R2.64+0x4] ;  /* 0x0000042e02007981 */ /* 0x000ea4000c1e1900 */
[----:B--2---:R-:W-:-:S07]  /*ad70*/  IMAD.IADD R0, R0, 0x1, -R5 ;  /* 0x0000000100007824 */ /* 0x004fce00078e0a05 */
.L_x_3265:
[----:B-1----:R-:W-:Y:S01]  /*ad80*/  IMAD R3, R12, 0x80, R15 ;  /* 0x000000800c037824 */ /* 0x002fe200078e020f */
[----:B------:R-:W-:Y:S01]  /*ad90*/  ULDC UR7, c[0x0][0x74c] ;  /* 0x0001d30000077ab9 */ /* 0x000fe20000000800 */
[----:B------:R-:W-:Y:S02]  /*ada0*/  VIADD R15, R15, 0x3f ;  /* 0x0000003f0f0f7836 */ /* 0x000fe40000000000 */
[----:B------:R-:W-:Y:S01]  /*adb0*/  IMAD.MOV.U32 R2, RZ, RZ, RZ ;  /* 0x000000ffff027224 */ /* 0x000fe200078e00ff */
[----:B-----5:R-:W-:-:S04]  /*adc0*/  IADD3 R0, R3, -UR7, -R0 ;  /* 0x8000000703007c10 */ /* 0x020fc8000fffe800 */
[----:B------:R-:W-:-:S04]  /*add0*/  SHF.R.S32.HI R3, RZ, 0x1f, R0 ;  /* 0x0000001fff037819 */ /* 0x000fc80000011400 */
[----:B------:R-:W-:Y:S02]  /*ade0*/  LEA.HI R3, R3, R0, RZ, 0x6 ;  /* 0x0000000003037211 */ /* 0x000fe400078f30ff */
[----:B------:R-:W-:Y:S02]  /*adf0*/  SHF.R.S32.HI R0, RZ, 0x1f, R15 ;  /* 0x0000001fff007819 */ /* 0x000fe4000001140f */
[----:B------:R-:W-:Y:S02]  /*ae00*/  SHF.R.S32.HI R3, RZ, 0x6, R3 ;  /* 0x00000006ff037819 */ /* 0x000fe40000011403 */
[----:B------:R-:W-:Y:S02]  /*ae10*/  LEA.HI R0, R0, R15, RZ, 0x6 ;  /* 0x0000000f00007211 */ /* 0x000fe400078f30ff */
[----:B------:R-:W-:Y:S02]  /*ae20*/  VIMNMX R4, RZ, R3, !PT ;  /* 0x00000003ff047248 */ /* 0x000fe40007fe0100 */
[----:B------:R-:W-:-:S04]  /*ae30*/  SHF.R.S32.HI R0, RZ, 0x6, R0 ;  /* 0x00000006ff007819 */ /* 0x000fc80000011400 */
[----:B------:R-:W-:-:S13]  /*ae40*/  ISETP.GT.AND P1, PT, R0, R4, PT ;  /* 0x000000040000720c */ /* 0x000fda0003f24270 */
[----:B------:R-:W-:Y:S05]  /*ae50*/  @!P1 BRA `(.L_x_3262) ;  /* 0x0000001c008c9947 */ /* 0x000fea0003800000 */
[----:B------:R-:W-:Y:S01]  /*ae60*/  ISETP.NE.U32.AND P1, PT, R8, RZ, PT ;  /* 0x000000ff0800720c */ /* 0x000fe20003f25070 */
[----:B------:R-:W-:Y:S01]  /*ae70*/  USHF.R.S32.HI UR7, URZ, 0x1f, UR20 ;  /* 0x0000001f3f077899 */ /* 0x000fe20008011414 */
[----:B------:R-:W-:Y:S01]  /*ae80*/  SHF.R.S32.HI R2, RZ, 0x1f, R11 ;  /* 0x0000001fff027819 */ /* 0x000fe2000001140b */
[----:B------:R-:W-:Y:S01]  /*ae90*/  ULDC.64 UR10, c[0x0][0x718] ;  /* 0x0001c600000a7ab9 */ /* 0x000fe20000000a00 */
[----:B------:R-:W-:Y:S01]  /*aea0*/  ISETP.NE.AND.EX P1, PT, R9, RZ, PT, P1 ;  /* 0x000000ff0900720c */ /* 0x000fe20003f25310 */
[----:B------:R-:W-:Y:S01]  /*aeb0*/  UMOV UR8, UR4 ;  /* 0x0000000400087c82 */ /* 0x000fe20008000000 */
[----:B------:R-:W-:Y:S01]  /*aec0*/  UMOV UR9, UR5 ;  /* 0x0000000500097c82 */ /* 0x000fe20008000000 */
[----:B------:R-:W-:Y:S01]  /*aed0*/  R2UR UR21, R11 ;  /* 0x000000000b1572ca */ /* 0x000fe200000e0000 */
[----:B------:R-:W-:Y:S01]  /*aee0*/  UIMAD.WIDE.U32 UR4, UR20, UR10, UR8 ;  /* 0x0000000a140472a5 */ /* 0x000fe2000f8e0008 */
[----:B------:R-:W-:Y:S01]  /*aef0*/  SEL R2, R2, RZ, !P1 ;  /* 0x000000ff02027207 */ /* 0x000fe20004800000 */
[----:B------:R-:W-:Y:S01]  /*af00*/  UIMAD UR10, UR7, UR10, URZ ;  /* 0x0000000a070a72a4 */ /* 0x000fe2000f8e023f */
[----:B------:R-:W-:Y:S01]  /*af10*/  R2UR UR18, R12 ;  /* 0x000000000c1272ca */ /* 0x000fe200000e0000 */
[----:B------:R-:W-:Y:S01]  /*af20*/  ULDC.64 UR14, c[0x0][0x730] ;  /* 0x0001cc00000e7ab9 */ /* 0x000fe20000000a00 */
[----:B------:R-:W-:Y:S01]  /*af30*/  R2UR UR12, R2 ;  /* 0x00000000020c72ca */ /* 0x000fe200000e0000 */
[----:B------:R-:W-:Y:S01]  /*af40*/  UIMAD UR7, UR7, UR14, URZ ;  /* 0x0000000e070772a4 */ /* 0x000fe2000f8e023f */
[----:B------:R-:W-:Y:S01]  /*af50*/  R2UR UR19, R13 ;  /* 0x000000000d1372ca */ /* 0x000fe200000e0000 */
[----:B------:R-:W-:Y:S01]  /*af60*/  UIMAD UR10, UR20, UR11, UR10 ;  /* 0x0000000b140a72a4 */ /* 0x000fe2000f8e020a */
[----:B------:R-:W-:Y:S01]  /*af70*/  SEL R11, R11, RZ, !P0 ;  /* 0x000000ff0b0b7207 */ /* 0x000fe20004000000 */
[----:B------:R-:W-:Y:S01]  /*af80*/  UIMAD.WIDE.U32 UR8, UR20, UR14, UR8 ;  /* 0x0000000e140872a5 */ /* 0x000fe2000f8e0008 */
[----:B------:R-:W-:Y:S01]  /*af90*/  BSSY B0, `(.L_x_3262) ;  /* 0x00001cf000007945 */ /* 0x000fe20003800000 */
[----:B------:R-:W-:Y:S01]  /*afa0*/  ULDC UR11, c[0x0][0x2e8] ;  /* 0x0000ba00000b7ab9 */ /* 0x000fe20000000800 */
[----:B------:R-:W-:Y:S01]  /*afb0*/  UIMAD UR7, UR20, UR15, UR7 ;  /* 0x0000000f140772a4 */ /* 0x000fe2000f8e0207 */
[----:B------:R-:W-:Y:S01]  /*afc0*/  R2UR UR13, R11 ;  /* 0x000000000b0d72ca */ /* 0x000fe200000e0000 */
[----:B------:R-:W-:Y:S01]  /*afd0*/  UISETP.NE.AND UP0, UPT, UR11, 0x1, UPT ;  /* 0x000000010b00788c */ /* 0x000fe2000bf05270 */
[----:B------:R-:W-:Y:S01]  /*afe0*/  IMAD.MOV.U32 R2, RZ, RZ, RZ ;  /* 0x000000ffff027224 */ /* 0x000fe200078e00ff */
[----:B------:R-:W-:Y:S01]  /*aff0*/  ULDC.64 UR14, c[0x0][0x720] ;  /* 0x0001c800000e7ab9 */ /* 0x000fe20000000a00 */
[----:B------:R-:W-:Y:S01]  /*b000*/  VOTEU.ANY UP1, P1 ;  /* 0x00000000003f7886 */ /* 0x000fe20000820100 */
[----:B------:R-:W-:-:S02]  /*b010*/  UIADD3 UR5, UR5, UR10, URZ ;  /* 0x0000000a05057290 */ /* 0x000fc4000fffe03f */
[----:B------:R-:W-:Y:S02]  /*b020*/  UIADD3 UR9, UR9, UR7, URZ ;  /* 0x0000000709097290 */ /* 0x000fe4000fffe03f */
[----:B------:R-:W-:Y:S02]  /*b030*/  USEL UR21, UR21, URZ, !UP1 ;  /* 0x0000003f15157287 */ /* 0x000fe4000c800000 */
[----:B------:R-:W-:Y:S01]  /*b040*/  UIMAD UR7, UR12, UR14, URZ ;  /* 0x0000000e0c0772a4 */ /* 0x000fe2000f8e023f */
[----:B------:R-:W-:Y:S01]  /*b050*/  ELECT P0, URZ, PT ;  /* 0x00000000003f782f */ /* 0x000fe20003800000 */
[----:B------:R-:W-:Y:S01]  /*b060*/  ULDC.64 UR16, c[0x0][0x738] ;  /* 0x0001ce0000107ab9 */ /* 0x000fe20000000a00 */
[----:B------:R-:W-:Y:S02]  /*b070*/  UIMAD.WIDE.U32 UR22, UR14, UR21, UR4 ;  /* 0x000000150e1672a5 */ /* 0x000fe4000f8e0004 */
[----:B------:R-:W-:Y:S02]  /*b080*/  UIMAD UR5, UR15, UR21, UR7 ;  /* 0x000000150f0572a4 */ /* 0x000fe4000f8e0207 */
[----:B------:R-:W-:-:S02]  /*b090*/  UIMAD.WIDE.U32 UR14, UR16, UR21, UR8 ;  /* 0x00000015100e72a5 */ /* 0x000fc4000f8e0008 */
[----:B------:R-:W-:Y:S01]  /*b0a0*/  UIMAD UR10, UR12, UR16, URZ ;  /* 0x000000100c0a72a4 */ /* 0x000fe2000f8e023f */
[----:B------:R-:W-:Y:S01]  /*b0b0*/  @UP0 ULDC UR8, c[0x0][0x2ec] ;  /* 0x0000bb0000080ab9 */ /* 0x000fe20000000800 */
[----:B------:R-:W-:Y:S01]  /*b0c0*/  @UP0 ULDC UR7, c[0x0][0x2f0] ;  /* 0x0000bc0000070ab9 */ /* 0x000fe20000000800 */
[----:B------:R-:W-:Y:S02]  /*b0d0*/  UIMAD.WIDE.U32 UR8, UR20, UR8, URZ ;  /* 0x00000008140872a5 */ /* 0x000fe4000f8e003f */
[----:B------:R-:W-:Y:S01]  /*b0e0*/  UMOV UR12, UR20 ;  /* 0x00000014000c7c82 */ /* 0x000fe20008000000 */
[----:B------:R-:W-:Y:S02]  /*b0f0*/  UIMAD UR4, UR17, UR21, UR10 ;  /* 0x00000015110472a4 */ /* 0x000fe4000f8e020a */
[----:B------:R-:W-:Y:S02]  /*b100*/  ULEA UR11, UR18, UR19, 0x7 ;  /* 0x00000013120b7291 */ /* 0x000fe4000f8e383f */
        /* <DEDUP_REMOVED lines=9> */
.L_x_3304:
        /* <DEDUP_REMOVED lines=15> */
.L_x_3268:
        /* <DEDUP_REMOVED lines=92> */
.L_x_3279:
[----:B-123--:R-:W-:-:S04]  /*b850*/  SHF.L.U32 R18, R10, 0x1f, RZ ;  /* 0x0000001f0a127819 */ /* 0x00efc800000006ff */
[----:B------:R-:W2:Y:S02]  /*b860*/  SYNCS.PHASECHK.TRANS64.TRYWAIT P1, [R15+URZ+0x30840], R18 ;  /* 0x030840120f0075a7 */ /* 0x000ea4000802017f */
[----:B--2---:R-:W-:Y:S05]  /*b870*/  @!P1 BRA `(.L_x_3271) ;  /* 0x00000018006c9947 */ /* 0x004fea0003800000 */
.L_x_3305:
        /* <DEDUP_REMOVED lines=8> */
.L_x_3272:
        /* <DEDUP_REMOVED lines=37> */
.L_x_3306:
        /* <DEDUP_REMOVED lines=8> */
.L_x_3274:
        /* <DEDUP_REMOVED lines=37> */
.L_x_3307:
        /* <DEDUP_REMOVED lines=8> */
.L_x_3276:
        /* <DEDUP_REMOVED lines=31> */
.L_x_3309:
        /* <DEDUP_REMOVED lines=8> */
.L_x_3278:
        /* <DEDUP_REMOVED lines=37> */
.L_x_3270:
[----:B------:R-:W4:Y:S02]  /*c360*/  LDL.LU R4, [R1+0x8] ;  /* 0x0000080001047983 */ /* 0x000f240000300800 */
[----:B----4-:R-:W-:Y:S02]  /*c370*/  ISETP.NE.AND P1, PT, R4, RZ, PT ;  /* 0x000000ff0400720c */ /* 0x010fe40003f25270 */
[----:B------:R4:W5:Y:S11]  /*c380*/  LDL R4, [R1+0x4] ;  /* 0x0000040001047983 */ /* 0x0009760000100800 */
[----:B----4-:R-:W-:Y:S05]  /*c390*/  @!P1 BRA `(.L_x_3269) ;  /* 0x00000004005c9947 */ /* 0x010fea0003800000 */
[----:B------:R-:W-:-:S04]  /*c3a0*/  SHF.L.U32 R12, R10, 0x1f, RZ ;  /* 0x0000001f0a0c7819 */ /* 0x000fc800000006ff */
[----:B------:R-:W4:Y:S02]  /*c3b0*/  SYNCS.PHASECHK.TRANS64.TRYWAIT P1, [R15+URZ+0x30840], R12 ;  /* 0x0308400c0f0075a7 */ /* 0x000f24000802017f */
[----:B----4-:R-:W-:Y:S05]  /*c3c0*/  @!P1 BRA `(.L_x_3280) ;  /* 0x0000000c00ec9947 */ /* 0x010fea0003800000 */
.L_x_3310:
        /* <DEDUP_REMOVED lines=8> */
.L_x_3281:
        /* <DEDUP_REMOVED lines=34> */
.L_x_3311:
        /* <DEDUP_REMOVED lines=8> */
.L_x_3283:
        /* <DEDUP_REMOVED lines=34> */
.L_x_3269:
[----:B------:R-:W1:Y:S01]  /*c910*/  S2R R0, SR_TID.X ;  /* 0x0000000000007919 */ /* 0x000e620000002100 */
[----:B------:R-:W-:Y:S01]  /*c920*/  IMAD R3, R16, 0x8, R15 ;  /* 0x0000000810037824 */ /* 0x000fe200078e020f */
[----:B-1----:R-:W-:Y:S02]  /*c930*/  LOP3.LUT R2, R0, 0x7f, RZ, 0xc0, !PT ;  /* 0x0000007f00027812 */ /* 0x002fe400078ec0ff */
[----:B------:R-:W-:Y:S02]  /*c940*/  SHF.L.U32 R0, R10, 0x1f, RZ ;  /* 0x0000001f0a007819 */ /* 0x000fe400000006ff */
[----:B------:R-:W-:Y:S02]  /*c950*/  ISETP.NE.AND P1, PT, R2, RZ, PT ;  /* 0x000000ff0200720c */ /* 0x000fe40003f25270 */
[----:B------:R-:W1:Y:S02]  /*c960*/  SYNCS.PHASECHK.TRANS64.TRYWAIT P0, [R3+URZ+0x30840], R0 ;  /* 0x03084000030075a7 */ /* 0x000e64000800017f */
[----:B-1----:R-:W-:Y:S09]  /*c970*/  @!P0 BRA `(.L_x_3284) ;  /* 0x0000000800a88947 */ /* 0x002ff20003800000 */
.L_x_3312:
[----:B------:R-:W-:Y:S05]  /*c980*/  @P1 BRA `(.L_x_3285) ;  /* 0x0000000000181947 */ /* 0x000fea0003800000 */
[----:B------:R-:W1:Y:S01]  /*c990*/  S2R R2, SR_TID.X ;  /* 0x0000000000027919 */ /* 0x000e620000002100 */
[----:B------:R-:W-:-:S04]  /*c9a0*/  IMAD.MOV.U32 R0, RZ, RZ, 0x4100 ;  /* 0x00004100ff007424 */ /* 0x000fc800078e00ff */
[----:B------:R1:W-:Y:S02]  /*c9b0*/  SYNCS.ARRIVE.TRANS64 RZ, [R3+URZ+0x30830], R0 ;  /* 0x0308300003ff79a7 */ /* 0x0003e4000800003f */
[----:B-1----:R-:W-:-:S13]  /*c9c0*/  LOP3.LUT P0, RZ, R2, 0x1f, RZ, 0xc0, !PT ;  /* 0x0000001f02ff7812 */ /* 0x002fda000780c0ff */
[----:B------:R-:W-:Y:S05]  /*c9d0*/  @!P0 BRA `(.L_x_3285) ;  /* 0x0000000000048947 */ /* 0x000fea0003800000 */
[----:B------:R-:W-:Y:S01]  /*c9e0*/  BPT.TRAP 0x1 ;  /* 0x000000040000795c */ /* 0x000fe20000300000 */
.L_x_3285:
        /* <DEDUP_REMOVED lines=41> */
.L_x_3266:
[----:B------:R-:W-:Y:S05]  /*cc80*/  BSYNC B0 ;  /* 0x0000000000007941 */ /* 0x000fea0003800000 */
.L_x_3262:
[----:B------:R-:W-:-:S03]  /*cc90*/  UMOV UR7, 0xffffffff ;  /* 0xffffffff00077882 */ /* 0x000fc60000000000 */
[----:B------:R-:W-:Y:S05]  /*cca0*/  BRA.DIV UR7, `(.L_x_3286) ;  /* 0x0000000607f07947 */ /* 0x000fea000b800000 */
[----:B------:R-:W-:-:S13]  /*ccb0*/  ELECT P6, URZ, PT ;  /* 0x00000000003f782f */ /* 0x000fda00038c0000 */
.L_x_3315:
[----:B------:R-:W-:Y:S05]  /*ccc0*/  @!P6 BRA `(.L_x_3122) ;  /* 0x000000000084e947 */ /* 0x000fea0003800000 */
[----:B------:R-:W-:-:S06]  /*ccd0*/  ULOP3.LUT UR7, UR38, 0x2, URZ, 0xfc, !UPT ;  /* 0x0000000226077892 */ /* 0x000fcc000f8efc3f */
[----:B------:R-:W-:-:S05]  /*cce0*/  IMAD.U32 R0, RZ, RZ, UR7 ;  /* 0x00000007ff007e24 */ /* 0x000fca000f8e00ff */
[----:B------:R-:W-:-:S13]  /*ccf0*/  ISETP.NE.AND P2, PT, R0, 0x3, PT ;  /* 0x000000030000780c */ /* 0x000fda0003f45270 */
[----:B------:R-:W-:Y:S05]  /*cd00*/  @!P2 BRA `(.L_x_3287) ;  /* 0x000000000004a947 */ /* 0x000fea0003800000 */
[----:B------:R-:W-:Y:S01]  /*cd10*/  BPT.TRAP 0x1 ;  /* 0x000000040000795c */ /* 0x000fe20000300000 */
.L_x_3287:
        /* <DEDUP_REMOVED lines=15> */
.L_x_3316:
[----:B------:R-:W2:Y:S02]  /*ce10*/  SYNCS.PHASECHK.TRANS64.TRYWAIT P0, [R3+URZ], R0 ;  /* 0x00000000030075a7 */ /* 0x000ea4000800017f */
[----:B--2---:R-:W-:Y:S05]  /*ce20*/  @!P0 BRA `(.L_x_3289) ;  /* 0x0000000400c48947 */ /* 0x004fea0003800000 */
.L_x_3317:
[----:B------:R-:W-:Y:S05]  /*ce30*/  @!P2 BRA `(.L_x_3290) ;  /* 0x000000000004a947 */ /* 0x000fea0003800000 */
[----:B------:R-:W-:Y:S01]  /*ce40*/  BPT.TRAP 0x1 ;  /* 0x000000040000795c */ /* 0x000fe20000300000 */
.L_x_3290:
[----:B--2---:R-:W-:-:S04]  /*ce50*/  VIADD R3, R8, 0x30840 ;  /* 0x0003084008037836 */ /* 0x004fc80000000000 */
[----:B------:R-:W-:-:S04]  /*ce60*/  IMAD R5, R2, 0x8, R3 ;  /* 0x0000000802057824 */ /* 0x000fc800078e0203 */
[----:B------:R-:W2:Y:S02]  /*ce70*/  SYNCS.PHASECHK.TRANS64.TRYWAIT P0, [R5+URZ], R4 ;  /* 0x00000004050075a7 */ /* 0x000ea4000800017f */
[----:B--2---:R-:W-:Y:S05]  /*ce80*/  @!P0 BRA `(.L_x_3291) ;  /* 0x0000000400c08947 */ /* 0x004fea0003800000 */
.L_x_3318:
[----:B------:R-:W-:-:S07]  /*ce90*/  IMAD R3, R6, 0x8, R3 ;  /* 0x0000000806037824 */ /* 0x000fce00078e0203 */
.L_x_3292:
[----:B---3--:R3:W4:Y:S02]  /*cea0*/  SYNCS.PHASECHK.TRANS64.TRYWAIT P0, [R3+URZ], R0 ;  /* 0x00000000030075a7 */ /* 0x008724000800017f */
[----:B----4-:R-:W-:Y:S05]  /*ceb0*/  @!P0 NANOSLEEP.SYNCS 0x989680 ;  /* 0x009896800000895d */ /* 0x010fea0003900000 */
[----:B------:R-:W4:Y:S02]  /*cec0*/  @!P0 SYNCS.PHASECHK.TRANS64 P0, [R3+URZ], R0 ;  /* 0x00000000030085a7 */ /* 0x000f24000800007f */
[----:B----4-:R-:W-:Y:S05]  /*ced0*/  @!P0 BRA `(.L_x_3292) ;  /* 0xfffffffc00f08947 */ /* 0x010fea000383ffff */
.L_x_3122:
[----:B------:R-:W-:Y:S05]  /*cee0*/  BSYNC B6 ;  /* 0x0000000000067941 */ /* 0x000fea0003800000 */
.L_x_3114:
[----:B------:R-:W-:Y:S05]  /*cef0*/  EXIT ;  /* 0x000000000000794d */ /* 0x000fea0003800000 */
.L_x_3132:
[----:B------:R-:W-:Y:S02]  /*cf00*/  IMAD.MOV.U32 R12, RZ, RZ, RZ ;  /* 0x000000ffff0c7224 */ /* 0x000fe400078e00ff */
[----:B------:R-:W-:Y:S02]  /*cf10*/  IMAD.MOV.U32 R11, RZ, RZ, 0x1f ;  /* 0x0000001fff0b7424 */ /* 0x000fe400078e00ff */
[----:B------:R-:W-:-:S07]  /*cf20*/  IMAD.MOV.U32 R15, RZ, RZ, -0x1 ;  /* 0xffffffffff0f7424 */ /* 0x000fce00078e00ff */
[----:B------:R-:W-:Y:S05]  /*cf30*/  WARPSYNC.COLLECTIVE R15, `(.L_x_3293) ;  /* 0x000000000f087348 */ /* 0x000fea0003c00000 */
[----:B------:R1:W2:Y:S02]  /*cf40*/  SHFL.IDX P6, R14, R13, R12, R11 ;  /* 0x0000000c0d0e7389 */ /* 0x0002a400000c000b */
[----:B-12---:R-:W-:Y:S01]  /*cf50*/  ENDCOLLECTIVE ;  /* 0x000000000000791b */ /* 0x006fe20003800000 */
.L_x_3293:
[----:B------:R-:W-:Y:S05]  /*cf60*/  BRA `(.L_x_3294) ;  /* 0xffffff4800447947 */ /* 0x000fea000383ffff */
.L_x_3134:
        /* <DEDUP_REMOVED lines=8> */
.L_x_3138:
[----:B---3--:R3:W4:Y:S02]  /*cff0*/  SYNCS.PHASECHK.TRANS64.TRYWAIT P1, [R0+URZ+0x30810], R209 ;  /* 0x030810d1000075a7 */ /* 0x008724000802017f */
[----:B----4-:R-:W-:Y:S05]  /*d000*/  @!P1 NANOSLEEP.SYNCS 0x989680 ;  /* 0x009896800000995d */ /* 0x010fea0003900000 */
[----:B------:R-:W4:Y:S02]  /*d010*/  @!P1 SYNCS.PHASECHK.TRANS64 P1, [R0+URZ+0x30810], R209 ;  /* 0x030810d1000095a7 */ /* 0x000f24000802007f */
[----:B----4-:R-:W-:Y:S05]  /*d020*/  @!P1 BRA `(.L_x_3138) ;  /* 0xfffffffc00f09947 */ /* 0x010fea000383ffff */
[----:B------:R-:W-:Y:S05]  /*d030*/  BRA `(.L_x_3137) ;  /* 0xffffff50002c7947 */ /* 0x000fea000383ffff */
.L_x_3142:
[----:B------:R1:W1:Y:S02]  /*d040*/  SYNCS.PHASECHK.TRANS64.TRYWAIT P1, [R0+URZ+0x30830], R209 ;  /* 0x030830d1000075a7 */ /* 0x000264000802017f */
[----:B-1----:R-:W-:Y:S05]  /*d050*/  @!P1 NANOSLEEP.SYNCS 0x989680 ;  /* 0x009896800000995d */ /* 0x002fea0003900000 */
[----:B------:R-:W1:Y:S02]  /*d060*/  @!P1 SYNCS.PHASECHK.TRANS64 P1, [R0+URZ+0x30830], R209 ;  /* 0x030830d1000095a7 */ /* 0x000e64000802007f */
[----:B-1----:R-:W-:Y:S05]  /*d070*/  @!P1 BRA `(.L_x_3142) ;  /* 0xfffffffc00f09947 */ /* 0x002fea000383ffff */
[----:B------:R-:W-:Y:S05]  /*d080*/  BRA `(.L_x_3141) ;  /* 0xffffff58004c7947 */ /* 0x000fea000383ffff */
.L_x_3222:
[----:B------:R-:W-:Y:S01]  /*d090*/  BSSY B0, `(.L_x_3295) ;  /* 0x0000005000007945 */ /* 0x000fe20003800000 */
[----:B------:R-:W-:-:S07]  /*d0a0*/  IMAD.MOV.U32 R15, RZ, RZ, -0x1 ;  /* 0xffffffffff0f7424 */ /* 0x000fce00078e00ff */
[----:B------:R-:W-:Y:S05]  /*d0b0*/  WARPSYNC.COLLECTIVE R15, `(.L_x_3296) ;  /* 0x000000000f087348 */ /* 0x000fea0003c00000 */
[----:B------:R-:W-:Y:S01]  /*d0c0*/  NOP ;  /* 0x0000000000007918 */ /* 0x000fe20000000000 */
[----:B------:R-:W-:Y:S01]  /*d0d0*/  ENDCOLLECTIVE ;  /* 0x000000000000791b */ /* 0x000fe20003800000 */
.L_x_3296:
[----:B------:R-:W-:Y:S05]  /*d0e0*/  BSYNC B0 ;  /* 0x0000000000007941 */ /* 0x000fea0003800000 */
.L_x_3295:
[----:B------:R-:W-:Y:S05]  /*d0f0*/  BRA `(.L_x_3297) ;  /* 0xffffffc000fc7947 */ /* 0x000fea000383ffff */
.L_x_3235:
[----:B------:R-:W-:Y:S01]  /*d100*/  BSSY B0, `(.L_x_3298) ;  /* 0x0000005000007945 */ /* 0x000fe20003800000 */
[----:B------:R-:W-:-:S07]  /*d110*/  IMAD.MOV.U32 R15, RZ, RZ, -0x1 ;  /* 0xffffffffff0f7424 */ /* 0x000fce00078e00ff */
[----:B------:R-:W-:Y:S05]  /*d120*/  WARPSYNC.COLLECTIVE R15, `(.L_x_3299) ;  /* 0x000000000f087348 */ /* 0x000fea0003c00000 */
[----:B------:R-:W-:Y:S01]  /*d130*/  NOP ;  /* 0x0000000000007918 */ /* 0x000fe20000000000 */
[----:B------:R-:W-:Y:S01]  /*d140*/  ENDCOLLECTIVE ;  /* 0x000000000000791b */ /* 0x000fe20003800000 */
.L_x_3299:
[----:B------:R-:W-:Y:S05]  /*d150*/  BSYNC B0 ;  /* 0x0000000000007941 */ /* 0x000fea0003800000 */
.L_x_3298:
[----:B------:R-:W-:Y:S05]  /*d160*/  BRA `(.L_x_3300) ;  /* 0xffffffc800ac7947 */ /* 0x000fea000383ffff */
.L_x_3247:
[----:B------:R-:W-:Y:S01]  /*d170*/  BSSY B0, `(.L_x_3301) ;  /* 0x0000005000007945 */ /* 0x000fe20003800000 */
[----:B------:R-:W-:-:S07]  /*d180*/  IMAD.MOV.U32 R15, RZ, RZ, -0x1 ;  /* 0xffffffffff0f7424 */ /* 0x000fce00078e00ff */
[----:B------:R-:W-:Y:S05]  /*d190*/  WARPSYNC.COLLECTIVE R15, `(.L_x_3302) ;  /* 0x000000000f087348 */ /* 0x000fea0003c00000 */
[----:B------:R-:W-:Y:S01]  /*d1a0*/  NOP ;  /* 0x0000000000007918 */ /* 0x000fe20000000000 */
[----:B------:R-:W-:Y:S01]  /*d1b0*/  ENDCOLLECTIVE ;  /* 0x000000000000791b */ /* 0x000fe20003800000 */
.L_x_3302:
[----:B------:R-:W-:Y:S05]  /*d1c0*/  BSYNC B0 ;  /* 0x0000000000007941 */ /* 0x000fea0003800000 */
.L_x_3301:
[----:B------:R-:W-:Y:S05]  /*d1d0*/  BRA `(.L_x_3303) ;  /* 0xffffffcc00ec7947 */ /* 0x000fea000383ffff */
.L_x_3267:
[----:B-1----:R1:W2:Y:S02]  /*d1e0*/  SYNCS.PHASECHK.TRANS64.TRYWAIT P0, [R15+URZ+0x30820], R2 ;  /* 0x030820020f0075a7 */ /* 0x0022a4000800017f */
[----:B--2---:R-:W-:Y:S05]  /*d1f0*/  @!P0 NANOSLEEP.SYNCS 0x989680 ;  /* 0x009896800000895d */ /* 0x004fea0003900000 */
[----:B------:R-:W2:Y:S02]  /*d200*/  @!P0 SYNCS.PHASECHK.TRANS64 P0, [R15+URZ+0x30820], R2 ;  /* 0x030820020f0085a7 */ /* 0x000ea4000800007f */
[----:B--2---:R-:W-:Y:S05]  /*d210*/  @!P0 BRA `(.L_x_3267) ;  /* 0xfffffffc00f08947 */ /* 0x004fea000383ffff */
[----:B------:R-:W-:Y:S05]  /*d220*/  BRA `(.L_x_3304) ;  /* 0xffffffdc00dc7947 */ /* 0x000fea000383ffff */
.L_x_3271:
[----:B--2---:R2:W3:Y:S02]  /*d230*/  SYNCS.PHASECHK.TRANS64.TRYWAIT P1, [R15+URZ+0x30840], R18 ;  /* 0x030840120f0075a7 */ /* 0x0044e4000802017f */
[----:B---3--:R-:W-:Y:S05]  /*d240*/  @!P1 NANOSLEEP.SYNCS 0x989680 ;  /* 0x009896800000995d */ /* 0x008fea0003900000 */
[----:B------:R-:W3:Y:S02]  /*d250*/  @!P1 SYNCS.PHASECHK.TRANS64 P1, [R15+URZ+0x30840], R18 ;  /* 0x030840120f0095a7 */ /* 0x000ee4000802007f */
[----:B---3--:R-:W-:Y:S05]  /*d260*/  @!P1 BRA `(.L_x_3271) ;  /* 0xfffffffc00f09947 */ /* 0x008fea000383ffff */
[----:B------:R-:W-:Y:S05]  /*d270*/  BRA `(.L_x_3305) ;  /* 0xffffffe400807947 */ /* 0x000fea000383ffff */
.L_x_3273:
[----:B-1----:R1:W3:Y:S02]  /*d280*/  SYNCS.PHASECHK.TRANS64.TRYWAIT P1, [R15+URZ+0x30828], R18 ;  /* 0x030828120f0075a7 */ /* 0x0022e4000802017f */
[----:B---3--:R-:W-:Y:S05]  /*d290*/  @!P1 NANOSLEEP.SYNCS 0x989680 ;  /* 0x009896800000995d */ /* 0x008fea0003900000 */
[----:B------:R-:W3:Y:S02]  /*d2a0*/  @!P1 SYNCS.PHASECHK.TRANS64 P1, [R15+URZ+0x30828], R18 ;  /* 0x030828120f0095a7 */ /* 0x000ee4000802007f */
[----:B---3--:R-:W-:Y:S05]  /*d2b0*/  @!P1 BRA `(.L_x_3273) ;  /* 0xfffffffc00f09947 */ /* 0x008fea000383ffff */
[----:B------:R-:W-:Y:S05]  /*d2c0*/  BRA `(.L_x_3306) ;  /* 0xffffffe800207947 */ /* 0x000fea000383ffff */
.L_x_3275:
[----:B---3--:R3:W4:Y:S02]  /*d2d0*/  SYNCS.PHASECHK.TRANS64.TRYWAIT P1, [R15+URZ+0x30848], R18 ;  /* 0x030848120f0075a7 */ /* 0x008724000802017f */
[----:B----4-:R-:W-:Y:S05]  /*d2e0*/  @!P1 NANOSLEEP.SYNCS 0x989680 ;  /* 0x009896800000995d */ /* 0x010fea0003900000 */
[----:B------:R-:W4:Y:S02]  /*d2f0*/  @!P1 SYNCS.PHASECHK.TRANS64 P1, [R15+URZ+0x30848], R18 ;  /* 0x030848120f0095a7 */ /* 0x000f24000802007f */
[----:B----4-:R-:W-:Y:S05]  /*d300*/  @!P1 BRA `(.L_x_3275) ;  /* 0xfffffffc00f09947 */ /* 0x010fea000383ffff */
[----:B------:R-:W-:Y:S05]  /*d310*/  BRA `(.L_x_3307) ;  /* 0xffffffe800c07947 */ /* 0x000fea000383ffff */
.L_x_3277:
[----:B------:R-:W-:-:S07]  /*d320*/  SHF.L.U32 R4, R10, 0x1f, RZ ;  /* 0x0000001f0a047819 */ /* 0x000fce00000006ff */
.L_x_3308:
[----:B----4-:R4:W1:Y:S02]  /*d330*/  SYNCS.PHASECHK.TRANS64.TRYWAIT P1, [R15+URZ+0x30820], R4 ;  /* 0x030820040f0075a7 */ /* 0x010864000802017f */
[----:B-1----:R-:W-:Y:S05]  /*d340*/  @!P1 NANOSLEEP.SYNCS 0x989680 ;  /* 0x009896800000995d */ /* 0x002fea0003900000 */
[----:B------:R-:W1:Y:S02]  /*d350*/  @!P1 SYNCS.PHASECHK.TRANS64 P1, [R15+URZ+0x30820], R4 ;  /* 0x030820040f0095a7 */ /* 0x000e64000802007f */
[----:B-1----:R-:W-:Y:S05]  /*d360*/  @!P1 BRA `(.L_x_3308) ;  /* 0xfffffffc00f09947 */ /* 0x002fea000383ffff */
[----:B------:R-:W-:Y:S05]  /*d370*/  BRA `(.L_x_3309) ;  /* 0xffffffec00447947 */ /* 0x000fea000383ffff */
.L_x_3280:
[----:B----4-:R4:W1:Y:S02]  /*d380*/  SYNCS.PHASECHK.TRANS64.TRYWAIT P1, [R15+URZ+0x30840], R12 ;  /* 0x0308400c0f0075a7 */ /* 0x010864000802017f */
[----:B-1----:R-:W-:Y:S05]  /*d390*/  @!P1 NANOSLEEP.SYNCS 0x989680 ;  /* 0x009896800000995d */ /* 0x002fea0003900000 */
[----:B------:R-:W1:Y:S02]  /*d3a0*/  @!P1 SYNCS.PHASECHK.TRANS64 P1, [R15+URZ+0x30840], R12 ;  /* 0x0308400c0f0095a7 */ /* 0x000e64000802007f */
[----:B-1----:R-:W-:Y:S05]  /*d3b0*/  @!P1 BRA `(.L_x_3280) ;  /* 0xfffffffc00f09947 */ /* 0x002fea000383ffff */
[----:B------:R-:W-:Y:S05]  /*d3c0*/  BRA `(.L_x_3310) ;  /* 0xfffffff000007947 */ /* 0x000fea000383ffff */
.L_x_3282:
[----:B-1----:R1:W2:Y:S02]  /*d3d0*/  SYNCS.PHASECHK.TRANS64.TRYWAIT P1, [R15+URZ+0x30828], R12 ;  /* 0x0308280c0f0075a7 */ /* 0x0022a4000802017f */
[----:B--2---:R-:W-:Y:S05]  /*d3e0*/  @!P1 NANOSLEEP.SYNCS 0x989680 ;  /* 0x009896800000995d */ /* 0x004fea0003900000 */
[----:B------:R-:W2:Y:S02]  /*d3f0*/  @!P1 SYNCS.PHASECHK.TRANS64 P1, [R15+URZ+0x30828], R12 ;  /* 0x0308280c0f0095a7 */ /* 0x000ea4000802007f */
[----:B--2---:R-:W-:Y:S05]  /*d400*/  @!P1 BRA `(.L_x_3282) ;  /* 0xfffffffc00f09947 */ /* 0x004fea000383ffff */
[----:B------:R-:W-:Y:S05]  /*d410*/  BRA `(.L_x_3311) ;  /* 0xfffffff000947947 */ /* 0x000fea000383ffff */
.L_x_3284:
[----:B------:R1:W1:Y:S02]  /*d420*/  SYNCS.PHASECHK.TRANS64.TRYWAIT P0, [R3+URZ+0x30840], R0 ;  /* 0x03084000030075a7 */ /* 0x000264000800017f */
[----:B-1----:R-:W-:Y:S05]  /*d430*/  @!P0 NANOSLEEP.SYNCS 0x989680 ;  /* 0x009896800000895d */ /* 0x002fea0003900000 */
[----:B------:R-:W1:Y:S02]  /*d440*/  @!P0 SYNCS.PHASECHK.TRANS64 P0, [R3+URZ+0x30840], R0 ;  /* 0x03084000030085a7 */ /* 0x000e64000800007f */
[----:B-1----:R-:W-:Y:S05]  /*d450*/  @!P0 BRA `(.L_x_3284) ;  /* 0xfffffffc00f08947 */ /* 0x002fea000383ffff */
[----:B------:R-:W-:Y:S05]  /*d460*/  BRA `(.L_x_3312) ;  /* 0xfffffff400447947 */ /* 0x000fea000383ffff */
.L_x_3286:
[----:B------:R-:W-:Y:S01]  /*d470*/  BSSY B0, `(.L_x_3313) ;  /* 0x0000006000007945 */ /* 0x000fe20003800000 */
[----:B------:R-:W-:-:S07]  /*d480*/  IMAD.MOV.U32 R15, RZ, RZ, -0x1 ;  /* 0xffffffffff0f7424 */ /* 0x000fce00078e00ff */
[----:B------:R-:W-:Y:S05]  /*d490*/  WARPSYNC.COLLECTIVE R15, `(.L_x_3314) ;  /* 0x000000000f0c7348 */ /* 0x000fea0003c00000 */
[----:B------:R-:W-:Y:S02]  /*d4a0*/  ELECT P6, UR62, PT ;  /* 0x00000000003e782f */ /* 0x000fe400038c0000 */
[----:B------:R-:W-:Y:S01]  /*d4b0*/  MOV R14, UR62 ;  /* 0x0000003e000e7c02 */ /* 0x000fe20008000f00 */
[----:B------:R-:W-:Y:S10]  /*d4c0*/  ENDCOLLECTIVE ;  /* 0x000000000000791b */ /* 0x000ff40003800000 */
.L_x_3314:
[----:B------:R-:W-:Y:S05]  /*d4d0*/  BSYNC B0 ;  /* 0x0000000000007941 */ /* 0x000fea0003800000 */
.L_x_3313:
[----:B------:R-:W-:Y:S05]  /*d4e0*/  BRA `(.L_x_3315) ;  /* 0xfffffff400f47947 */ /* 0x000fea000383ffff */
.L_x_3288:
[----:B-1----:R1:W2:Y:S02]  /*d4f0*/  SYNCS.PHASECHK.TRANS64.TRYWAIT P0, [R7+URZ], R4 ;  /* 0x00000004070075a7 */ /* 0x0022a4000800017f */
[----:B--2---:R-:W-:Y:S05]  /*d500*/  @!P0 NANOSLEEP.SYNCS 0x989680 ;  /* 0x009896800000895d */ /* 0x004fea0003900000 */
[----:B------:R-:W2:Y:S02]  /*d510*/  @!P0 SYNCS.PHASECHK.TRANS64 P0, [R7+URZ], R4 ;  /* 0x00000004070085a7 */ /* 0x000ea4000800007f */
[----:B--2---:R-:W-:Y:S05]  /*d520*/  @!P0 BRA `(.L_x_3288) ;  /* 0xfffffffc00f08947 */ /* 0x004fea000383ffff */
[----:B------:R-:W-:Y:S05]  /*d530*/  BRA `(.L_x_3316) ;  /* 0xfffffff800347947 */ /* 0x000fea000383ffff */
.L_x_3289:
[----:B--2---:R2:W3:Y:S02]  /*d540*/  SYNCS.PHASECHK.TRANS64.TRYWAIT P0, [R3+URZ], R0 ;  /* 0x00000000030075a7 */ /* 0x0044e4000800017f */
[----:B---3--:R-:W-:Y:S05]  /*d550*/  @!P0 NANOSLEEP.SYNCS 0x989680 ;  /* 0x009896800000895d */ /* 0x008fea0003900000 */
[----:B------:R-:W3:Y:S02]  /*d560*/  @!P0 SYNCS.PHASECHK.TRANS64 P0, [R3+URZ], R0 ;  /* 0x00000000030085a7 */ /* 0x000ee4000800007f */
[----:B---3--:R-:W-:Y:S05]  /*d570*/  @!P0 BRA `(.L_x_3289) ;  /* 0xfffffffc00f08947 */ /* 0x008fea000383ffff */
[----:B------:R-:W-:Y:S05]  /*d580*/  BRA `(.L_x_3317) ;  /* 0xfffffff800287947 */ /* 0x000fea000383ffff */
.L_x_3291:
[----:B--2---:R2:W3:Y:S02]  /*d590*/  SYNCS.PHASECHK.TRANS64.TRYWAIT P0, [R5+URZ], R4 ;  /* 0x00000004050075a7 */ /* 0x0044e4000800017f */
[----:B---3--:R-:W-:Y:S05]  /*d5a0*/  @!P0 NANOSLEEP.SYNCS 0x989680 ;  /* 0x009896800000895d */ /* 0x008fea0003900000 */
[----:B------:R-:W3:Y:S02]  /*d5b0*/  @!P0 SYNCS.PHASECHK.TRANS64 P0, [R5+URZ], R4 ;  /* 0x00000004050085a7 */ /* 0x000ee4000800007f */
[----:B---3--:R-:W-:Y:S05]  /*d5c0*/  @!P0 BRA `(.L_x_3291) ;  /* 0xfffffffc00f08947 */ /* 0x008fea000383ffff */
[----:B------:R-:W-:Y:S05]  /*d5d0*/  BRA `(.L_x_3318) ;  /* 0xfffffff8002c7947 */ /* 0x000fea000383ffff */
.L_x_3319:
        /* <DEDUP_REMOVED lines=10> */
.L_x_3675:


//--------------------- .text._ZN7cutlass13device_kernelIN5flash11enable_sm90INS1_16FlashAttnBwdSm90INS1_25CollectiveMainloopBwdSm90ILi2ELi2ELi2EN4cute5tupleIJNS5_1CILi1EEES8_S8_EEENS6_IJNS7_ILi64EEENS7_ILi128EEESB_EEENS_10bfloat16_tEfNS_4arch4Sm90ELb1ELb0ELb1ELb1ELb0ELb1ELb0ELb0ELi2ELi1ELi2ELi1ELb0EEENS1_24CollectiveEpilogueBwdGQAISC_fSF_Li256ELb1ELb0EEENS1_25SingleTileBwdLPTSchedulerILb1ELi128ELb0EEEEEEEEEvNT_6ParamsE --------------------------
	.section	.text._ZN7cutlass13device_kernelIN5flash11enable_sm90INS1_16FlashAttnBwdSm90INS1_25CollectiveMainloopBwdSm90ILi2ELi2ELi2EN4cute5tupleIJNS5_1CILi1EEES8_S8_EEENS6_IJNS7_ILi64EEENS7_ILi128EEESB_EEENS_10bfloat16_tEfNS_4arch4Sm90ELb1ELb0ELb1ELb1ELb0ELb1ELb0ELb0ELi2ELi1ELi2ELi1ELb0EEENS1_24CollectiveEpilogueBwdGQAISC_fSF_Li256ELb1ELb0EEENS1_25SingleTileBwdLPTSchedulerILb1ELi128ELb0EEEEEEEEEvNT_6ParamsE,"ax",@progbits
	.align	128
.text._ZN7cutlass13device_kernelIN5flash11enable_sm90INS1_16FlashAttnBwdSm90INS1_25CollectiveMainloopBwdSm90ILi2ELi2ELi2EN4cute5tupleIJNS5_1CILi1EEES8_S8_EEENS6_IJNS7_ILi64EEENS7_ILi128EEESB_EEENS_10bfloat16_tEfNS_4arch4Sm90ELb1ELb0ELb1ELb1ELb0ELb1ELb0ELb0ELi2ELi1ELi2ELi1ELb0EEENS1_24CollectiveEpilogueBwdGQAISC_fSF_Li256ELb1ELb0EEENS1_25SingleTileBwdLPTSchedulerILb1ELi128ELb0EEEEEEEEEvNT_6ParamsE:
        .type           _ZN7cutlass13device_kernelIN5flash11enable_sm90INS1_16FlashAttnBwdSm90INS1_25CollectiveMainloopBwdSm90ILi2ELi2ELi2EN4cute5tupleIJNS5_1CILi1EEES8_S8_EEENS6_IJNS7_ILi64EEENS7_ILi128EEESB_EEENS_10bfloat16_tEfNS_4arch4Sm90ELb1ELb0ELb1ELb1ELb0ELb1ELb0ELb0ELi2ELi1ELi2ELi1ELb0EEENS1_24CollectiveEpilogueBwdGQAISC_fSF_Li256ELb1ELb0EEENS1_25SingleTileBwdLPTSchedulerILb1ELi128ELb0EEEEEEEEEvNT_6ParamsE,@function
        .size           _ZN7cutlass13device_kernelIN5flash11enable_sm90INS1_16FlashAttnBwdSm90INS1_25CollectiveMainloopBwdSm90ILi2ELi2ELi2EN4cute5tupleIJNS5_1CILi1EEES8_S8_EEENS6_IJNS7_ILi64EEENS7_ILi128EEESB_EEENS_10bfloat16_tEfNS_4arch4Sm90ELb1ELb0ELb1ELb1ELb0ELb1ELb0ELb0ELi2ELi1ELi2ELi1ELb0EEENS1_24CollectiveEpilogueBwdGQAISC_fSF_Li256ELb1ELb0EEENS1_25SingleTileBwdLPTSchedulerILb1ELi128ELb0EEEEEEEEEvNT_6ParamsE,(.L_x_3676 - _ZN7cutlass13device_kernelIN5flash11enable_sm90INS1_16FlashAttnBwdSm90INS1_25CollectiveMainloopBwdSm90ILi2ELi2ELi2EN4cute5tupleIJNS5_1CILi1EEES8_S8_EEENS6_IJNS7_ILi64EEENS7_ILi128EEESB_EEENS_10bfloat16_tEfNS_4arch4Sm90ELb1ELb0ELb1ELb1ELb0ELb1ELb0ELb0ELi2ELi1ELi2ELi1ELb0EEENS1_24CollectiveEpilogueBwdGQAISC_fSF_Li256ELb1ELb0EEENS1_25SingleTileBwdLPTSchedulerILb1ELi128ELb0EEEEEEEEEvNT_6ParamsE)
        .other          _ZN7cutlass13device_kernelIN5flash11enable_sm90INS1_16FlashAttnBwdSm90INS1_25CollectiveMainloopBwdSm90ILi2ELi2ELi2EN4cute5tupleIJNS5_1CILi1EEES8_S8_EEENS6_IJNS7_ILi64EEENS7_ILi128EEESB_EEENS_10bfloat16_tEfNS_4arch4Sm90ELb1ELb0ELb1ELb1ELb0ELb1ELb0ELb0ELi2ELi1ELi2ELi1ELb0EEENS1_24CollectiveEpilogueBwdGQAISC_fSF_Li256ELb1ELb0EEENS1_25SingleTileBwdLPTSchedulerILb1ELi128ELb0EEEEEEEEEvNT_6ParamsE,@"STO_CUDA_ENTRY STV_DEFAULT"
_ZN7cutlass13device_kernelIN5flash11enable_sm90INS1_16FlashAttnBwdSm90INS1_25CollectiveMainloopBwdSm90ILi2ELi2ELi2EN4cute5tupleIJNS5_1CILi1EEES8_S8_EEENS6_IJNS7_ILi64EEENS7_ILi128EEESB_EEENS_10bfloat16_tEfNS_4arch4Sm90ELb1ELb0ELb1ELb1ELb0ELb1ELb0ELb0ELi2ELi1ELi2ELi1ELb0EEENS1_24CollectiveEpilogueBwdGQAISC_fSF_Li256ELb1ELb0EEENS1_25SingleTileBwdLPTSchedulerILb1ELi128ELb0EEEEEEEEEvNT_6ParamsE:
        /* <DEDUP_REMOVED lines=24> */
.L_x_3321:
[----:B------:R-:W-:Y:S05]  /*0180*/  BSYNC B0 ;  /* 0x0000000000007941 */ /* 0x000fea0003800000 */
.L_x_3320:
        /* <DEDUP_REMOVED lines=37> */
.L_x_3322:
        /* <DEDUP_REMOVED lines=22> */
.L_x_3323:
[----:B------:R-:W-:Y:S01]  /*0540*/  PLOP3.LUT P0, PT, PT, PT, UP0, 0x80, 0x0 ;  /* 0x000000000000781c */ /* 0x000fe20003f0f008 */
[----:B------:R-:W-:Y:S01]  /*0550*/  NOP ;  /* 0x0000000000007918 */ /* 0x000fe20000000000 */
[----:B------:R-:W-:Y:S01]  /*0560*/  ULDC.64 UR46, c[0x0][0x208] ;  /* 0x00008200002e7ab9 */ /* 0x000fe20000000a00 */
[----:B------:R-:W-:Y:S01]  /*0570*/  BSSY B6, `(.L_x_3324) ;  /* 0x0000931000067945 */ /* 0x000fe20003800000 */
[----:B-12-4-:R-:W-:Y:S09]  /*0580*/  BAR.SYNC.DEFER_BLOCKING 0x0 ;  /* 0x0000000000007b1d */ /* 0x016ff20000010000 */
[----:B------:R-:W-:Y:S05]  /*0590*/  @!P0 BRA `(.L_x_3325) ;  /* 0x0000005400008947 */ /* 0x000fea0003800000 */
.L_x_3326:
        /* <DEDUP_REMOVED lines=32> */
.L_x_3327:
[----:B------:R-:W-:Y:S01]  /*07a0*/  ULDC UR7, c[0x0][0x8cc] ;  /* 0x0002330000077ab9 */ /* 0x000fe20000000800 */
[----:B------:R-:W-:Y:S01]  /*07b0*/  UMOV UR36, UR10 ;  /* 0x0000000a00247c82 */ /* 0x000fe20008000000 */
[----:B------:R-:W-:-:S11]  /*07c0*/  UISETP.NE.AND UP0, UPT, UR7, 0x1, UPT ;  /* 0x000000010700788c */ /* 0x000fd6000bf05270 */
[----:B------:R-:W-:Y:S02]  /*07d0*/  @UP0 ULDC.64 UR8, c[0x0][0x8d0] ;  /* 0x0002340000080ab9 */ /* 0x000fe40000000a00 */
[----:B------:R-:W-:-:S04]  /*07e0*/  UIMAD.WIDE.U32 UR4, UR10, UR8, URZ ;  /* 0x000000080a0472a5 */ /* 0x000fc8000f8e003f */
[----:B------:R-:W-:-:S04]  /*07f0*/  @UP0 USHF.R.U32.HI UR36, URZ, UR9, UR5 ;  /* 0x000000093f240299 */ /* 0x000fc80008011605 */
[----:B------:R-:W-:-:S12]  /*0800*/  UIMAD UR4, UR36, UR7, URZ ;  /* 0x00000007240472a4 */ /* 0x000fd8000f8e023f */
.L_x_3328:
        /* <DEDUP_REMOVED lines=23> */
.L_x_3329:
        /* <DEDUP_REMOVED lines=14> */
.L_x_3331:
[----:B------:R-:W-:-:S05]  /*0a60*/  ULDC UR4, c[0x0][0x8f4] ;  /* 0x00023d0000047ab9 */ /* 0x000fca0000000800 */
.L_x_3330:
        /* <DEDUP_REMOVED lines=20> */
.L_x_3333:
        /* <DEDUP_REMOVED lines=14> */
.L_x_3334:
        /* <DEDUP_REMOVED lines=11> */
.L_x_3335:
        /* <DEDUP_REMOVED lines=13> */
.L_x_3336:
        /* <DEDUP_REMOVED lines=102> */
.L_x_3339:
        /* <DEDUP_REMOVED lines=15> */
.L_x_3338:
        /* <DEDUP_REMOVED lines=23> */
.L_x_3341:
        /* <DEDUP_REMOVED lines=15> */
.L_x_3340:
        /* <DEDUP_REMOVED lines=8> */
.L_x_3427:
        /* <DEDUP_REMOVED lines=15> */
.L_x_3343:
        /* <DEDUP_REMOVED lines=104> */
.L_x_3355:
[----:B------:R-:W-:-:S05]  /*1fb0*/  IMAD.U32 R0, RZ, RZ, UR38 ;  /* 0x00000026ff007e24 */ /* 0x000fca000f8e00ff */
[----:B------:R-:W-:-:S04]  /*1fc0*/  LOP3.LUT R0, R0, 0x1, RZ, 0xfc, !PT ;  /* 0x0000000100007812 */ /* 0x000fc800078efcff */
[----:B------:R-:W-:-:S13]  /*1fd0*/  ISETP.NE.AND P0, PT, R0, 0x3, PT ;  /* 0x000000030000780c */ /* 0x000fda0003f05270 */
[----:B------:R-:W-:Y:S05]  /*1fe0*/  @!P0 BRA `(.L_x_3345) ;  /* 0x0000000000048947 */ /* 0x000fea0003800000 */
[----:B------:R-:W-:Y:S01]  /*1ff0*/  BPT.TRAP 0x1 ;  /* 0x000000040000795c */ /* 0x000fe20000300000 */
.L_x_3345:
        /* <DEDUP_REMOVED lines=8> */
.L_x_3346:
[----:B---3--:R-:W-:Y:S05]  /*2080*/  @P1 BRA `(.L_x_3347) ;  /* 0x0000000000081947 */ /* 0x008fea0003800000 */
[----:B------:R-:W3:Y:S02]  /*2090*/  SYNCS.PHASECHK.TRANS64.TRYWAIT P1, [R0+URZ+0x30810], R209 ;  /* 0x030810d1000075a7 */ /* 0x000ee4000802017f */
[----:B---3--:R-:W-:Y:S05]  /*20a0*/  @!P1 BRA `(.L_x_3348) ;  /* 0x0000007800389947 */ /* 0x008fea0003800000 */
.L_x_3347:
        /* <DEDUP_REMOVED lines=84> */
.L_x_3349:
[----:B------:R1:W1:Y:S01]  /*25f0*/  SYNCS.PHASECHK.TRANS64.TRYWAIT P1, [R0+URZ+0x30830], R209 ;  /* 0x030830d1000075a7 */ /* 0x000262000802017f */
[----:B------:R-:W-:Y:S05]  /*2600*/  @!P0 BRA `(.L_x_3350) ;  /* 0x0000000000048947 */ /* 0x000fea0003800000 */
[----:B------:R-:W-:Y:S01]  /*2610*/  BPT.TRAP 0x1 ;  /* 0x000000040000795c */ /* 0x000fe20000300000 */
.L_x_3350:
        /* <DEDUP_REMOVED lines=54> */
.L_x_3351:
        /* <DEDUP_REMOVED lines=492> */
.L_x_3353:
        /* <DEDUP_REMOVED lines=49> */
.L_x_3354:
        /* <DEDUP_REMOVED lines=78> */
.L_x_3337:
[----:B------:R-:W-:Y:S05]  /*5030*/  @P0 BRA `(.L_x_3332) ;  /* 0x0000004800100947 */ /* 0x000fea0003800000 */
[----:B------:R-:W-:Y:S01]  /*5040*/  ULDC.64 UR4, c[0x0][0x878] ;  /* 0x00021e0000047ab9 */ /* 0x000fe20000000a00 */
[----:B------:R-:W1:Y:S01]  /*5050*/  S2R R4, SR_TID.X ;  /* 0x0000000000047919 */ /* 0x000e620000002100 */
[----:B------:R-:W-:Y:S01]  /*5060*/  UISETP.NE.U32.AND UP0, UPT, UR4, URZ, UPT ;  /* 0x0000003f0400728c */ /* 0x000fe2000bf05070 */
[----:B------:R-:W2:Y:S01]  /*5070*/  S2UR UR10, SR_CgaCtaId ;  /* 0x00000000000a79c3 */ /* 0x000ea20000008800 */
[----:B------:R-:W-:Y:S01]  /*5080*/  UMOV UR7, 0x400 ;  /* 0x0000040000077882 */ /* 0x000fe20000000000 */
[----:B------:R-:W-:Y:S02]  /*5090*/  USHF.L.U32 UR36, UR36, 0xe, URZ ;  /* 0x0000000e24247899 */ /* 0x000fe4000800063f */
[----:B------:R-:W-:Y:S01]  /*50a0*/  UISETP.NE.AND.EX UP0, UPT, UR5, URZ, UPT, UP0 ;  /* 0x0000003f0500728c */ /* 0x000fe2000bf05300 */
[----:B------:R-:W-:Y:S01]  /*50b0*/  ULDC.64 UR12, c[0x0][0x818] ;  /* 0x00020600000c7ab9 */ /* 0x000fe20000000a00 */
[----:B------:R-:W-:Y:S01]  /*50c0*/  ULDC.64 UR14, c[0x0][0x840] ;  /* 0x00021000000e7ab9 */ /* 0x000fe20000000a00 */
[----:B------:R-:W-:-:S03]  /*50d0*/  ULDC.64 UR16, c[0x0][0x848] ;  /* 0x0002120000107ab9 */ /* 0x000fc60000000a00 */
[----:B------:R-:W-:-:S05]  /*50e0*/  PLOP3.LUT P0, PT, PT, PT, UP0, 0x80, 0x0 ;  /* 0x000000000000781c */ /* 0x000fca0003f0f008 */
[----:B------:R-:W-:Y:S02]  /*50f0*/  @UP0 ULDC.64 UR4, c[0x0][0x878] ;  /* 0x00021e0000040ab9 */ /* 0x000fe40000000a00 */
[----:B------:R-:W-:-:S06]  /*5100*/  @UP0 UIMAD.WIDE UR4, UR39, 0x4, UR4 ;  /* 0x00000004270408a5 */ /* 0x000fcc000f8e0204 */
[----:B------:R-:W-:Y:S02]  /*5110*/  IMAD.U32 R2, RZ, RZ, UR4 ;  /* 0x00000004ff027e24 */ /* 0x000fe4000f8e00ff */
[----:B------:R-:W-:Y:S01]  /*5120*/  IMAD.U32 R3, RZ, RZ, UR5 ;  /* 0x00000005ff037e24 */ /* 0x000fe2000f8e00ff */
[----:B------:R-:W-:-:S04]  /*5130*/  ULDC UR5, c[0x0][0x850] ;  /* 0x0002140000057ab9 */ /* 0x000fc80000000800 */
[----:B------:R-:W3:Y:S01]  /*5140*/  @P0 LDG.E R2, desc[UR46][R2.64] ;  /* 0x0000002e02020981 */ /* 0x000ee2000c1e1900 */
[----:B-1----:R-:W-:Y:S01]  /*5150*/  VIADD R5, R4, 0xffffff80 ;  /* 0xffffff8004057836 */ /* 0x002fe20000000000 */
[----:B------:R-:W-:Y:S01]  /*5160*/  UISETP.NE.AND UP1, UPT, UR5, 0x1, UPT ;  /* 0x000000010500788c */ /* 0x000fe2000bf25270 */
[----:B------:R-:W-:Y:S03]  /*5170*/  BSSY B0, `(.L_x_3356) ;  /* 0x000005a000007945 */ /* 0x000fe60003800000 */
[----:B------:R-:W-:-:S07]  /*5180*/  SHF.R.S32.HI R0, RZ, 0x1f, R5 ;  /* 0x0000001fff007819 */ /* 0x000fce0000011405 */
[----:B------:R-:W-:Y:S02]  /*5190*/  @UP1 ULDC UR8, c[0x0][0x854] ;  /* 0x0002150000081ab9 */ /* 0x000fe40000000800 */
[----:B------:R-:W-:Y:S01]  /*51a0*/  UIMAD.WIDE.U32 UR8, UR37, UR8, URZ ;  /* 0x00000008250872a5 */ /* 0x000fe2000f8e003f */
[----:B------:R-:W-:Y:S01]  /*51b0*/  BAR.SYNC.DEFER_BLOCKING 0x1, 0x100 ;  /* 0x0044000000007b1d */ /* 0x000fe20000010000 */
[----:B---3--:R-:W-:Y:S02]  /*51c0*/  @P0 R2UR UR4, R2 ;  /* 0x00000000020402ca */ /* 0x008fe400000e0000 */
        /* <DEDUP_REMOVED lines=10> */
[----:B--2---:R-:W-:Y:S02]  /*5270*/  ULEA UR4, UR10, UR7, 0x18 ;  /* 0x000000070a047291 */ /* 0x004fe4000f8ec03f */
[----:B------:R-:W-:-:S04]  /*5280*/  @UP0 USHF.L.U32 UR5, UR5, 0x7, URZ ;  /* 0x0000000705050899 */ /* 0x000fc8000800063f */
[----:B------:R-:W-:Y:S01]  /*5290*/  @UP0 ULOP3.LUT UR6, UR5, 0xffffc000, URZ, 0xc0, !UPT ;  /* 0xffffc00005060892 */ /* 0x000fe2000f8ec03f */
[----:B------:R-:W-:Y:S02]  /*52a0*/  LEA R0, R0, UR4, 0x2 ;  /* 0x0000000400007c11 */ /* 0x000fe4000f8e10ff */
[----:B------:R-:W-:Y:S01]  /*52b0*/  @UP1 ULDC UR5, c[0x0][0x858] ;  /* 0x0002160000051ab9 */ /* 0x000fe20000000800 */
[----:B------:R-:W-:Y:S02]  /*52c0*/  @UP0 USHF.R.S32.HI UR7, URZ, 0x1f, UR6 ;  /* 0x0000001f3f070899 */ /* 0x000fe40008011406 */
[----:B------:R-:W-:Y:S01]  /*52d0*/  @UP1 USHF.R.U32.HI UR37, URZ, UR5, UR9 ;  /* 0x000000053f251299 */ /* 0x000fe20008011609 */
[----:B------:R1:W-:Y:S01]  /*52e0*/  STS.128 [R0], R24 ;  /* 0x0000001800007388 */ /* 0x0003e20000000c00 */
[----:B------:R-:W-:Y:S02]  /*52f0*/  @!UP0 UMOV UR6, URZ ;  /* 0x0000003f00068c82 */ /* 0x000fe40008000000 */
[----:B------:R-:W-:Y:S01]  /*5300*/  USHF.R.S32.HI UR5, URZ, 0x1f, UR37 ;  /* 0x0000001f3f057899 */ /* 0x000fe20008011425 */
[----:B------:R1:W-:Y:S01]  /*5310*/  STS.128 [R0+0x800], R28 ;  /* 0x0008001c00007388 */ /* 0x0003e20000000c00 */
[----:B------:R-:W-:Y:S01]  /*5320*/  UIADD3 UR8, UP1, UR36, UR6, URZ ;  /* 0x0000000624087290 */ /* 0x000fe2000ff3e03f */
[----:B------:R-:W-:Y:S01]  /*5330*/  @!UP0 UMOV UR7, URZ ;  /* 0x0000003f00078c82 */ /* 0x000fe20008000000 */
[----:B------:R-:W-:Y:S01]  /*5340*/  UIMAD UR6, UR5, UR12, URZ ;  /* 0x0000000c050672a4 */ /* 0x000fe2000f8e023f */
[----:B------:R1:W-:Y:S01]  /*5350*/  STS.128 [R0+0x1000], R32 ;  /* 0x0010002000007388 */ /* 0x0003e20000000c00 */
[----:B------:R-:W-:-:S02]  /*5360*/  ULEA.HI.X.SX32 UR9, UR36, UR7, 0x1, UP1 ;  /* 0x0000000724097291 */ /* 0x000fc400088f0e3f */
[----:B------:R-:W-:Y:S01]  /*5370*/  UIMAD UR5, UR5, UR14, URZ ;  /* 0x0000000e050572a4 */ /* 0x000fe2000f8e023f */
[----:B------:R1:W-:Y:S01]  /*5380*/  STS.128 [R0+0x1800], R36 ;  /* 0x0018002400007388 */ /* 0x0003e20000000c00 */
[----:B------:R-:W-:Y:S02]  /*5390*/  UIMAD UR10, UR37, UR13, UR6 ;  /* 0x0000000d250a72a4 */ /* 0x000fe4000f8e0206 */
[----:B------:R-:W-:Y:S01]  /*53a0*/  UIMAD.WIDE.U32 UR6, UR37, UR12, UR8 ;  /* 0x0000000c250672a5 */ /* 0x000fe2000f8e0008 */
[----:B------:R1:W-:Y:S01]  /*53b0*/  STS.128 [R0+0x2000], R40 ;  /* 0x0020002800007388 */ /* 0x0003e20000000c00 */
[----:B------:R-:W-:Y:S02]  /*53c0*/  UIMAD UR12, UR37, UR15, UR5 ;  /* 0x0000000f250c72a4 */ /* 0x000fe4000f8e0205 */
[----:B------:R-:W-:Y:S01]  /*53d0*/  USHF.R.S32.HI UR5, URZ, 0x1f, UR39 ;  /* 0x0000001f3f057899 */ /* 0x000fe20008011427 */
[----:B------:R1:W-:Y:S01]  /*53e0*/  STS.128 [R0+0x2800], R44 ;  /* 0x0028002c00007388 */ /* 0x0003e20000000c00 */
[----:B------:R-:W-:-:S02]  /*53f0*/  UIMAD.WIDE.U32 UR8, UR37, UR14, UR8 ;  /* 0x0000000e250872a5 */ /* 0x000fc4000f8e0008 */
[----:B------:R-:W-:Y:S01]  /*5400*/  USEL UR5, UR5, URZ, !UP0 ;  /* 0x0000003f05057287 */ /* 0x000fe2000c000000 */
[----:B------:R1:W-:Y:S01]  /*5410*/  STS.128 [R0+0x3000], R48 ;  /* 0x0030003000007388 */ /* 0x0003e20000000c00 */
[----:B------:R-:W-:Y:S01]  /*5420*/  ULDC.64 UR14, c[0x0][0x820] ;  /* 0x00020800000e7ab9 */ /* 0x000fe20000000a00 */
[----:B------:R-:W-:Y:S02]  /*5430*/  USEL UR39, UR39, URZ, !UP0 ;  /* 0x0000003f27277287 */ /* 0x000fe4000c000000 */
[----:B------:R1:W-:Y:S01]  /*5440*/  STS.128 [R0+0x3800], R52 ;  /* 0x0038003400007388 */ /* 0x0003e20000000c00 */
[----:B------:R-:W-:Y:S02]  /*5450*/  UIMAD UR11, UR5, UR14, URZ ;  /* 0x0000000e050b72a4 */ /* 0x000fe4000f8e023f */
[----:B------:R-:W-:Y:S01]  /*5460*/  UIADD3 UR7, UR7, UR10, URZ ;  /* 0x0000000a07077290 */ /* 0x000fe2000fffe03f */
[----:B------:R1:W-:Y:S01]  /*5470*/  STS.128 [R0+0x4000], R56 ;  /* 0x0040003800007388 */ /* 0x0003e20000000c00 */
[----:B------:R-:W-:-:S02]  /*5480*/  UIMAD UR5, UR5, UR16, URZ ;  /* 0x00000010050572a4 */ /* 0x000fc4000f8e023f */
[----:B------:R-:W-:Y:S01]  /*5490*/  UIADD3 UR9, UR9, UR12, URZ ;  /* 0x0000000c09097290 */ /* 0x000fe2000fffe03f */
[----:B------:R1:W-:Y:S01]  /*54a0*/  STS.128 [R0+0x4800], R60 ;  /* 0x0048003c00007388 */ /* 0x0003e20000000c00 */
[----:B------:R-:W-:Y:S02]  /*54b0*/  UIMAD UR11, UR39, UR15, UR11 ;  /* 0x0000000f270b72a4 */ /* 0x000fe4000f8e020b */
[----:B------:R-:W-:Y:S01]  /*54c0*/  UIMAD.WIDE.U32 UR6, UR39, UR14, UR6 ;  /* 0x0000000e270672a5 */ /* 0x000fe2000f8e0006 */
[----:B------:R1:W-:Y:S01]  /*54d0*/  STS.128 [R0+0x5000], R64 ;  /* 0x0050004000007388 */ /* 0x0003e20000000c00 */
[----:B------:R-:W-:Y:S02]  /*54e0*/  UIMAD UR5, UR39, UR17, UR5 ;  /* 0x00000011270572a4 */ /* 0x000fe4000f8e0205 */
[----:B------:R-:W-:Y:S01]  /*54f0*/  UIMAD.WIDE.U32 UR8, UR39, UR16, UR8 ;  /* 0x00000010270872a5 */ /* 0x000fe2000f8e0008 */
[----:B------:R1:W-:Y:S01]  /*5500*/  STS.128 [R0+0x5800], R68 ;  /* 0x0058004400007388 */ /* 0x0003e20000000c00 */
[----:B------:R-:W-:Y:S01]  /*5510*/  ULDC.64 UR12, c[0x0][0x800] ;  /* 0x00020000000c7ab9 */ /* 0x000fe20000000a00 */
[----:B------:R-:W-:Y:S01]  /*5520*/  ULDC.64 UR14, c[0x0][0x828] ;  /* 0x00020a00000e7ab9 */ /* 0x000fe20000000a00 */
[----:B------:R-:W-:Y:S01]  /*5530*/  UIADD3 UR7, UR7, UR11, URZ ;  /* 0x0000000b07077290 */ /* 0x000fe2000fffe03f */
        /* <DEDUP_REMOVED lines=22> */
.L_x_3358:
[----:B------:R-:W-:Y:S01]  /*56a0*/  @P0 ELECT P1, URZ, PT ;  /* 0x00000000003f082f */ /* 0x000fe20003820000 */
[----:B------:R2:W-:-:S12]  /*56b0*/  UBLKRED.G.S.ADD.F32.RN [UR6], [UR4], UR5, desc[UR8] ;  /* 0x00000806040073bb */ /* 0x0005d800080a1405 */
[----:B------:R-:W-:Y:S02]  /*56c0*/  @P1 PLOP3.LUT P0, PT, P1, PT, PT, 0x8, 0x0 ;  /* 0x000000000000181c */ /* 0x000fe40000f0e170 */
[----:B------:R-:W-:-:S11]  /*56d0*/  PLOP3.LUT P1, PT, PT, PT, PT, 0x8, 0x0 ;  /* 0x000000000000781c */ /* 0x000fd60003f2e170 */
[----:B--2---:R-:W-:Y:S05]  /*56e0*/  @P0 BRA.U.ANY `(.L_x_3358) ;  /* 0xfffffffd00ec0947 */ /* 0x004fea000393ffff */
[----:B------:R0:W-:Y:S01]  /*56f0*/  UTMACMDFLUSH ;  /* 0x00000000000079b7 */ /* 0x0001e20000000000 */
[----:B------:R-:W-:-:S04]  /*5700*/  DEPBAR.LE SB0, 0x0 ;  /* 0x000080000000791a */ /* 0x000fc80000000000 */
.L_x_3357:
[----:B------:R-:W-:Y:S05]  /*5710*/  BSYNC B0 ;  /* 0x0000000000007941 */ /* 0x000fea0003800000 */
.L_x_3356:
        /* <DEDUP_REMOVED lines=32> */
.L_x_3359:
[----:B------:R-:W-:Y:S01]  /*5920*/  @P0 ELECT P1, URZ, PT ;  /* 0x00000000003f082f */ /* 0x000fe20003820000 */
[----:B------:R2:W-:-:S12]  /*5930*/  UBLKRED.G.S.ADD.F32.RN [UR6], [UR4], UR5, desc[UR8] ;  /* 0x00000806040073bb */ /* 0x0005d800080a1405 */
[----:B------:R-:W-:Y:S02]  /*5940*/  @P1 PLOP3.LUT P0, PT, P1, PT, PT, 0x8, 0x0 ;  /* 0x000000000000181c */ /* 0x000fe40000f0e170 */
[----:B------:R-:W-:-:S11]  /*5950*/  PLOP3.LUT P1, PT, PT, PT, PT, 0x8, 0x0 ;  /* 0x000000000000781c */ /* 0x000fd60003f2e170 */
[----:B--2---:R-:W-:Y:S05]  /*5960*/  @P0 BRA.U.ANY `(.L_x_3359) ;  /* 0xfffffffd00ec0947 */ /* 0x004fea000393ffff */
[----:B------:R0:W-:Y:S01]  /*5970*/  UTMACMDFLUSH ;  /* 0x00000000000079b7 */ /* 0x0001e20000000000 */
[----:B------:R-:W-:-:S04]  /*5980*/  DEPBAR.LE SB0, 0x0 ;  /* 0x000080000000791a */ /* 0x000fc80000000000 */
[----:B------:R-:W-:Y:S05]  /*5990*/  BRA `(.L_x_3332) ;  /* 0x0000003c00b87947 */ /* 0x000fea0003800000 */
.L_x_3325:
        /* <DEDUP_REMOVED lines=29> */
.L_x_3361:
[----:B------:R-:W-:Y:S01]  /*5b70*/  ULDC UR9, c[0x0][0x8cc] ;  /* 0x0002330000097ab9 */ /* 0x000fe20000000800 */
[----:B------:R-:W-:Y:S01]  /*5b80*/  UMOV UR7, UR8 ;  /* 0x0000000800077c82 */ /* 0x000fe20008000000 */
[----:B------:R-:W-:-:S11]  /*5b90*/  UISETP.NE.AND UP0, UPT, UR9, 0x1, UPT ;  /* 0x000000010900788c */ /* 0x000fd6000bf05270 */
[----:B------:R-:W-:Y:S02]  /*5ba0*/  @UP0 ULDC.64 UR10, c[0x0][0x8d0] ;  /* 0x00023400000a0ab9 */ /* 0x000fe40000000a00 */
[----:B------:R-:W-:-:S04]  /*5bb0*/  UIMAD.WIDE.U32 UR4, UR8, UR10, URZ ;  /* 0x0000000a080472a5 */ /* 0x000fc8000f8e003f */
[----:B------:R-:W-:-:S04]  /*5bc0*/  @UP0 USHF.R.U32.HI UR7, URZ, UR11, UR5 ;  /* 0x0000000b3f070299 */ /* 0x000fc80008011605 */
[----:B------:R-:W-:-:S12]  /*5bd0*/  UIMAD UR4, UR7, UR9, URZ ;  /* 0x00000009070472a4 */ /* 0x000fd8000f8e023f */
.L_x_3362:
        /* <DEDUP_REMOVED lines=23> */
.L_x_3363:
        /* <DEDUP_REMOVED lines=13> */
.L_x_3365:
[----:B------:R-:W-:-:S05]  /*5e20*/  ULDC UR4, c[0x0][0x8f4] ;  /* 0x00023d0000047ab9 */ /* 0x000fca0000000800 */
.L_x_3364:
        /* <DEDUP_REMOVED lines=46> */
.L_x_3366:
        /* <DEDUP_REMOVED lines=13> */
.L_x_3367:
        /* <DEDUP_REMOVED lines=12> */
.L_x_3368:
        /* <DEDUP_REMOVED lines=54> */
.L_x_3371:
[----:B------:R-:W-:Y:S05]  /*6600*/  BSYNC B0 ;  /* 0x0000000000007941 */ /* 0x000fea0003800000 */
.L_x_3370:
        /* <DEDUP_REMOVED lines=19> */
.L_x_3373:
[----:B------:R-:W-:Y:S05]  /*6740*/  BSYNC B0 ;  /* 0x0000000000007941 */ /* 0x000fea0003800000 */
.L_x_3372:
[----:B------:R-:W-:Y:S06]  /*6750*/  BAR.ARV 0xa, 0xa0 ;  /* 0x0282800000007b1d */ /* 0x000fec0000002000 */
[----:B------:R-:W-:Y:S04]  /*6760*/  BSSY B0, `(.L_x_3374) ;  /* 0x0000003000007945 */ /* 0x000fe80003800000 */
[----:B------:R-:W-:Y:S05]  /*6770*/  @!P0 BRA `(.L_x_3375) ;  /* 0x0000000000048947 */ /* 0x000fea0003800000 */
[----:B------:R-:W-:-:S04]  /*6780*/  DEPBAR.LE SB0, 0x0 ;  /* 0x000080000000791a */ /* 0x000fc80000000000 */
.L_x_3375:
[----:B------:R-:W-:Y:S05]  /*6790*/  BSYNC B0 ;  /* 0x0000000000007941 */ /* 0x000fea0003800000 */
.L_x_3374:
[----:B------:R-:W-:Y:S06]  /*67a0*/  BAR.ARV 0xb, 0xa0 ;  /* 0x02c2800000007b1d */ /* 0x000fec0000002000 */
[----:B------:R-:W-:Y:S01]  /*67b0*/  UIADD3 UR18, UR12, 0x1, URZ ;  /* 0x000000010c127890 */ /* 0x000fe2000fffe03f */
[----:B------:R-:W-:Y:S11]  /*67c0*/  BRA `(.L_x_3376) ;  /* 0x0000000000047947 */ /* 0x000ff60003800000 */
.L_x_3369:
[----:B------:R-:W-:-:S05]  /*67d0*/  UMOV UR18, UR12 ;  /* 0x0000000c00127c82 */ /* 0x000fca0008000000 */
.L_x_3376:
        /* <DEDUP_REMOVED lines=22> */
.L_x_3389:
        /* <DEDUP_REMOVED lines=20> */
.L_x_3378:
[----:B------:R-:W-:Y:S05]  /*6a80*/  BSYNC B0 ;  /* 0x0000000000007941 */ /* 0x000fea0003800000 */
.L_x_3377:
        /* <DEDUP_REMOVED lines=13> */
.L_x_3380:
[----:B------:R-:W-:Y:S05]  /*6b60*/  BSYNC B0 ;  /* 0x0000000000007941 */ /* 0x000fea0003800000 */
.L_x_3379:
[----:B------:R-:W-:Y:S06]  /*6b70*/  BAR.ARV 0xa, 0xa0 ;  /* 0x0282800000007b1d */ /* 0x000fec0000002000 */
[----:B------:R-:W-:Y:S04]  /*6b80*/  BSSY B0, `(.L_x_3381) ;  /* 0x0000003000007945 */ /* 0x000fe80003800000 */
[----:B------:R-:W-:Y:S05]  /*6b90*/  @!P0 BRA `(.L_x_3382) ;  /* 0x0000000000048947 */ /* 0x000fea0003800000 */
[----:B------:R-:W-:-:S04]  /*6ba0*/  DEPBAR.LE SB0, 0x0 ;  /* 0x000080000000791a */ /* 0x000fc80000000000 */
.L_x_3382:
[----:B------:R-:W-:Y:S05]  /*6bb0*/  BSYNC B0 ;  /* 0x0000000000007941 */ /* 0x000fea0003800000 */
.L_x_3381:
        /* <DEDUP_REMOVED lines=13> */
.L_x_3384:
[----:B------:R-:W-:Y:S05]  /*6c90*/  BSYNC B0 ;  /* 0x0000000000007941 */ /* 0x000fea0003800000 */
.L_x_3383:
        /* <DEDUP_REMOVED lines=13> */
.L_x_3386:
[----:B------:R-:W-:Y:S05]  /*6d70*/  BSYNC B0 ;  /* 0x0000000000007941 */ /* 0x000fea0003800000 */
.L_x_3385:
[----:B------:R-:W-:Y:S01]  /*6d80*/  UIADD3 UR18, UR18, 0x2, URZ ;  /* 0x0000000212127890 */ /* 0x000fe2000fffe03f */
[----:B------:R-:W-:Y:S06]  /*6d90*/  BAR.ARV 0xa, 0xa0 ;  /* 0x0282800000007b1d */ /* 0x000fec0000002000 */
[----:B------:R-:W-:Y:S01]  /*6da0*/  UISETP.GE.AND UP0, UPT, UR18, UR7, UPT ;  /* 0x000000071200728c */ /* 0x000fe2000bf06270 */
[----:B------:R-:W-:Y:S04]  /*6db0*/  BSSY B0, `(.L_x_3387) ;  /* 0x0000003000007945 */ /* 0x000fe80003800000 */
[----:B------:R-:W-:Y:S06]  /*6dc0*/  @!P0 BRA `(.L_x_3388) ;  /* 0x0000000000048947 */ /* 0x000fec0003800000 */
[----:B------:R-:W-:-:S04]  /*6dd0*/  DEPBAR.LE SB0, 0x0 ;  /* 0x000080000000791a */ /* 0x000fc80000000000 */
.L_x_3388:
[----:B------:R-:W-:Y:S05]  /*6de0*/  BSYNC B0 ;  /* 0x0000000000007941 */ /* 0x000fea0003800000 */
.L_x_3387:
[----:B------:R-:W-:Y:S06]  /*6df0*/  BAR.ARV 0xb, 0xa0 ;  /* 0x02c2800000007b1d */ /* 0x000fec0000002000 */
[----:B------:R-:W-:Y:S01]  /*6e00*/  PLOP3.LUT P1, PT, PT, PT, UP0, 0x80, 0x0 ;  /* 0x000000000000781c */ /* 0x000fe20003f2f008 */
[----:B------:R-:W-:Y:S02]  /*6e10*/  UIADD3 UR26, UR26, 0x4000, URZ ;  /* 0x000040001a1a7890 */ /* 0x000fe4000fffe03f */
[----:B------:R-:W-:-:S10]  /*6e20*/  UIADD3 UR6, UR6, 0x4000, URZ ;  /* 0x0000400006067890 */ /* 0x000fd4000fffe03f */
[----:B------:R-:W-:Y:S05]  /*6e30*/  @!P1 BRA `(.L_x_3389) ;  /* 0xfffffff800c09947 */ /* 0x000fea000383ffff */
[----:B------:R-:W-:Y:S05]  /*6e40*/  BRA `(.L_x_3332) ;  /* 0x00000028008c7947 */ /* 0x000fea0003800000 */
.L_x_3360:
        /* <DEDUP_REMOVED lines=22> */
.L_x_3390:
[----:B------:R-:W-:Y:S01]  /*6fb0*/  ULDC UR9, c[0x0][0x8cc] ;  /* 0x0002330000097ab9 */ /* 0x000fe20000000800 */
[----:B------:R-:W-:Y:S01]  /*6fc0*/  UMOV UR7, UR8 ;  /* 0x0000000800077c82 */ /* 0x000fe20008000000 */
[----:B------:R-:W-:-:S11]  /*6fd0*/  UISETP.NE.AND UP0, UPT, UR9, 0x1, UPT ;  /* 0x000000010900788c */ /* 0x000fd6000bf05270 */
[----:B------:R-:W-:Y:S02]  /*6fe0*/  @UP0 ULDC.64 UR10, c[0x0][0x8d0] ;  /* 0x00023400000a0ab9 */ /* 0x000fe40000000a00 */
[----:B------:R-:W-:-:S04]  /*6ff0*/  UIMAD.WIDE.U32 UR4, UR8, UR10, URZ ;  /* 0x0000000a080472a5 */ /* 0x000fc8000f8e003f */
[----:B------:R-:W-:-:S04]  /*7000*/  @UP0 USHF.R.U32.HI UR7, URZ, UR11, UR5 ;  /* 0x0000000b3f070299 */ /* 0x000fc80008011605 */
[----:B------:R-:W-:-:S12]  /*7010*/  UIMAD UR4, UR7, UR9, URZ ;  /* 0x00000009070472a4 */ /* 0x000fd8000f8e023f */
.L_x_3391:
        /* <DEDUP_REMOVED lines=23> */
.L_x_3392:
        /* <DEDUP_REMOVED lines=14> */
.L_x_3394:
[----:B------:R-:W-:-:S05]  /*7270*/  ULDC UR4, c[0x0][0x8f4] ;  /* 0x00023d0000047ab9 */ /* 0x000fca0000000800 */
.L_x_3393:
        /* <DEDUP_REMOVED lines=60> */
.L_x_3396:
        /* <DEDUP_REMOVED lines=12> */
.L_x_3397:
[----:B------:R-:W-:Y:S05]  /*7700*/  @!P2 BRA `(.L_x_3398) ;  /* 0x000000000014a947 */ /* 0x000fea0003800000 */
[----:B------:R-:W-:Y:S02]  /*7710*/  IMAD.U32 R2, RZ, RZ, UR14 ;  /* 0x0000000eff027e24 */ /* 0x000fe4000f8e00ff */
[----:B------:R-:W-:-:S05]  /*7720*/  IMAD.U32 R3, RZ, RZ, UR15 ;  /* 0x0000000fff037e24 */ /* 0x000fca000f8e00ff */
[----:B------:R-:W2:Y:S04]  /*7730*/  LDG.E R5, desc[UR46][R2.64] ;  /* 0x0000002e02057981 */ /* 0x000ea8000c1e1900 */
[----:B------:R-:W2:Y:S02]  /*7740*/  LDG.E R4, desc[UR46][R2.64+0x4] ;  /* 0x0000042e02047981 */ /* 0x000ea4000c1e1900 */
[----:B--2---:R-:W-:-:S07]  /*7750*/  IMAD.IADD R4, R4, 0x1, -R5 ;  /* 0x0000000104047824 */ /* 0x004fce00078e0a05 */
.L_x_3398:
        /* <DEDUP_REMOVED lines=62> */
.L_x_3428:
        /* <DEDUP_REMOVED lines=15> */
.L_x_3401:
        /* <DEDUP_REMOVED lines=92> */
.L_x_3412:
[----:B-123--:R-:W-:-:S04]  /*81f0*/  SHF.L.U32 R18, R10, 0x1f, RZ ;  /* 0x0000001f0a127819 */ /* 0x00efc800000006ff */
[----:B------:R-:W2:Y:S02]  /*8200*/  SYNCS.PHASECHK.TRANS64.TRYWAIT P1, [R15+URZ+0x30840], R18 ;  /* 0x030840120f0075a7 */ /* 0x000ea4000802017f */
[----:B--2---:R-:W-:Y:S05]  /*8210*/  @!P1 BRA `(.L_x_3404) ;  /* 0x0000001800189947 */ /* 0x004fea0003800000 */
.L_x_3429:
        /* <DEDUP_REMOVED lines=8> */
.L_x_3405:
        /* <DEDUP_REMOVED lines=37> */
.L_x_3430:
        /* <DEDUP_REMOVED lines=8> */
.L_x_3407:
        /* <DEDUP_REMOVED lines=37> */
.L_x_3431:
        /* <DEDUP_REMOVED lines=8> */
.L_x_3409:
        /* <DEDUP_REMOVED lines=31> */
.L_x_3433:
        /* <DEDUP_REMOVED lines=8> */
.L_x_3411:
        /* <DEDUP_REMOVED lines=37> */
.L_x_3403:
[----:B------:R-:W4:Y:S02]  /*8d00*/  LDL.LU R4, [R1+0x8] ;  /* 0x0000080001047983 */ /* 0x000f240000300800 */
[----:B----4-:R-:W-:Y:S02]  /*8d10*/  ISETP.NE.AND P1, PT, R4, RZ, PT ;  /* 0x000000ff0400720c */ /* 0x010fe40003f25270 */
[----:B------:R4:W5:Y:S11]  /*8d20*/  LDL R4, [R1+0x4] ;  /* 0x0000040001047983 */ /* 0x0009760000100800 */
[----:B----4-:R-:W-:Y:S05]  /*8d30*/  @!P1 BRA `(.L_x_3402) ;  /* 0x00000004005c9947 */ /* 0x010fea0003800000 */
[----:B------:R-:W-:-:S04]  /*8d40*/  SHF.L.U32 R12, R10, 0x1f, RZ ;  /* 0x0000001f0a0c7819 */ /* 0x000fc800000006ff */
[----:B------:R-:W4:Y:S02]  /*8d50*/  SYNCS.PHASECHK.TRANS64.TRYWAIT P1, [R15+URZ+0x30840], R12 ;  /* 0x0308400c0f0075a7 */ /* 0x000f24000802017f */
[----:B----4-:R-:W-:Y:S05]  /*8d60*/  @!P1 BRA `(.L_x_3413) ;  /* 0x0000000c00989947 */ /* 0x010fea0003800000 */
.L_x_3434:
        /* <DEDUP_REMOVED lines=8> */
.L_x_3414:
        /* <DEDUP_REMOVED lines=34> */
.L_x_3435:
        /* <DEDUP_REMOVED lines=8> */
.L_x_3416:
        /* <DEDUP_REMOVED lines=34> */
.L_x_3402:
[----:B------:R-:W1:Y:S01]  /*92b0*/  S2R R0, SR_TID.X ;  /* 0x0000000000007919 */ /* 0x000e620000002100 */
[----:B------:R-:W-:Y:S01]  /*92c0*/  IMAD R3, R16, 0x8, R15 ;  /* 0x0000000810037824 */ /* 0x000fe200078e020f */
[----:B-1----:R-:W-:Y:S02]  /*92d0*/  LOP3.LUT R2, R0, 0x7f, RZ, 0xc0, !PT ;  /* 0x0000007f00027812 */ /* 0x002fe400078ec0ff */
[----:B------:R-:W-:Y:S02]  /*92e0*/  SHF.L.U32 R0, R10, 0x1f, RZ ;  /* 0x0000001f0a007819 */ /* 0x000fe400000006ff */
[----:B------:R-:W-:Y:S02]  /*92f0*/  ISETP.NE.AND P1, PT, R2, RZ, PT ;  /* 0x000000ff0200720c */ /* 0x000fe40003f25270 */
[----:B------:R-:W1:Y:S02]  /*9300*/  SYNCS.PHASECHK.TRANS64.TRYWAIT P0, [R3+URZ+0x30840], R0 ;  /* 0x03084000030075a7 */ /* 0x000e64000800017f */
[----:B-1----:R-:W-:Y:S09]  /*9310*/  @!P0 BRA `(.L_x_3417) ;  /* 0x0000000800548947 */ /* 0x002ff20003800000 */
.L_x_3436:
[----:B------:R-:W-:Y:S05]  /*9320*/  @P1 BRA `(.L_x_3418) ;  /* 0x0000000000181947 */ /* 0x000fea0003800000 */
[----:B------:R-:W1:Y:S01]  /*9330*/  S2R R2, SR_TID.X ;  /* 0x0000000000027919 */ /* 0x000e620000002100 */
[----:B------:R-:W-:-:S04]  /*9340*/  IMAD.MOV.U32 R0, RZ, RZ, 0x4100 ;  /* 0x00004100ff007424 */ /* 0x000fc800078e00ff */
[----:B------:R1:W-:Y:S02]  /*9350*/  SYNCS.ARRIVE.TRANS64 RZ, [R3+URZ+0x30830], R0 ;  /* 0x0308300003ff79a7 */ /* 0x0003e4000800003f */
[----:B-1----:R-:W-:-:S13]  /*9360*/  LOP3.LUT P0, RZ, R2, 0x1f, RZ, 0xc0, !PT ;  /* 0x0000001f02ff7812 */ /* 0x002fda000780c0ff */
[----:B------:R-:W-:Y:S05]  /*9370*/  @!P0 BRA `(.L_x_3418) ;  /* 0x0000000000048947 */ /* 0x000fea0003800000 */
[----:B------:R-:W-:Y:S01]  /*9380*/  BPT.TRAP 0x1 ;  /* 0x000000040000795c */ /* 0x000fe20000300000 */
.L_x_3418:
        /* <DEDUP_REMOVED lines=41> */
.L_x_3399:
[----:B------:R-:W-:Y:S05]  /*9620*/  BSYNC B0 ;  /* 0x0000000000007941 */ /* 0x000fea0003800000 */
.L_x_3395:
[----:B------:R-:W-:-:S03]  /*9630*/  UMOV UR7, 0xffffffff ;  /* 0xffffffff00077882 */ /* 0x000fc60000000000 */
[----:B------:R-:W-:Y:S05]  /*9640*/  BRA.DIV UR7, `(.L_x_3419) ;  /* 0x00000006079c7947 */ /* 0x000fea000b800000 */
[----:B------:R-:W-:-:S13]  /*9650*/  ELECT P6, URZ, PT ;  /* 0x00000000003f782f */ /* 0x000fda00038c0000 */
.L_x_3439:
[----:B------:R-:W-:Y:S05]  /*9660*/  @!P6 BRA `(.L_x_3332) ;  /* 0x000000000084e947 */ /* 0x000fea0003800000 */
[----:B------:R-:W-:-:S06]  /*9670*/  ULOP3.LUT UR7, UR38, 0x2, URZ, 0xfc, !UPT ;  /* 0x0000000226077892 */ /* 0x000fcc000f8efc3f */
[----:B------:R-:W-:-:S05]  /*9680*/  IMAD.U32 R0, RZ, RZ, UR7 ;  /* 0x00000007ff007e24 */ /* 0x000fca000f8e00ff */
[----:B------:R-:W-:-:S13]  /*9690*/  ISETP.NE.AND P2, PT, R0, 0x3, PT ;  /* 0x000000030000780c */ /* 0x000fda0003f45270 */
[----:B------:R-:W-:Y:S05]  /*96a0*/  @!P2 BRA `(.L_x_3420) ;  /* 0x000000000004a947 */ /* 0x000fea0003800000 */
[----:B------:R-:W-:Y:S01]  /*96b0*/  BPT.TRAP 0x1 ;  /* 0x000000040000795c */ /* 0x000fe20000300000 */
.L_x_3420:
        /* <DEDUP_REMOVED lines=15> */
.L_x_3440:
[----:B------:R-:W2:Y:S02]  /*97b0*/  SYNCS.PHASECHK.TRANS64.TRYWAIT P0, [R3+URZ], R0 ;  /* 0x00000000030075a7 */ /* 0x000ea4000800017f */
[----:B--2---:R-:W-:Y:S05]  /*97c0*/  @!P0 BRA `(.L_x_3422) ;  /* 0x0000000400708947 */ /* 0x004fea0003800000 */
.L_x_3441:
[----:B------:R-:W-:Y:S05]  /*97d0*/  @!P2 BRA `(.L_x_3423) ;  /* 0x000000000004a947 */ /* 0x000fea0003800000 */
[----:B------:R-:W-:Y:S01]  /*97e0*/  BPT.TRAP 0x1 ;  /* 0x000000040000795c */ /* 0x000fe20000300000 */
.L_x_3423:
[----:B--2---:R-:W-:-:S04]  /*97f0*/  VIADD R3, R8, 0x30840 ;  /* 0x0003084008037836 */ /* 0x004fc80000000000 */
[----:B------:R-:W-:-:S04]  /*9800*/  IMAD R5, R2, 0x8, R3 ;  /* 0x0000000802057824 */ /* 0x000fc800078e0203 */
[----:B------:R-:W2:Y:S02]  /*9810*/  SYNCS.PHASECHK.TRANS64.TRYWAIT P0, [R5+URZ], R4 ;  /* 0x00000004050075a7 */ /* 0x000ea4000800017f */
[----:B--2---:R-:W-:Y:S05]  /*9820*/  @!P0 BRA `(.L_x_3424) ;  /* 0x00000004006c8947 */ /* 0x004fea0003800000 */
.L_x_3442:
[----:B------:R-:W-:-:S07]  /*9830*/  IMAD R3, R6, 0x8, R3 ;  /* 0x0000000806037824 */ /* 0x000fce00078e0203 */
.L_x_3425:
[----:B---3--:R3:W4:Y:S02]  /*9840*/  SYNCS.PHASECHK.TRANS64.TRYWAIT P0, [R3+URZ], R0 ;  /* 0x00000000030075a7 */ /* 0x008724000800017f */
[----:B----4-:R-:W-:Y:S05]  /*9850*/  @!P0 NANOSLEEP.SYNCS 0x989680 ;  /* 0x009896800000895d */ /* 0x010fea0003900000 */
[----:B------:R-:W4:Y:S02]  /*9860*/  @!P0 SYNCS.PHASECHK.TRANS64 P0, [R3+URZ], R0 ;  /* 0x00000000030085a7 */ /* 0x000f24000800007f */
[----:B----4-:R-:W-:Y:S05]  /*9870*/  @!P0 BRA `(.L_x_3425) ;  /* 0xfffffffc00f08947 */ /* 0x010fea000383ffff */
.L_x_3332:
[----:B------:R-:W-:Y:S05]  /*9880*/  BSYNC B6 ;  /* 0x0000000000067941 */ /* 0x000fea0003800000 */
.L_x_3324:
[----:B------:R-:W-:Y:S05]  /*9890*/  EXIT ;  /* 0x000000000000794d */ /* 0x000fea0003800000 */
.L_x_3342:
[----:B------:R-:W-:Y:S02]  /*98a0*/  IMAD.MOV.U32 R12, RZ, RZ, RZ ;  /* 0x000000ffff0c7224 */ /* 0x000fe400078e00ff */
[----:B------:R-:W-:Y:S02]  /*98b0*/  IMAD.MOV.U32 R11, RZ, RZ, 0x1f ;  /* 0x0000001fff0b7424 */ /* 0x000fe400078e00ff */
[----:B------:R-:W-:-:S07]  /*98c0*/  IMAD.MOV.U32 R15, RZ, RZ, -0x1 ;  /* 0xffffffffff0f7424 */ /* 0x000fce00078e00ff */
[----:B------:R-:W-:Y:S05]  /*98d0*/  WARPSYNC.COLLECTIVE R15, `(.L_x_3426) ;  /* 0x000000000f087348 */ /* 0x000fea0003c00000 */
[----:B------:R1:W2:Y:S02]  /*98e0*/  SHFL.IDX P6, R14, R13, R12, R11 ;  /* 0x0000000c0d0e7389 */ /* 0x0002a400000c000b */
[----:B-12---:R-:W-:Y:S01]  /*98f0*/  ENDCOLLECTIVE ;  /* 0x000000000000791b */ /* 0x006fe20003800000 */
.L_x_3426:
[----:B------:R-:W-:Y:S05]  /*9900*/  BRA `(.L_x_3427) ;  /* 0xffffff7c00cc7947 */ /* 0x000fea000383ffff */
.L_x_3344:
        /* <DEDUP_REMOVED lines=8> */
.L_x_3348:
[----:B---3--:R3:W4:Y:S02]  /*9990*/  SYNCS.PHASECHK.TRANS64.TRYWAIT P1, [R0+URZ+0x30810], R209 ;  /* 0x030810d1000075a7 */ /* 0x008724000802017f */
[----:B----4-:R-:W-:Y:S05]  /*99a0*/  @!P1 NANOSLEEP.SYNCS 0x989680 ;  /* 0x009896800000995d */ /* 0x010fea0003900000 */
[----:B------:R-:W4:Y:S02]  /*99b0*/  @!P1 SYNCS.PHASECHK.TRANS64 P1, [R0+URZ+0x30810], R209 ;  /* 0x030810d1000095a7 */ /* 0x000f24000802007f */
[----:B----4-:R-:W-:Y:S05]  /*99c0*/  @!P1 BRA `(.L_x_3348) ;  /* 0xfffffffc00f09947 */ /* 0x010fea000383ffff */
[----:B------:R-:W-:Y:S05]  /*99d0*/  BRA `(.L_x_3347) ;  /* 0xffffff8400b47947 */ /* 0x000fea000383ffff */
.L_x_3352:
[----:B------:R1:W1:Y:S02]  /*99e0*/  SYNCS.PHASECHK.TRANS64.TRYWAIT P1, [R0+URZ+0x30830], R209 ;  /* 0x030830d1000075a7 */ /* 0x000264000802017f */
[----:B-1----:R-:W-:Y:S05]  /*99f0*/  @!P1 NANOSLEEP.SYNCS 0x989680 ;  /* 0x009896800000995d */ /* 0x002fea0003900000 */
[----:B------:R-:W1:Y:S02]  /*9a00*/  @!P1 SYNCS.PHASECHK.TRANS64 P1, [R0+URZ+0x30830], R209 ;  /* 0x030830d1000095a7 */ /* 0x000e64000802007f */
[----:B-1----:R-:W-:Y:S05]  /*9a10*/  @!P1 BRA `(.L_x_3352) ;  /* 0xfffffffc00f09947 */ /* 0x002fea000383ffff */
[----:B------:R-:W-:Y:S05]  /*9a20*/  BRA `(.L_x_3351) ;  /* 0xffffff8c00d47947 */ /* 0x000fea000383ffff */
.L_x_3400:
[----:B-1----:R1:W2:Y:S02]  /*9a30*/  SYNCS.PHASECHK.TRANS64.TRYWAIT P0, [R15+URZ+0x30820], R2 ;  /* 0x030820020f0075a7 */ /* 0x0022a4000800017f */
[----:B--2---:R-:W-:Y:S05]  /*9a40*/  @!P0 NANOSLEEP.SYNCS 0x989680 ;  /* 0x009896800000895d */ /* 0x004fea0003900000 */
[----:B------:R-:W2:Y:S02]  /*9a50*/  @!P0 SYNCS.PHASECHK.TRANS64 P0, [R15+URZ+0x30820], R2 ;  /* 0x030820020f0085a7 */ /* 0x000ea4000800007f */
[----:B--2---:R-:W-:Y:S05]  /*9a60*/  @!P0 BRA `(.L_x_3400) ;  /* 0xfffffffc00f08947 */ /* 0x004fea000383ffff */
[----:B------:R-:W-:Y:S05]  /*9a70*/  BRA `(.L_x_3428) ;  /* 0xffffffe000307947 */ /* 0x000fea000383ffff */
.L_x_3404:
[----:B--2---:R2:W3:Y:S02]  /*9a80*/  SYNCS.PHASECHK.TRANS64.TRYWAIT P1, [R15+URZ+0x30840], R18 ;  /* 0x030840120f0075a7 */ /* 0x0044e4000802017f */
[----:B---3--:R-:W-:Y:S05]  /*9a90*/  @!P1 NANOSLEEP.SYNCS 0x989680 ;  /* 0x009896800000995d */ /* 0x008fea0003900000 */
[----:B------:R-:W3:Y:S02]  /*9aa0*/  @!P1 SYNCS.PHASECHK.TRANS64 P1, [R15+URZ+0x30840], R18 ;  /* 0x030840120f0095a7 */ /* 0x000ee4000802007f */
[----:B---3--:R-:W-:Y:S05]  /*9ab0*/  @!P1 BRA `(.L_x_3404) ;  /* 0xfffffffc00f09947 */ /* 0x008fea000383ffff */
[----:B------:R-:W-:Y:S05]  /*9ac0*/  BRA `(.L_x_3429) ;  /* 0xffffffe400d47947 */ /* 0x000fea000383ffff */
.L_x_3406:
[----:B-1----:R1:W3:Y:S02]  /*9ad0*/  SYNCS.PHASECHK.TRANS64.TRYWAIT P1, [R15+URZ+0x30828], R18 ;  /* 0x030828120f0075a7 */ /* 0x0022e4000802017f */
[----:B---3--:R-:W-:Y:S05]  /*9ae0*/  @!P1 NANOSLEEP.SYNCS 0x989680 ;  /* 0x009896800000995d */ /* 0x008fea0003900000 */
[----:B------:R-:W3:Y:S02]  /*9af0*/  @!P1 SYNCS.PHASECHK.TRANS64 P1, [R15+URZ+0x30828], R18 ;  /* 0x030828120f0095a7 */ /* 0x000ee4000802007f */
[----:B---3--:R-:W-:Y:S05]  /*9b00*/  @!P1 BRA `(.L_x_3406) ;  /* 0xfffffffc00f09947 */ /* 0x008fea000383ffff */
[----:B------:R-:W-:Y:S05]  /*9b10*/  BRA `(.L_x_3430) ;  /* 0xffffffe800747947 */ /* 0x000fea000383ffff */
.L_x_3408:
[----:B---3--:R3:W4:Y:S02]  /*9b20*/  SYNCS.PHASECHK.TRANS64.TRYWAIT P1, [R15+URZ+0x30848], R18 ;  /* 0x030848120f0075a7 */ /* 0x008724000802017f */
[----:B----4-:R-:W-:Y:S05]  /*9b30*/  @!P1 NANOSLEEP.SYNCS 0x989680 ;  /* 0x009896800000995d */ /* 0x010fea0003900000 */
[----:B------:R-:W4:Y:S02]  /*9b40*/  @!P1 SYNCS.PHASECHK.TRANS64 P1, [R15+URZ+0x30848], R18 ;  /* 0x030848120f0095a7 */ /* 0x000f24000802007f */
[----:B----4-:R-:W-:Y:S05]  /*9b50*/  @!P1 BRA `(.L_x_3408) ;  /* 0xfffffffc00f09947 */ /* 0x010fea000383ffff */
[----:B------:R-:W-:Y:S05]  /*9b60*/  BRA `(.L_x_3431) ;  /* 0xffffffec00147947 */ /* 0x000fea000383ffff */
.L_x_3410:
[----:B------:R-:W-:-:S07]  /*9b70*/  SHF.L.U32 R4, R10, 0x1f, RZ ;  /* 0x0000001f0a047819 */ /* 0x000fce00000006ff */
.L_x_3432:
[----:B----4-:R4:W1:Y:S02]  /*9b80*/  SYNCS.PHASECHK.TRANS64.TRYWAIT P1, [R15+URZ+0x30820], R4 ;  /* 0x030820040f0075a7 */ /* 0x010864000802017f */
[----:B-1----:R-:W-:Y:S05]  /*9b90*/  @!P1 NANOSLEEP.SYNCS 0x989680 ;  /* 0x009896800000995d */ /* 0x002fea0003900000 */
[----:B------:R-:W1:Y:S02]  /*9ba0*/  @!P1 SYNCS.PHASECHK.TRANS64 P1, [R15+URZ+0x30820], R4 ;  /* 0x030820040f0095a7 */ /* 0x000e64000802007f */
[----:B-1----:R-:W-:Y:S05]  /*9bb0*/  @!P1 BRA `(.L_x_3432) ;  /* 0xfffffffc00f09947 */ /* 0x002fea000383ffff */
[----:B------:R-:W-:Y:S05]  /*9bc0*/  BRA `(.L_x_3433) ;  /* 0xffffffec00987947 */ /* 0x000fea000383ffff */
.L_x_3413:
[----:B----4-:R4:W1:Y:S02]  /*9bd0*/  SYNCS.PHASECHK.TRANS64.TRYWAIT P1, [R15+URZ+0x30840], R12 ;  /* 0x0308400c0f0075a7 */ /* 0x010864000802017f */
[----:B-1----:R-:W-:Y:S05]  /*9be0*/  @!P1 NANOSLEEP.SYNCS 0x989680 ;  /* 0x009896800000995d */ /* 0x002fea0003900000 */
[----:B------:R-:W1:Y:S02]  /*9bf0*/  @!P1 SYNCS.PHASECHK.TRANS64 P1, [R15+URZ+0x30840], R12 ;  /* 0x0308400c0f0095a7 */ /* 0x000e64000802007f */
[----:B-1----:R-:W-:Y:S05]  /*9c00*/  @!P1 BRA `(.L_x_3413) ;  /* 0xfffffffc00f09947 */ /* 0x002fea000383ffff */
[----:B------:R-:W-:Y:S05]  /*9c10*/  BRA `(.L_x_3434) ;  /* 0xfffffff000547947 */ /* 0x000fea000383ffff */
.L_x_3415:
[----:B-1----:R1:W2:Y:S02]  /*9c20*/  SYNCS.PHASECHK.TRANS64.TRYWAIT P1, [R15+URZ+0x30828], R12 ;  /* 0x0308280c0f0075a7 */ /* 0x0022a4000802017f */
[----:B--2---:R-:W-:Y:S05]  /*9c30*/  @!P1 NANOSLEEP.SYNCS 0x989680 ;  /* 0x009896800000995d */ /* 0x004fea0003900000 */
[----:B------:R-:W2:Y:S02]  /*9c40*/  @!P1 SYNCS.PHASECHK.TRANS64 P1, [R15+URZ+0x30828], R12 ;  /* 0x0308280c0f0095a7 */ /* 0x000ea4000802007f */
[----:B--2---:R-:W-:Y:S05]  /*9c50*/  @!P1 BRA `(.L_x_3415) ;  /* 0xfffffffc00f09947 */ /* 0x004fea000383ffff */
[----:B------:R-:W-:Y:S05]  /*9c60*/  BRA `(.L_x_3435) ;  /* 0xfffffff000e87947 */ /* 0x000fea000383ffff */
.L_x_3417:
[----:B------:R1:W1:Y:S02]  /*9c70*/  SYNCS.PHASECHK.TRANS64.TRYWAIT P0, [R3+URZ+0x30840], R0 ;  /* 0x03084000030075a7 */ /* 0x000264000800017f */
[----:B-1----:R-:W-:Y:S05]  /*9c80*/  @!P0 NANOSLEEP.SYNCS 0x989680 ;  /* 0x009896800000895d */ /* 0x002fea0003900000 */
[----:B------:R-:W1:Y:S02]  /*9c90*/  @!P0 SYNCS.PHASECHK.TRANS64 P0, [R3+URZ+0x30840], R0 ;  /* 0x03084000030085a7 */ /* 0x000e64000800007f */
[----:B-1----:R-:W-:Y:S05]  /*9ca0*/  @!P0 BRA `(.L_x_3417) ;  /* 0xfffffffc00f08947 */ /* 0x002fea000383ffff */
[----:B------:R-:W-:Y:S05]  /*9cb0*/  BRA `(.L_x_3436) ;  /* 0xfffffff400987947 */ /* 0x000fea000383ffff */
.L_x_3419:
[----:B------:R-:W-:Y:S01]  /*9cc0*/  BSSY B0, `(.L_x_3437) ;  /* 0x0000006000007945 */ /* 0x000fe20003800000 */
[----:B------:R-:W-:-:S07]  /*9cd0*/  IMAD.MOV.U32 R15, RZ, RZ, -0x1 ;  /* 0xffffffffff0f7424 */ /* 0x000fce00078e00ff */
[----:B------:R-:W-:Y:S05]  /*9ce0*/  WARPSYNC.COLLECTIVE R15, `(.L_x_3438) ;  /* 0x000000000f0c7348 */ /* 0x000fea0003c00000 */
[----:B------:R-:W-:Y:S02]  /*9cf0*/  ELECT P6, UR62, PT ;  /* 0x00000000003e782f */ /* 0x000fe400038c0000 */
[----:B------:R-:W-:Y:S01]  /*9d00*/  MOV R14, UR62 ;  /* 0x0000003e000e7c02 */ /* 0x000fe20008000f00 */
[----:B------:R-:W-:Y:S10]  /*9d10*/  ENDCOLLECTIVE ;  /* 0x000000000000791b */ /* 0x000ff40003800000 */
.L_x_3438:
[----:B------:R-:W-:Y:S05]  /*9d20*/  BSYNC B0 ;  /* 0x0000000000007941 */ /* 0x000fea0003800000 */
.L_x_3437:
[----:B------:R-:W-:Y:S05]  /*9d30*/  BRA `(.L_x_3439) ;  /* 0xfffffff800487947 */ /* 0x000fea000383ffff */
.L_x_3421:
[----:B-1----:R1:W2:Y:S02]  /*9d40*/  SYNCS.PHASECHK.TRANS64.TRYWAIT P0, [R7+URZ], R4 ;  /* 0x00000004070075a7 */ /* 0x0022a4000800017f */
[----:B--2---:R-:W-:Y:S05]  /*9d50*/  @!P0 NANOSLEEP.SYNCS 0x989680 ;  /* 0x009896800000895d */ /* 0x004fea0003900000 */
[----:B------:R-:W2:Y:S02]  /*9d60*/  @!P0 SYNCS.PHASECHK.TRANS64 P0, [R7+URZ], R4 ;  /* 0x00000004070085a7 */ /* 0x000ea4000800007f */
[----:B--2---:R-:W-:Y:S05]  /*9d70*/  @!P0 BRA `(.L_x_3421) ;  /* 0xfffffffc00f08947 */ /* 0x004fea000383ffff */
[----:B------:R-:W-:Y:S05]  /*9d80*/  BRA `(.L_x_3440) ;  /* 0xfffffff800887947 */ /* 0x000fea000383ffff */
.L_x_3422:
[----:B--2---:R2:W3:Y:S02]  /*9d90*/  SYNCS.PHASECHK.TRANS64.TRYWAIT P0, [R3+URZ], R0 ;  /* 0x00000000030075a7 */ /* 0x0044e4000800017f */
[----:B---3--:R-:W-:Y:S05]  /*9da0*/  @!P0 NANOSLEEP.SYNCS 0x989680 ;  /* 0x009896800000895d */ /* 0x008fea0003900000 */
[----:B------:R-:W3:Y:S02]  /*9db0*/  @!P0 SYNCS.PHASECHK.TRANS64 P0, [R3+URZ], R0 ;  /* 0x00000000030085a7 */ /* 0x000ee4000800007f */
[----:B---3--:R-:W-:Y:S05]  /*9dc0*/  @!P0 BRA `(.L_x_3422) ;  /* 0xfffffffc00f08947 */ /* 0x008fea000383ffff */
[----:B------:R-:W-:Y:S05]  /*9dd0*/  BRA `(.L_x_3441) ;  /* 0xfffffff8007c7947 */ /* 0x000fea000383ffff */
.L_x_3424:
[----:B--2---:R2:W3:Y:S02]  /*9de0*/  SYNCS.PHASECHK.TRANS64.TRYWAIT P0, [R5+URZ], R4 ;  /* 0x00000004050075a7 */ /* 0x0044e4000800017f */
[----:B---3--:R-:W-:Y:S05]  /*9df0*/  @!P0 NANOSLEEP.SYNCS 0x989680 ;  /* 0x009896800000895d */ /* 0x008fea0003900000 */
[----:B------:R-:W3:Y:S02]  /*9e00*/  @!P0 SYNCS.PHASECHK.TRANS64 P0, [R5+URZ], R4 ;  /* 0x00000004050085a7 */ /* 0x000ee4000800007f */
[----:B---3--:R-:W-:Y:S05]  /*9e10*/  @!P0 BRA `(.L_x_3424) ;  /* 0xfffffffc00f08947 */ /* 0x008fea000383ffff */
[----:B------:R-:W-:Y:S05]  /*9e20*/  BRA `(.L_x_3442) ;  /* 0xfffffff800807947 */ /* 0x000fea000383ffff */
.L_x_3443:
        /* <DEDUP_REMOVED lines=13> */
.L_x_3676:


//--------------------- .text._ZN7cutlass13device_kernelIN5flash32FlashAttnBwdPostprocessConvertdQIN4cute5tupleIJNS3_1CILi128EEES6_EEENS_10bfloat16_tEfNS_4arch4Sm90ELi256ENS3_8TiledMMAINS3_8MMA_AtomIJNS3_4SM904GMMA28MMA_64x128x16_F32BF16BF16_RSILNSE_5MajorE0ELSG_1ELNSE_7ScaleInE1ELSH_1EEEEEENS3_6LayoutINS4_IJNS5_ILi2EEENS5_ILi1EEESM_EEENS4_IJSM_NS5_ILi0EEESO_EEEEENS4_IJNS3_10UnderscoreESR_SR_EEEEELb0EEEEEvNT_6ParamsE --------------------------
	.section	.text._ZN7cutlass13device_kernelIN5flash32FlashAttnBwdPostprocessConvertdQIN4cute5tupleIJNS3_1CILi128EEES6_EEENS_10bfloat16_tEfNS_4arch4Sm90ELi256ENS3_8TiledMMAINS3_8MMA_AtomIJNS3_4SM904GMMA28MMA_64x128x16_F32BF16BF16_RSILNSE_5MajorE0ELSG_1ELNSE_7ScaleInE1ELSH_1EEEEEENS3_6LayoutINS4_IJNS5_ILi2EEENS5_ILi1EEESM_EEENS4_IJSM_NS5_ILi0EEESO_EEEEENS4_IJNS3_10UnderscoreESR_SR_EEEEELb0EEEEEvNT_6ParamsE,"ax",@progbits
	.align	128
.text._ZN7cutlass13device_kernelIN5flash32FlashAttnBwdPostprocessConvertdQIN4cute5tupleIJNS3_1CILi128EEES6_EEENS_10bfloat16_tEfNS_4arch4Sm90ELi256ENS3_8TiledMMAINS3_8MMA_AtomIJNS3_4SM904GMMA28MMA_64x128x16_F32BF16BF16_RSILNSE_5MajorE0ELSG_1ELNSE_7ScaleInE1ELSH_1EEEEEENS3_6LayoutINS4_IJNS5_ILi2EEENS5_ILi1EEESM_EEENS4_IJSM_NS5_ILi0EEESO_EEEEENS4_IJNS3_10UnderscoreESR_SR_EEEEELb0EEEEEvNT_6ParamsE:
        .type           _ZN7cutlass13device_kernelIN5flash32FlashAttnBwdPostprocessConvertdQIN4cute5tupleIJNS3_1CILi128EEES6_EEENS_10bfloat16_tEfNS_4arch4Sm90ELi256ENS3_8TiledMMAINS3_8MMA_AtomIJNS3_4SM904GMMA28MMA_64x128x16_F32BF16BF16_RSILNSE_5MajorE0ELSG_1ELNSE_7ScaleInE1ELSH_1EEEEEENS3_6LayoutINS4_IJNS5_ILi2EEENS5_ILi1EEESM_EEENS4_IJSM_NS5_ILi0EEESO_EEEEENS4_IJNS3_10UnderscoreESR_SR_EEEEELb0EEEEEvNT_6ParamsE,@function
        .size           _ZN7cutlass13device_kernelIN5flash32FlashAttnBwdPostprocessConvertdQIN4cute5tupleIJNS3_1CILi128EEES6_EEENS_10bfloat16_tEfNS_4arch4Sm90ELi256ENS3_8TiledMMAINS3_8MMA_AtomIJNS3_4SM904GMMA28MMA_64x128x16_F32BF16BF16_RSILNSE_5MajorE0ELSG_1ELNSE_7ScaleInE1ELSH_1EEEEEENS3_6LayoutINS4_IJNS5_ILi2EEENS5_ILi1EEESM_EEENS4_IJSM_NS5_ILi0EEESO_EEEEENS4_IJNS3_10UnderscoreESR_SR_EEEEELb0EEEEEvNT_6ParamsE,(.L_x_3677 - _ZN7cutlass13device_kernelIN5flash32FlashAttnBwdPostprocessConvertdQIN4cute5tupleIJNS3_1CILi128EEES6_EEENS_10bfloat16_tEfNS_4arch4Sm90ELi256ENS3_8TiledMMAINS3_8MMA_AtomIJNS3_4SM904GMMA28MMA_64x128x16_F32BF16BF16_RSILNSE_5MajorE0ELSG_1ELNSE_7ScaleInE1ELSH_1EEEEEENS3_6LayoutINS4_IJNS5_ILi2EEENS5_ILi1EEESM_EEENS4_IJSM_NS5_ILi0EEESO_EEEEENS4_IJNS3_10UnderscoreESR_SR_EEEEELb0EEEEEvNT_6ParamsE)
        .other          _ZN7cutlass13device_kernelIN5flash32FlashAttnBwdPostprocessConvertdQIN4cute5tupleIJNS3_1CILi128EEES6_EEENS_10bfloat16_tEfNS_4arch4Sm90ELi256ENS3_8TiledMMAINS3_8MMA_AtomIJNS3_4SM904GMMA28MMA_64x128x16_F32BF16BF16_RSILNSE_5MajorE0ELSG_1ELNSE_7ScaleInE1ELSH_1EEEEEENS3_6LayoutINS4_IJNS5_ILi2EEENS5_ILi1EEESM_EEENS4_IJSM_NS5_ILi0EEESO_EEEEENS4_IJNS3_10UnderscoreESR_SR_EEEEELb0EEEEEvNT_6ParamsE,@"STO_CUDA_ENTRY STV_DEFAULT"
_ZN7cutlass13device_kernelIN5flash32FlashAttnBwdPostprocessConvertdQIN4cute5tupleIJNS3_1CILi128EEES6_EEENS_10bfloat16_tEfNS_4arch4Sm90ELi256ENS3_8TiledMMAINS3_8MMA_AtomIJNS3_4SM904GMMA28MMA_64x128x16_F32BF16BF16_RSILNSE_5MajorE0ELSG_1ELNSE_7ScaleInE1ELSH_1EEEEEENS3_6LayoutINS4_IJNS5_ILi2EEENS5_ILi1EEESM_EEENS4_IJSM_NS5_ILi0EEESO_EEEEENS4_IJNS3_10UnderscoreESR_SR_EEEEELb0EEEEEvNT_6ParamsE:
[----:B------:R-:W-:Y:S08]  /*0000*/  LDC R1, c[0x0][0x28] ;  /* 0x00000a00ff017b82 */ /* 0x000ff00000000800 */
[----:B------:R-:W0:Y:S01]  /*0010*/  LDC.64 R4, c[0x0][0x278] ;  /* 0x00009e00ff047b82 */ /* 0x000e220000000a00 */
[----:B------:R-:W1:Y:S01]  /*0020*/  S2R R15, SR_CTAID.Z ;  /* 0x00000000000f7919 */ /* 0x000e620000002700 */
[----:B------:R-:W-:-:S06]  /*0030*/  ULDC.64 UR8, c[0x0][0x208] ;  /* 0x0000820000087ab9 */ /* 0x000fcc0000000a00 */
[----:B------:R-:W2:Y:S08]  /*0040*/  LDC.64 R10, c[0x0][0x270] ;  /* 0x00009c00ff0a7b82 */ /* 0x000eb00000000a00 */
[----:B------:R-:W1:Y:S01]  /*0050*/  LDC.64 R2, c[0x0][0x270] ;  /* 0x00009c00ff027b82 */ /* 0x000e620000000a00 */
[----:B0-----:R-:W-:-:S04]  /*0060*/  ISETP.NE.U32.AND P2, PT, R4, RZ, PT ;  /* 0x000000ff0400720c */ /* 0x001fc80003f45070 */
[----:B------:R-:W-:Y:S02]  /*0070*/  ISETP.NE.AND.EX P2, PT, R5, RZ, PT, P2 ;  /* 0x000000ff0500720c */ /* 0x000fe40003f45320 */
[----:B--2---:R-:W-:-:S04]  /*0080*/  ISETP.NE.U32.AND P1, PT, R10, RZ, PT ;  /* 0x000000ff0a00720c */ /* 0x004fc80003f25070 */
[----:B------:R-:W-:Y:S01]  /*0090*/  ISETP.NE.AND.EX P1, PT, R11, RZ, PT, P1 ;  /* 0x000000ff0b00720c */ /* 0x000fe20003f25310 */
[----:B------:R-:W-:Y:S01]  /*00a0*/  ULDC UR4, c[0x0][0x240] ;  /* 0x0000900000047ab9 */ /* 0x000fe20000000800 */
[----:B-1----:R-:W-:-:S05]  /*00b0*/  IMAD.WIDE R2, R15, 0x4, R2 ;  /* 0x000000040f027825 */ /* 0x002fca00078e0202 */
[----:B------:R-:W0:Y:S01]  /*00c0*/  @P2 LDC.64 R4, c[0x0][0x278] ;  /* 0x00009e00ff042b82 */ /* 0x000e220000000a00 */
[----:B------:R-:W-:-:S05]  /*00d0*/  IMAD.U32 R0, RZ, RZ, UR4 ;  /* 0x00000004ff007e24 */ /* 0x000fca000f8e00ff */
[----:B------:R1:W5:Y:S01]  /*00e0*/  @P1 LDG.E R9, desc[UR8][R2.64] ;  /* 0x0000000802091981 */ /* 0x000362000c1e1900 */
[----:B0-----:R-:W-:-:S05]  /*00f0*/  @P2 IMAD.WIDE R4, R15, 0x4, R4 ;  /* 0x000000040f042825 */ /* 0x001fca00078e0204 */
[----:B------:R1:W5:Y:S01]  /*0100*/  @P2 LDG.E R0, desc[UR8][R4.64] ;  /* 0x0000000804002981 */ /* 0x000362000c1e1900 */
[----:B------:R-:W-:Y:S01]  /*0110*/  ISETP.NE.U32.AND P0, PT, R10, RZ, PT ;  /* 0x000000ff0a00720c */ /* 0x000fe20003f05070 */
[----:B------:R-:W0:Y:S03]  /*0120*/  S2R R6, SR_CTAID.X ;  /* 0x0000000000067919 */ /* 0x000e260000002500 */
[----:B------:R-:W-:Y:S01]  /*0130*/  ISETP.NE.AND.EX P0, PT, R11, RZ, PT, P0 ;  /* 0x000000ff0b00720c */ /* 0x000fe20003f05300 */
[----:B0-----:R-:W-:Y:S01]  /*0140*/  IMAD.SHL.U32 R11, R6, 0x80, RZ ;  /* 0x00000080060b7824 */ /* 0x001fe200078e00ff */
[----:B-1----:R-:W-:Y:S11]  /*0150*/  @P2 BRA `(.L_x_3444) ;  /* 0x0000000000102947 */ /* 0x002ff60003800000 */
[----:B------:R-:W-:Y:S05]  /*0160*/  @!P1 BRA `(.L_x_3444) ;  /* 0x00000000000c9947 */ /* 0x000fea0003800000 */
[----:B------:R-:W2:Y:S04]  /*0170*/  LDG.E R5, desc[UR8][R2.64] ;  /* 0x0000000802057981 */ /* 0x000ea8000c1e1900 */
[----:B-----5:R-:W2:Y:S02]  /*0180*/  LDG.E R0, desc[UR8][R2.64+0x4] ;  /* 0x0000040802007981 */ /* 0x020ea4000c1e1900 */
[----:B--2---:R-:W-:-:S07]  /*0190*/  IADD3 R0, -R5, R0, RZ ;  /* 0x0000000005007210 */ /* 0x004fce0007ffe1ff */
.L_x_3444:
[----:B-----5:R-:W-:-:S13]  /*01a0*/  ISETP.LE.AND P2, PT, R0, R11, PT ;  /* 0x0000000b0000720c */ /* 0x020fda0003f43270 */
[----:B------:R-:W-:Y:S05]  /*01b0*/  @P0 EXIT P2 ;  /* 0x000000000000094d */ /* 0x000fea0001000000 */
[----:B------:R-:W0:Y:S01]  /*01c0*/  S2R R10, SR_CTAID.Y ;  /* 0x00000000000a7919 */ /* 0x000e220000002600 */
[C---:B------:R-:W-:Y:S01]  /*01d0*/  @P1 IMAD R2, R15.reuse, 0x80, R9 ;  /* 0x000000800f021824 */ /* 0x040fe200078e0209 */
[----:B------:R-:W1:Y:S01]  /*01e0*/  LDC.64 R18, c[0x0][0x228] ;  /* 0x00008a00ff127b82 */ /* 0x000e620000000a00 */
[----:B------:R-:W-:Y:S01]  /*01f0*/  SHF.L.U32 R13, R6, 0xe, RZ ;  /* 0x0000000e060d7819 */ /* 0x000fe200000006ff */
[----:B------:R-:W2:Y:S01]  /*0200*/  S2R R17, SR_TID.X ;  /* 0x0000000000117919 */ /* 0x000ea20000002100 */
[----:B------:R-:W-:Y:S01]  /*0210*/  SEL R8, R15, RZ, !P0 ;  /* 0x000000ff0f087207 */ /* 0x000fe20004000000 */
[----:B------:R-:W-:Y:S01]  /*0220*/  BSSY B0, `(.L_x_3445) ;  /* 0x0000031000007945 */ /* 0x000fe20003800000 */
[----:B------:R-:W-:Y:S01]  /*0230*/  @P1 SHF.R.S32.HI R3, RZ, 0x1f, R2 ;  /* 0x0000001fff031819 */ /* 0x000fe20000011402 */
[----:B------:R-:W3:Y:S02]  /*0240*/  S2R R12, SR_CgaCtaId ;  /* 0x00000000000c7919 */ /* 0x000ee40000008800 */
[----:B------:R-:W4:Y:S01]  /*0250*/  LDC.64 R20, c[0x0][0x230] ;  /* 0x00008c00ff147b82 */ /* 0x000f220000000a00 */
[----:B------:R-:W-:-:S05]  /*0260*/  @P1 LEA.HI R3, R3, R2, RZ, 0x7 ;  /* 0x0000000203031211 */ /* 0x000fca00078f38ff */
[----:B------:R-:W-:Y:S02]  /*0270*/  @P1 IMAD.SHL.U32 R3, R3, 0x80, RZ ;  /* 0x0000008003031824 */ /* 0x000fe400078e00ff */
[----:B------:R-:W5:Y:S03]  /*0280*/  LDC.64 R22, c[0x0][0x210] ;  /* 0x00008400ff167b82 */ /* 0x000f660000000a00 */
[----:B------:R-:W-:Y:S02]  /*0290*/  @P1 LOP3.LUT R5, R3, 0xffffc000, RZ, 0xc0, !PT ;  /* 0xffffc00003051812 */ /* 0x000fe400078ec0ff */
[----:B------:R-:W-:Y:S02]  /*02a0*/  CS2R R2, SRZ ;  /* 0x0000000000027805 */ /* 0x000fe4000001ff00 */
[--C-:B------:R-:W-:Y:S01]  /*02b0*/  @P1 SHF.R.S32.HI R3, RZ, 0x1f, R5.reuse ;  /* 0x0000001fff031819 */ /* 0x100fe20000011405 */
[----:B------:R-:W-:Y:S01]  /*02c0*/  @P1 IMAD.MOV.U32 R2, RZ, RZ, R5 ;  /* 0x000000ffff021224 */ /* 0x000fe200078e0005 */
[----:B------:R-:W-:-:S04]  /*02d0*/  SHF.R.S32.HI R5, RZ, 0x1f, R15 ;  /* 0x0000001fff057819 */ /* 0x000fc8000001140f */
[C---:B------:R-:W-:Y:S02]  /*02e0*/  IADD3 R2, P2, R13.reuse, R2, RZ ;  /* 0x000000020d027210 */ /* 0x040fe40007f5e0ff */
[----:B0-----:R-:W-:Y:S02]  /*02f0*/  SHF.R.S32.HI R7, RZ, 0x1f, R10 ;  /* 0x0000001fff077819 */ /* 0x001fe4000001140a */
[----:B------:R-:W-:Y:S02]  /*0300*/  LEA.HI.X.SX32 R3, R13, R3, 0x1, P2 ;  /* 0x000000030d037211 */ /* 0x000fe400010f0eff */
[----:B------:R-:W-:Y:S01]  /*0310*/  SEL R5, R5, RZ, !P0 ;  /* 0x000000ff05057207 */ /* 0x000fe20004000000 */
[-C--:B-1----:R-:W-:Y:S01]  /*0320*/  IMAD R4, R7, R18.reuse, RZ ;  /* 0x0000001207047224 */ /* 0x082fe200078e02ff */
[----:B--2---:R-:W-:Y:S01]  /*0330*/  ISETP.NE.AND P0, PT, R17, RZ, PT ;  /* 0x000000ff1100720c */ /* 0x004fe20003f05270 */
[----:B------:R-:W-:-:S04]  /*0340*/  IMAD.WIDE.U32 R2, R10, R18, R2 ;  /* 0x000000120a027225 */ /* 0x000fc800078e0002 */
[----:B------:R-:W-:Y:S02]  /*0350*/  IMAD R13, R10, R19, R4 ;  /* 0x000000130a0d7224 */ /* 0x000fe400078e0204 */
[-C--:B----4-:R-:W-:Y:S02]  /*0360*/  IMAD R4, R5, R20.reuse, RZ ;  /* 0x0000001405047224 */ /* 0x090fe400078e02ff */
[----:B------:R-:W-:Y:S02]  /*0370*/  IMAD.IADD R3, R3, 0x1, R13 ;  /* 0x0000000103037824 */ /* 0x000fe400078e020d */
[C---:B------:R-:W-:Y:S02]  /*0380*/  IMAD R13, R8.reuse, R21, R4 ;  /* 0x00000015080d7224 */ /* 0x040fe400078e0204 */
[----:B------:R-:W-:-:S05]  /*0390*/  IMAD.WIDE.U32 R2, R8, R20, R2 ;  /* 0x0000001408027225 */ /* 0x000fca00078e0002 */
[----:B------:R-:W-:Y:S02]  /*03a0*/  IADD3 R3, R3, R13, RZ ;  /* 0x0000000d03037210 */ /* 0x000fe40007ffe0ff */
[----:B-----5:R-:W-:-:S04]  /*03b0*/  LEA R22, P2, R2, R22, 0x2 ;  /* 0x0000001602167211 */ /* 0x020fc800078410ff */
[----:B------:R-:W-:Y:S01]  /*03c0*/  LEA.HI.X R3, R2, R23, R3, 0x2, P2 ;  /* 0x0000001702037211 */ /* 0x000fe200010f1403 */
[----:B---3--:R-:W-:Y:S08]  /*03d0*/  @P0 BRA `(.L_x_3446) ;  /* 0x0000000000540947 */ /* 0x008ff00003800000 */
[----:B------:R-:W0:Y:S01]  /*03e0*/  S2UR UR7, SR_CgaCtaId ;  /* 0x00000000000779c3 */ /* 0x000e220000008800 */
[----:B------:R-:W-:Y:S01]  /*03f0*/  UMOV UR6, 0x400 ;  /* 0x0000040000067882 */ /* 0x000fe20000000000 */
[----:B------:R-:W-:Y:S01]  /*0400*/  UMOV UR4, 0x1 ;  /* 0x0000000100047882 */ /* 0x000fe20000000000 */
[----:B------:R-:W-:Y:S01]  /*0410*/  IMAD.MOV.U32 R2, RZ, RZ, 0x10000 ;  /* 0x00010000ff027424 */ /* 0x000fe200078e00ff */
[----:B------:R-:W-:-:S04]  /*0420*/  UIADD3 UR4, -UR4, 0x100000, URZ ;  /* 0x0010000004047890 */ /* 0x000fc8000fffe13f */
[----:B------:R-:W-:Y:S02]  /*0430*/  USHF.L.U32 UR5, UR4, 0xb, URZ ;  /* 0x0000000b04057899 */ /* 0x000fe4000800063f */
[----:B------:R-:W-:Y:S01]  /*0440*/  USHF.L.U32 UR4, UR4, 0x1, URZ ;  /* 0x0000000104047899 */ /* 0x000fe2000800063f */
[----:B------:R-:W-:Y:S01]  /*0450*/  PLOP3.LUT P0, PT, PT, PT, PT, 0x80, 0x0 ;  /* 0x000000000000781c */ /* 0x000fe20003f0f070 */
[----:B------:R-:W-:Y:S01]  /*0460*/  UMOV UR10, 0x1000 ;  /* 0x00001000000a7882 */ /* 0x000fe20000000000 */
[----:B0-----:R-:W-:-:S04]  /*0470*/  ULEA UR6, UR7, UR6, 0x18 ;  /* 0x0000000607067291 */ /* 0x001fc8000f8ec03f */
[----:B------:R-:W-:Y:S01]  /*0480*/  UIADD3 UR7, UR6, 0x18000, URZ ;  /* 0x0001800006077890 */ /* 0x000fe2000fffe03f */
[----:B------:R-:W0:Y:S07]  /*0490*/  FENCE.VIEW.ASYNC.S ;  /* 0x00000000000073c6 */ /* 0x000e2e0000000000 */
[----:B0-----:R0:W1:Y:S02]  /*04a0*/  SYNCS.EXCH.64 URZ, [UR6+0x18000], UR4 ;  /* 0x01800004063f75b2 */ /* 0x0010640008000100 */
[----:B0-----:R-:W-:-:S02]  /*04b0*/  R2UR UR4, R22 ;  /* 0x00000000160472ca */ /* 0x001fc400000e0000 */
[----:B------:R-:W-:Y:S01]  /*04c0*/  R2UR UR5, R3 ;  /* 0x00000000030572ca */ /* 0x000fe200000e0000 */
[----:B-1----:R0:W-:-:S14]  /*04d0*/  SYNCS.ARRIVE.TRANS64 RZ, [UR6+0x18000], R2 ;  /* 0x01800002ffff79a7 */ /* 0x0021dc0008000006 */
.L_x_3447:
[----:B------:R-:W-:Y:S01]  /*04e0*/  @P0 ELECT P2, URZ, PT ;  /* 0x00000000003f082f */ /* 0x000fe20003840000 */
[----:B------:R1:W-:-:S12]  /*04f0*/  UBLKCP.S.G [UR6], [UR4], UR10 ;  /* 0x00000006040073ba */ /* 0x0003d8000800020a */
[----:B------:R-:W-:Y:S02]  /*0500*/  @P2 PLOP3.LUT P0, PT, P2, PT, PT, 0x8, 0x0 ;  /* 0x000000000000281c */ /* 0x000fe4000170e170 */
[----:B------:R-:W-:-:S11]  /*0510*/  PLOP3.LUT P2, PT, PT, PT, PT, 0x8, 0x0 ;  /* 0x000000000000781c */ /* 0x000fd60003f4e170 */
[----:B-1----:R-:W-:Y:S05]  /*0520*/  @P0 BRA.U.ANY `(.L_x_3447) ;  /* 0xfffffffd00ec0947 */ /* 0x002fea000393ffff */
.L_x_3446:
[----:B------:R-:W-:Y:S05]  /*0530*/  BSYNC B0 ;  /* 0x0000000000007941 */ /* 0x000fea0003800000 */
.L_x_3445:
[----:B------:R-:W-:Y:S01]  /*0540*/  BAR.SYNC.DEFER_BLOCKING 0x0 ;  /* 0x0000000000007b1d */ /* 0x000fe20000010000 */
[----:B------:R-:W-:Y:S02]  /*0550*/  MOV R57, 0x400 ;  /* 0x0000040000397802 */ /* 0x000fe40000000f00 */
[----:B------:R-:W-:Y:S02]  /*0560*/  CS2R R78, SRZ ;  /* 0x00000000004e7805 */ /* 0x000fe4000001ff00 */
[----:B0-----:R-:W-:Y:S01]  /*0570*/  SHF.L.U32 R2, RZ, 0x1f, RZ ;  /* 0x0000001fff027819 */ /* 0x001fe200000006ff */
[--C-:B------:R-:W-:Y:S01]  /*0580*/  @P1 IMAD.MOV.U32 R78, RZ, RZ, R9.reuse ;  /* 0x000000ffff4e1224 */ /* 0x100fe200078e0009 */
[----:B------:R-:W-:Y:S02]  /*0590*/  LEA R57, R12, R57, 0x18 ;  /* 0x000000390c397211 */ /* 0x000fe400078ec0ff */
[----:B------:R-:W-:-:S07]  /*05a0*/  @P1 SHF.R.S32.HI R79, RZ, 0x1f, R9 ;  /* 0x0000001fff4f1819 */ /* 0x000fce0000011409 */
.L_x_3448:
[----:B0-----:R0:W1:Y:S02]  /*05b0*/  SYNCS.PHASECHK.TRANS64.TRYWAIT P0, [R57+URZ+0x18000], R2 ;  /* 0x01800002390075a7 */ /* 0x001064000800017f */
[----:B-1----:R-:W-:Y:S05]  /*05c0*/  @!P0 NANOSLEEP.SYNCS 0x989680 ;  /* 0x009896800000895d */ /* 0x002fea0003900000 */
[----:B------:R-:W1:Y:S02]  /*05d0*/  @!P0 SYNCS.PHASECHK.TRANS64 P0, [R57+URZ+0x18000], R2 ;  /* 0x01800002390085a7 */ /* 0x000e64000800007f */
[----:B-1----:R-:W-:Y:S05]  /*05e0*/  @!P0 BRA `(.L_x_3448) ;  /* 0xfffffffc00f08947 */ /* 0x002fea000383ffff */
[----:B0-----:R-:W-:Y:S01]  /*05f0*/  SHF.R.S32.HI R2, RZ, 0x1f, R17 ;  /* 0x0000001fff027819 */ /* 0x001fe20000011411 */
[----:B------:R-:W-:Y:S01]  /*0600*/  ULDC UR4, c[0x0][0x268] ;  /* 0x00009a0000047ab9 */ /* 0x000fe20000000800 */
[----:B------:R-:W-:Y:S01]  /*0610*/  VIADDMNMX R0, R0, -R11, 0x80, PT ;  /* 0x0000008000007446 */ /* 0x000fe2000380090b */
[----:B------:R-:W-:Y:S01]  /*0620*/  ULDC.64 UR6, c[0x0][0x258] ;  /* 0x0000960000067ab9 */ /* 0x000fe20000000a00 */
[CC--:B------:R-:W-:Y:S01]  /*0630*/  LEA.HI R3, R2.reuse, R17.reuse, RZ, 0x7 ;  /* 0x0000001102037211 */ /* 0x0c0fe200078f38ff */
[----:B------:R-:W-:Y:S01]  /*0640*/  IMAD R7, R7, UR6, RZ ;  /* 0x0000000607077c24 */ /* 0x000fe2000f8e02ff */
[----:B------:R-:W-:Y:S01]  /*0650*/  LEA.HI R9, R2, R17, RZ, 0x4 ;  /* 0x0000001102097211 */ /* 0x000fe200078f20ff */
[----:B------:R-:W-:Y:S01]  /*0660*/  BSSY B0, `(.L_x_3449) ;  /* 0x00000d1000007945 */ /* 0x000fe20003800000 */
[----:B------:R-:W-:Y:S02]  /*0670*/  LOP3.LUT R4, R3, 0xfffff80, RZ, 0xc0, !PT ;  /* 0x0fffff8003047812 */ /* 0x000fe400078ec0ff */
[----:B------:R-:W-:-:S02]  /*0680*/  SHF.R.S32.HI R25, RZ, 0x7, R3 ;  /* 0x00000007ff197819 */ /* 0x000fc40000011403 */
[-C--:B------:R-:W-:Y:S02]  /*0690*/  IADD3 R4, -R4, R17.reuse, RZ ;  /* 0x0000001104047210 */ /* 0x080fe40007ffe1ff */
[----:B------:R-:W-:Y:S02]  /*06a0*/  LOP3.LUT R3, R9, 0xfffffff0, RZ, 0xc0, !PT ;  /* 0xfffffff009037812 */ /* 0x000fe400078ec0ff */
[----:B------:R-:W-:Y:S01]  /*06b0*/  LEA.HI R2, R2, R17, RZ, 0x5 ;  /* 0x0000001102027211 */ /* 0x000fe200078f28ff */
[----:B------:R-:W-:Y:S01]  /*06c0*/  IMAD R4, R25, 0x800, R4 ;  /* 0x0000080019047824 */ /* 0x000fe200078e0204 */
[----:B------:R-:W-:Y:S01]  /*06d0*/  SHF.R.S32.HI R9, RZ, 0x4, R9 ;  /* 0x00000004ff097819 */ /* 0x000fe20000011409 */
[----:B------:R-:W-:Y:S02]  /*06e0*/  IMAD.IADD R3, R17, 0x1, -R3 ;  /* 0x0000000111037824 */ /* 0x000fe400078e0a03 */
[----:B------:R-:W-:Y:S01]  /*06f0*/  IMAD.SHL.U32 R80, R4, 0x4, RZ ;  /* 0x0000000404507824 */ /* 0x000fe200078e00ff */
[C---:B------:R-:W-:Y:S01]  /*0700*/  SHF.L.U32 R11, R9.reuse, 0x6, RZ ;  /* 0x00000006090b7819 */ /* 0x040fe200000006ff */
[----:B------:R-:W-:Y:S01]  /*0710*/  IMAD.SHL.U32 R16, R2, 0x20, RZ ;  /* 0x0000002002107824 */ /* 0x000fe200078e00ff */
[----:B------:R-:W-:Y:S01]  /*0720*/  SHF.R.S32.HI R4, RZ, 0x1f, R3 ;  /* 0x0000001fff047819 */ /* 0x000fe20000011403 */
[----:B------:R-:W-:Y:S01]  /*0730*/  IMAD.SHL.U32 R24, R9, 0x8, RZ ;  /* 0x0000000809187824 */ /* 0x000fe200078e00ff */
[----:B------:R-:W-:-:S02]  /*0740*/  LEA R80, R80, R57, 0x2 ;  /* 0x0000003950507211 */ /* 0x000fc400078e10ff */
[----:B------:R-:W-:Y:S02]  /*0750*/  LEA.HI R4, R4, R3, RZ, 0x3 ;  /* 0x0000000304047211 */ /* 0x000fe400078f18ff */
[----:B------:R-:W-:Y:S01]  /*0760*/  LOP3.LUT R23, R11, 0x1c0, RZ, 0xc0, !PT ;  /* 0x000001c00b177812 */ /* 0x000fe200078ec0ff */
[----:B------:R-:W0:Y:S01]  /*0770*/  LDS.128 R40, [R80] ;  /* 0x0000000050287984 */ /* 0x000e220000000c00 */
[----:B------:R-:W-:Y:S02]  /*0780*/  LOP3.LUT R2, R4, 0xfffffff8, RZ, 0xc0, !PT ;  /* 0xfffffff804027812 */ /* 0x000fe400078ec0ff */
[----:B------:R-:W-:Y:S01]  /*0790*/  LOP3.LUT R21, R16, 0x7ffffc00, RZ, 0xc0, !PT ;  /* 0x7ffffc0010157812 */ /* 0x000fe200078ec0ff */
[----:B------:R-:W1:Y:S01]  /*07a0*/  LDS.128 R44, [R80+0x800] ;  /* 0x00080000502c7984 */ /* 0x000e620000000c00 */
[----:B------:R-:W-:Y:S01]  /*07b0*/  SHF.R.S32.HI R26, RZ, 0x3, R4 ;  /* 0x00000003ff1a7819 */ /* 0x000fe20000011404 */
[----:B------:R-:W-:Y:S01]  /*07c0*/  IMAD.IADD R2, R3, 0x1, -R2 ;  /* 0x0000000103027824 */ /* 0x000fe200078e0a02 */
[----:B------:R-:W-:Y:S01]  /*07d0*/  SHF.R.U32.HI R29, RZ, 0x3, R23 ;  /* 0x00000003ff1d7819 */ /* 0x000fe20000011617 */
[----:B------:R-:W2:Y:S01]  /*07e0*/  LDS.128 R12, [R80+0x1000] ;  /* 0x00100000500c7984 */ /* 0x000ea20000000c00 */
[----:B------:R-:W-:Y:S01]  /*07f0*/  LEA R34, R26, R25, 0x4 ;  /* 0x000000191a227211 */ /* 0x000fe200078e20ff */
[C---:B------:R-:W-:Y:S01]  /*0800*/  IMAD.SHL.U32 R20, R2.reuse, 0x8, RZ ;  /* 0x0000000802147824 */ /* 0x040fe200078e00ff */
[----:B------:R-:W-:Y:S01]  /*0810*/  SHF.L.U32 R11, R2, 0x6, RZ ;  /* 0x00000006020b7819 */ /* 0x000fe200000006ff */
[----:B------:R-:W3:Y:S01]  /*0820*/  LDS.128 R52, [R80+0x1800] ;  /* 0x0018000050347984 */ /* 0x000ee20000000c00 */
[----:B------:R-:W-:Y:S01]  /*0830*/  IMAD R32, R26, 0x200, R21 ;  /* 0x000002001a207824 */ /* 0x000fe200078e0215 */
[----:B------:R-:W-:-:S02]  /*0840*/  R2P PR, R2, 0x6 ;  /* 0x0000000602007804 */ /* 0x000fc40000000000 */
[----:B------:R-:W4:Y:S01]  /*0850*/  LDS.128 R16, [R80+0x2000] ;  /* 0x0020000050107984 */ /* 0x000f220000000c00 */
[----:B------:R-:W-:Y:S02]  /*0860*/  LOP3.LUT R11, R11, 0x1c0, RZ, 0xc0, !PT ;  /* 0x000001c00b0b7812 */ /* 0x000fe400078ec0ff */
[----:B------:R-:W-:Y:S01]  /*0870*/  LOP3.LUT R28, R23, 0x38, R20, 0xf8, !PT ;  /* 0x00000038171c7812 */ /* 0x000fe200078ef814 */
[----:B------:R-:W-:Y:S01]  /*0880*/  LDS.128 R36, [R80+0x4800] ;  /* 0x0048000050247984 */ /* 0x000fe20000000c00 */
[----:B------:R-:W-:Y:S02]  /*0890*/  LOP3.LUT R4, R11, 0x8, R24, 0xf8, !PT ;  /* 0x000000080b047812 */ /* 0x000fe400078ef818 */
[----:B------:R-:W-:Y:S01]  /*08a0*/  SHF.R.U32.HI R11, RZ, 0x3, R11 ;  /* 0x00000003ff0b7819 */ /* 0x000fe2000001160b */
[----:B------:R-:W5:Y:S01]  /*08b0*/  LDS.128 R20, [R80+0x2800] ;  /* 0x0028000050147984 */ /* 0x000f620000000c00 */
[----:B------:R-:W-:Y:S02]  /*08c0*/  LOP3.LUT R33, R28, R29, RZ, 0x3c, !PT ;  /* 0x0000001d1c217212 */ /* 0x000fe400078e3cff */
[----:B------:R-:W-:Y:S01]  /*08d0*/  LOP3.LUT R11, R4, R11, RZ, 0x3c, !PT ;  /* 0x0000000b040b7212 */ /* 0x000fe200078e3cff */
[----:B------:R-:W5:Y:S02]  /*08e0*/  LDS.128 R24, [R80+0x3000] ;  /* 0x0030000050187984 */ /* 0x000f640000000c00 */
[----:B------:R-:W-:-:S02]  /*08f0*/  IMAD.U32 R4, R34, 0x200, R33 ;  /* 0x0000020022047824 */ /* 0x000fc400078e0021 */
[----:B------:R-:W5:Y:S01]  /*0900*/  LDS.128 R28, [R80+0x3800] ;  /* 0x00380000501c7984 */ /* 0x000f620000000c00 */
[----:B------:R-:W-:-:S03]  /*0910*/  IMAD.IADD R2, R11, 0x1, R32 ;  /* 0x000000010b027824 */ /* 0x000fc600078e0220 */
[----:B------:R-:W5:Y:S01]  /*0920*/  LDS.128 R32, [R80+0x4000] ;  /* 0x0040000050207984 */ /* 0x000f620000000c00 */
[----:B0-----:R-:W-:Y:S01]  /*0930*/  FMUL.FTZ R11, R40, UR4 ;  /* 0x00000004280b7c20 */ /* 0x001fe20008410000 */
[----:B------:R-:W-:Y:S01]  /*0940*/  FMUL.FTZ R56, R41, UR4 ;  /* 0x0000000429387c20 */ /* 0x000fe20008410000 */
[----:B------:R-:W-:Y:S01]  /*0950*/  FMUL.FTZ R58, R42, UR4 ;  /* 0x000000042a3a7c20 */ /* 0x000fe20008410000 */
[----:B------:R-:W-:Y:S01]  /*0960*/  FMUL.FTZ R61, R43, UR4 ;  /* 0x000000042b3d7c20 */ /* 0x000fe20008410000 */
[----:B-1----:R-:W-:Y:S01]  /*0970*/  FMUL.FTZ R59, R44, UR4 ;  /* 0x000000042c3b7c20 */ /* 0x002fe20008410000 */
[----:B------:R-:W-:Y:S01]  /*0980*/  FMUL.FTZ R64, R45, UR4 ;  /* 0x000000042d407c20 */ /* 0x000fe20008410000 */
[----:B------:R-:W0:Y:S01]  /*0990*/  LDS.128 R40, [R80+0x5000] ;  /* 0x0050000050287984 */ /* 0x000e220000000c00 */
[----:B------:R-:W-:Y:S01]  /*09a0*/  FMUL.FTZ R60, R46, UR4 ;  /* 0x000000042e3c7c20 */ /* 0x000fe20008410000 */
[----:B------:R-:W-:Y:S01]  /*09b0*/  FMUL.FTZ R63, R47, UR4 ;  /* 0x000000042f3f7c20 */ /* 0x000fe20008410000 */
[----:B--2---:R-:W-:Y:S01]  /*09c0*/  FMUL.FTZ R62, R12, UR4 ;  /* 0x000000040c3e7c20 */ /* 0x004fe20008410000 */
[----:B------:R-:W1:Y:S01]  /*09d0*/  LDS.128 R44, [R80+0x5800] ;  /* 0x00580000502c7984 */ /* 0x000e620000000c00 */
[----:B------:R-:W-:Y:S01]  /*09e0*/  FMUL.FTZ R67, R13, UR4 ;  /* 0x000000040d437c20 */ /* 0x000fe20008410000 */
[----:B------:R-:W-:Y:S01]  /*09f0*/  FMUL.FTZ R65, R14, UR4 ;  /* 0x000000040e417c20 */ /* 0x000fe20008410000 */
[----:B------:R-:W-:Y:S01]  /*0a00*/  FMUL.FTZ R68, R15, UR4 ;  /* 0x000000040f447c20 */ /* 0x000fe20008410000 */
[----:B------:R-:W2:Y:S01]  /*0a10*/  LDS.128 R48, [R80+0x6000] ;  /* 0x0060000050307984 */ /* 0x000ea20000000c00 */
[----:B---3--:R-:W-:Y:S01]  /*0a20*/  FMUL.FTZ R66, R52, UR4 ;  /* 0x0000000434427c20 */ /* 0x008fe20008410000 */
[----:B------:R-:W-:Y:S01]  /*0a30*/  FMUL.FTZ R71, R53, UR4 ;  /* 0x0000000435477c20 */ /* 0x000fe20008410000 */
[----:B------:R-:W-:Y:S01]  /*0a40*/  FMUL.FTZ R69, R54, UR4 ;  /* 0x0000000436457c20 */ /* 0x000fe20008410000 */
[----:B------:R-:W3:Y:S01]  /*0a50*/  LDS.128 R12, [R80+0x6800] ;  /* 0x00680000500c7984 */ /* 0x000ee20000000c00 */
[----:B------:R-:W-:Y:S01]  /*0a60*/  FMUL.FTZ R72, R55, UR4 ;  /* 0x0000000437487c20 */ /* 0x000fe20008410000 */
[----:B----4-:R-:W-:Y:S01]  /*0a70*/  FMUL.FTZ R70, R16, UR4 ;  /* 0x0000000410467c20 */ /* 0x010fe20008410000 */
[----:B------:R-:W-:Y:S01]  /*0a80*/  FMUL.FTZ R75, R17, UR4 ;  /* 0x00000004114b7c20 */ /* 0x000fe20008410000 */
[----:B------:R-:W4:Y:S01]  /*0a90*/  LDS.128 R52, [R80+0x7000] ;  /* 0x0070000050347984 */ /* 0x000f220000000c00 */
[----:B------:R-:W-:Y:S01]  /*0aa0*/  FMUL.FTZ R73, R18, UR4 ;  /* 0x0000000412497c20 */ /* 0x000fe20008410000 */
[----:B------:R-:W-:Y:S01]  /*0ab0*/  FMUL.FTZ R74, R19, UR4 ;  /* 0x00000004134a7c20 */ /* 0x000fe20008410000 */
[----:B-----5:R-:W-:Y:S01]  /*0ac0*/  FMUL.FTZ R77, R21, UR4 ;  /* 0x00000004154d7c20 */ /* 0x020fe20008410000 */
[----:B------:R-:W5:Y:S01]  /*0ad0*/  LDS.128 R16, [R80+0x7800] ;  /* 0x0078000050107984 */ /* 0x000f620000000c00 */
        /* <DEDUP_REMOVED lines=13> */
[----:B------:R-:W-:Y:S01]  /*0bb0*/  F2FP.BF16.F32.PACK_AB R73, R74, R73 ;  /* 0x000000494a49723e */ /* 0x000fe200000010ff */
[----:B------:R-:W-:Y:S01]  /*0bc0*/  FMUL.FTZ R31, R31, UR4 ;  /* 0x000000041f1f7c20 */ /* 0x000fe20008410000 */
[----:B------:R-:W-:Y:S01]  /*0bd0*/  F2FP.BF16.F32.PACK_AB R74, R77, R20 ;  /* 0x000000144d4a723e */ /* 0x000fe200000010ff */
[----:B------:R-:W-:Y:S01]  /*0be0*/  FMUL.FTZ R29, R29, UR4 ;  /* 0x000000041d1d7c20 */ /* 0x000fe20008410000 */
[----:B------:R-:W-:Y:S01]  /*0bf0*/  F2FP.BF16.F32.PACK_AB R20, R25, R22 ;  /* 0x000000161914723e */ /* 0x000fe200000010ff */
[----:B------:R-:W-:Y:S01]  /*0c00*/  FMUL.FTZ R35, R35, UR4 ;  /* 0x0000000423237c20 */ /* 0x000fe20008410000 */
[----:B0-----:R-:W-:Y:S01]  /*0c10*/  FMUL.FTZ R36, R40, UR4 ;  /* 0x0000000428247c20 */ /* 0x001fe20008410000 */
[----:B------:R-:W-:Y:S01]  /*0c20*/  FMUL.FTZ R38, R42, UR4 ;  /* 0x000000042a267c20 */ /* 0x000fe20008410000 */
[----:B------:R-:W-:Y:S01]  /*0c30*/  F2FP.BF16.F32.PACK_AB R22, R29, R24 ;  /* 0x000000181d16723e */ /* 0x000fe200000010ff */
[----:B------:R-:W-:Y:S01]  /*0c40*/  FMUL.FTZ R37, R37, UR4 ;  /* 0x0000000425257c20 */ /* 0x000fe20008410000 */
[----:B-1----:R-:W-:Y:S01]  /*0c50*/  FMUL.FTZ R40, R44, UR4 ;  /* 0x000000042c287c20 */ /* 0x002fe20008410000 */
[----:B------:R-:W-:Y:S01]  /*0c60*/  FMUL.FTZ R42, R46, UR4 ;  /* 0x000000042e2a7c20 */ /* 0x000fe20008410000 */
[----:B------:R-:W-:Y:S01]  /*0c70*/  FMUL.FTZ R43, R43, UR4 ;  /* 0x000000042b2b7c20 */ /* 0x000fe20008410000 */
[----:B------:R-:W-:Y:S01]  /*0c80*/  FMUL.FTZ R33, R33, UR4 ;  /* 0x0000000421217c20 */ /* 0x000fe20008410000 */
[----:B--2---:R-:W-:Y:S01]  /*0c90*/  FMUL.FTZ R44, R48, UR4 ;  /* 0x00000004302c7c20 */ /* 0x004fe20008410000 */
[----:B------:R-:W-:Y:S01]  /*0ca0*/  FMUL.FTZ R46, R50, UR4 ;  /* 0x00000004322e7c20 */ /* 0x000fe20008410000 */
[----:B------:R-:W-:Y:S01]  /*0cb0*/  FMUL.FTZ R39, R39, UR4 ;  /* 0x0000000427277c20 */ /* 0x000fe20008410000 */
[----:B------:R-:W-:Y:S01]  /*0cc0*/  FMUL.FTZ R45, R45, UR4 ;  /* 0x000000042d2d7c20 */ /* 0x000fe20008410000 */
[----:B---3--:R-:W-:Y:S01]  /*0cd0*/  FMUL.FTZ R48, R12, UR4 ;  /* 0x000000040c307c20 */ /* 0x008fe20008410000 */
[----:B------:R-:W-:Y:S01]  /*0ce0*/  F2FP.BF16.F32.PACK_AB R12, R56, R11 ;  /* 0x0000000b380c723e */ /* 0x000fe200000010ff */
[----:B------:R-:W-:Y:S01]  /*0cf0*/  HFMA2.MMA R56, -RZ, RZ, 0, 1.9073486328125e-06 ;  /* 0x00000020ff387435 */ /* 0x000fe200000001ff */
[----:B------:R-:W-:Y:S01]  /*0d00*/  FMUL.FTZ R50, R14, UR4 ;  /* 0x000000040e327c20 */ /* 0x000fe20008410000 */
[----:B------:R-:W-:Y:S01]  /*0d10*/  F2FP.BF16.F32.PACK_AB R14, R64, R59 ;  /* 0x0000003b400e723e */ /* 0x000fe200000010ff */
[----:B------:R-:W-:Y:S01]  /*0d20*/  VIADD R11, R57, 0x10000 ;  /* 0x00010000390b7836 */ /* 0x000fe20000000000 */
[----:B------:R-:W-:Y:S01]  /*0d30*/  F2FP.BF16.F32.PACK_AB R64, R67, R62 ;  /* 0x0000003e4340723e */ /* 0x000fe200000010ff */
[----:B----4-:R-:W-:Y:S01]  /*0d40*/  FMUL.FTZ R85, R53, UR4 ;  /* 0x0000000435557c20 */ /* 0x010fe20008410000 */
[----:B------:R-:W-:Y:S01]  /*0d50*/  F2FP.BF16.F32.PACK_AB R67, R72, R69 ;  /* 0x000000454843723e */ /* 0x000fe200000010ff */
[----:B------:R-:W-:Y:S01]  /*0d60*/  FMUL.FTZ R53, R54, UR4 ;  /* 0x0000000436357c20 */ /* 0x000fe20008410000 */
[----:B------:R-:W-:Y:S01]  /*0d70*/  F2FP.BF16.F32.PACK_AB R72, R75, R70 ;  /* 0x000000464b48723e */ /* 0x000fe200000010ff */
[----:B------:R-:W-:Y:S01]  /*0d80*/  FMUL.FTZ R81, R13, UR4 ;  /* 0x000000040d517c20 */ /* 0x000fe20008410000 */
[----:B------:R-:W-:Y:S01]  /*0d90*/  F2FP.BF16.F32.PACK_AB R75, R76, R21 ;  /* 0x000000154c4b723e */ /* 0x000fe200000010ff */
[----:B------:R-:W-:Y:S01]  /*0da0*/  FMUL.FTZ R83, R15, UR4 ;  /* 0x000000040f537c20 */ /* 0x000fe20008410000 */
[----:B------:R-:W-:Y:S01]  /*0db0*/  F2FP.BF16.F32.PACK_AB R21, R27, R23 ;  /* 0x000000171b15723e */ /* 0x000fe200000010ff */
[----:B------:R-:W-:Y:S01]  /*0dc0*/  IMAD.MOV.U32 R27, RZ, RZ, 0x40 ;  /* 0x00000040ff1b7424 */ /* 0x000fe200078e00ff */
[----:B------:R-:W-:Y:S01]  /*0dd0*/  SEL R56, R56, 0xffffffe0, !P1 ;  /* 0xffffffe038387807 */ /* 0x000fe20004800000 */
[----:B------:R-:W-:Y:S01]  /*0de0*/  FMUL.FTZ R54, R55, UR4 ;  /* 0x0000000437367c20 */ /* 0x000fe20008410000 */
[----:B------:R-:W-:Y:S01]  /*0df0*/  LEA R25, R2, R11, 0x1 ;  /* 0x0000000b02197211 */ /* 0x000fe200078e08ff */
[----:B------:R-:W-:Y:S01]  /*0e00*/  FMUL.FTZ R41, R41, UR4 ;  /* 0x0000000429297c20 */ /* 0x000fe20008410000 */
[----:B------:R-:W-:Y:S01]  /*0e10*/  F2FP.BF16.F32.PACK_AB R23, R31, R26 ;  /* 0x0000001a1f17723e */ /* 0x000fe200000010ff */
[----:B------:R-:W-:Y:S01]  /*0e20*/  FMUL.FTZ R47, R47, UR4 ;  /* 0x000000042f2f7c20 */ /* 0x000fe20008410000 */
[----:B------:R-:W-:Y:S01]  /*0e30*/  SEL R26, R27, 0xffffffc0, !P2 ;  /* 0xffffffc01b1a7807 */ /* 0x000fe20005000000 */
[----:B------:R-:W-:-:S02]  /*0e40*/  IMAD.IADD R24, R25, 0x1, R56 ;  /* 0x0000000119187824 */ /* 0x000fc400078e0238 */
[----:B------:R-:W-:Y:S01]  /*0e50*/  FMUL.FTZ R51, R51, UR4 ;  /* 0x0000000433337c20 */ /* 0x000fe20008410000 */
[----:B------:R-:W-:Y:S01]  /*0e60*/  F2FP.BF16.F32.PACK_AB R13, R61, R58 ;  /* 0x0000003a3d0d723e */ /* 0x000fe200000010ff */
[--C-:B------:R-:W-:Y:S01]  /*0e70*/  IMAD R2, R2, 0x2, R57.reuse ;  /* 0x0000000202027824 */ /* 0x100fe200078e0239 */
[----:B------:R-:W-:Y:S01]  /*0e80*/  F2FP.BF16.F32.PACK_AB R15, R63, R60 ;  /* 0x0000003c3f0f723e */ /* 0x000fe200000010ff */
[----:B-----5:R-:W-:Y:S01]  /*0e90*/  FMUL.FTZ R55, R18, UR4 ;  /* 0x0000000412377c20 */ /* 0x020fe20008410000 */
[----:B------:R-:W-:Y:S01]  /*0ea0*/  FMUL.FTZ R49, R49, UR4 ;  /* 0x0000000431317c20 */ /* 0x000fe20008410000 */
[----:B------:R-:W-:Y:S01]  /*0eb0*/  F2FP.BF16.F32.PACK_AB R65, R68, R65 ;  /* 0x000000414441723e */ /* 0x000fe200000010ff */
[----:B------:R-:W-:Y:S01]  /*0ec0*/  IMAD.IADD R18, R24, 0x1, R26 ;  /* 0x0000000118127824 */ /* 0x000fe200078e021a */
[----:B------:R-:W-:Y:S01]  /*0ed0*/  F2FP.BF16.F32.PACK_AB R66, R71, R66 ;  /* 0x000000424742723e */ /* 0x000fe200000010ff */
[----:B------:R-:W-:Y:S01]  /*0ee0*/  FMUL.FTZ R52, R52, UR4 ;  /* 0x0000000434347c20 */ /* 0x000fe20008410000 */
[----:B------:R-:W-:Y:S01]  /*0ef0*/  IADD3 R25, R25, R26, RZ ;  /* 0x0000001a19197210 */ /* 0x000fe20007ffe0ff */
[----:B------:R-:W-:Y:S01]  /*0f00*/  FMUL.FTZ R16, R16, UR4 ;  /* 0x0000000410107c20 */ /* 0x000fe20008410000 */
[----:B------:R-:W-:Y:S01]  /*0f10*/  F2FP.BF16.F32.PACK_AB R29, R35, R30 ;  /* 0x0000001e231d723e */ /* 0x000fe200000010ff */
[----:B------:R-:W-:Y:S01]  /*0f20*/  FMUL.FTZ R17, R17, UR4 ;  /* 0x0000000411117c20 */ /* 0x000fe20008410000 */
[----:B------:R-:W-:Y:S01]  /*0f30*/  FMUL.FTZ R26, R19, UR4 ;  /* 0x00000004131a7c20 */ /* 0x000fe20008410000 */
[----:B------:R-:W-:Y:S01]  /*0f40*/  F2FP.BF16.F32.PACK_AB R30, R37, R32 ;  /* 0x00000020251e723e */ /* 0x000fe200000010ff */
[----:B------:R-:W-:Y:S01]  /*0f50*/  STSM.16.M88.4 [R2+0x10000], R12 ;  /* 0x0100000c02007844 */ /* 0x000fe20000000200 */
[----:B------:R-:W-:Y:S01]  /*0f60*/  F2FP.BF16.F32.PACK_AB R37, R43, R38 ;  /* 0x000000262b25723e */ /* 0x000fe200000010ff */
[C---:B------:R-:W-:Y:S01]  /*0f70*/  IMAD R57, R4.reuse, 0x2, R57 ;  /* 0x0000000204397824 */ /* 0x040fe200078e0239 */
[----:B------:R-:W-:Y:S01]  /*0f80*/  F2FP.BF16.F32.PACK_AB R28, R33, R28 ;  /* 0x0000001c211c723e */ /* 0x000fe200000010ff */
[----:B------:R-:W-:Y:S01]  /*0f90*/  STSM.16.M88.4 [R24], R64 ;  /* 0x0000004018007844 */ /* 0x000fe20000000200 */
[----:B------:R-:W-:Y:S01]  /*0fa0*/  F2FP.BF16.F32.PACK_AB R31, R39, R34 ;  /* 0x00000022271f723e */ /* 0x000fe200000010ff */
[----:B------:R-:W-:Y:S01]  /*0fb0*/  ULDC UR4, c[0x0][0x244] ;  /* 0x0000910000047ab9 */ /* 0x000fe20000000800 */
[----:B------:R-:W-:Y:S01]  /*0fc0*/  F2FP.BF16.F32.PACK_AB R38, R45, R40 ;  /* 0x000000282d26723e */ /* 0x000fe200000010ff */
[----:B------:R-:W-:Y:S01]  /*0fd0*/  STSM.16.M88.4 [R25], R72 ;  /* 0x0000004819007844 */ /* 0x000fe20000000200 */
[----:B------:R-:W-:Y:S01]  /*0fe0*/  F2FP.BF16.F32.PACK_AB R36, R41, R36 ;  /* 0x000000242924723e */ /* 0x000fe200000010ff */
[----:B------:R-:W-:Y:S01]  /*0ff0*/  IMAD R11, R4, 0x2, R11 ;  /* 0x00000002040b7824 */ /* 0x000fe200078e020b */
        /* <DEDUP_REMOVED lines=13> */
[----:B0-----:R-:W-:Y:S01]  /*10d0*/  IMAD R23, R10, UR7, R7 ;  /* 0x000000070a177c24 */ /* 0x001fe2000f8e0207 */
[----:B------:R-:W-:Y:S01]  /*10e0*/  SHF.L.U32 R20, R3, 0x3, RZ ;  /* 0x0000000303147819 */ /* 0x000fe200000006ff */
[C---:B------:R-:W-:Y:S01]  /*10f0*/  VIADD R3, R9.reuse, 0x10 ;  /* 0x0000001009037836 */ /* 0x040fe20000000000 */
[C---:B------:R-:W-:Y:S01]  /*1100*/  IADD3 R16, P1, R9.reuse, R78, RZ ;  /* 0x0000004e09107210 */ /* 0x040fe20007f3e0ff */
[----:B------:R2:W-:Y:S01]  /*1110*/  STSM.16.M88.4 [R18+0x4000], R52 ;  /* 0x0040003412007844 */ /* 0x0005e20000000200 */
[----:B------:R-:W-:Y:S01]  /*1120*/  BAR.SYNC.DEFER_BLOCKING 0x0 ;  /* 0x0000000000007b1d */ /* 0x000fe20000010000 */
[----:B------:R-:W-:Y:S01]  /*1130*/  ISETP.GE.AND P0, PT, R20, UR4, PT ;  /* 0x0000000414007c0c */ /* 0x000fe2000bf06270 */
[C---:B------:R-:W-:Y:S01]  /*1140*/  VIADD R7, R9.reuse, 0x20 ;  /* 0x0000002009077836 */ /* 0x040fe20000000000 */
[--C-:B------:R-:W-:Y:S02]  /*1150*/  SHF.R.S32.HI R21, RZ, 0x1f, R20.reuse ;  /* 0x0000001fff157819 */ /* 0x100fe40000011414 */
[----:B------:R-:W-:Y:S01]  /*1160*/  LEA.HI.X.SX32 R17, R9, R79, 0x1, P1 ;  /* 0x0000004f09117211 */ /* 0x000fe200008f0eff */
[----:B------:R-:W-:Y:S01]  /*1170*/  ULDC.64 UR4, c[0x0][0x260] ;  /* 0x0000980000047ab9 */ /* 0x000fe20000000a00 */
[-C--:B------:R-:W-:Y:S01]  /*1180*/  ISETP.GE.OR P6, PT, R3, R0.reuse, P0 ;  /* 0x000000000300720c */ /* 0x080fe200007c6670 */
[----:B-1----:R-:W-:Y:S01]  /*1190*/  IMAD.WIDE.U32 R2, R10, UR6, R20 ;  /* 0x000000060a027c25 */ /* 0x002fe2000f8e0014 */
[----:B------:R-:W-:-:S02]  /*11a0*/  ISETP.GE.OR P1, PT, R9, R0, P0 ;  /* 0x000000000900720c */ /* 0x000fc40000726670 */
[----:B------:R-:W-:Y:S01]  /*11b0*/  IADD3 R19, R9, 0x30, RZ ;  /* 0x0000003009137810 */ /* 0x000fe20007ffe0ff */
[----:B------:R-:W-:Y:S01]  /*11c0*/  IMAD R5, R5, UR4, RZ ;  /* 0x0000000405057c24 */ /* 0x000fe2000f8e02ff */
[----:B------:R-:W-:Y:S01]  /*11d0*/  IADD3 R3, R3, R23, RZ ;  /* 0x0000001703037210 */ /* 0x000fe20007ffe0ff */
[----:B------:R-:W-:Y:S01]  /*11e0*/  VIADD R21, R9, 0x60 ;  /* 0x0000006009157836 */ /* 0x000fe20000000000 */
[-C--:B------:R-:W-:Y:S01]  /*11f0*/  ISETP.GE.OR P5, PT, R7, R0.reuse, P0 ;  /* 0x000000000700720c */ /* 0x080fe200007a6670 */
[----:B------:R-:W-:Y:S01]  /*1200*/  VIADD R7, R9, 0x40 ;  /* 0x0000004009077836 */ /* 0x000fe20000000000 */
[-C--:B------:R-:W-:Y:S01]  /*1210*/  ISETP.GE.OR P4, PT, R19, R0.reuse, P0 ;  /* 0x000000001300720c */ /* 0x080fe20000786670 */
[C---:B------:R-:W-:Y:S01]  /*1220*/  VIADD R19, R9.reuse, 0x50 ;  /* 0x0000005009137836 */ /* 0x040fe20000000000 */
[----:B------:R-:W-:Y:S01]  /*1230*/  IADD3 R23, R9, 0x70, RZ ;  /* 0x0000007009177810 */ /* 0x000fe20007ffe0ff */
[C---:B------:R-:W-:Y:S01]  /*1240*/  IMAD R5, R8.reuse, UR5, R5 ;  /* 0x0000000508057c24 */ /* 0x040fe2000f8e0205 */
[-C--:B------:R-:W-:Y:S01]  /*1250*/  ISETP.GE.OR P3, PT, R7, R0.reuse, P0 ;  /* 0x000000000700720c */ /* 0x080fe20000766670 */
[----:B------:R-:W-:Y:S01]  /*1260*/  IMAD.WIDE.U32 R2, R8, UR4, R2 ;  /* 0x0000000408027c25 */ /* 0x000fe2000f8e0002 */
[----:B------:R-:W-:Y:S01]  /*1270*/  ISETP.GE.OR P2, PT, R19, R0, P0 ;  /* 0x000000001300720c */ /* 0x000fe20000746670 */
[----:B------:R2:W0:Y:S02]  /*1280*/  LDS.128 R12, [R57+0x13800] ;  /* 0x01380000390c7984 */ /* 0x0004240000000c00 */
[----:B------:R-:W-:-:S04]  /*1290*/  IMAD.WIDE R6, R6, 0x80, R16 ;  /* 0x0000008006067825 */ /* 0x000fc800078e0210 */
[----:B------:R-:W-:Y:S01]  /*12a0*/  IMAD.IADD R5, R3, 0x1, R5 ;  /* 0x0000000103057824 */ /* 0x000fe200078e0205 */
[----:B------:R-:W-:Y:S06]  /*12b0*/  @P1 BRA `(.L_x_3450) ;  /* 0x00000000002c1947 */ /* 0x000fec0003800000 */
[----:B------:R-:W1:Y:S01]  /*12c0*/  LDS.128 R8, [R11] ;  /* 0x000000000b087984 */ /* 0x000e620000000c00 */
[----:B------:R-:W-:Y:S01]  /*12d0*/  ULDC.64 UR4, c[0x0][0x250] ;  /* 0x0000940000047ab9 */ /* 0x000fe20000000a00 */
[----:B------:R-:W-:Y:S02]  /*12e0*/  IMAD.MOV.U32 R4, RZ, RZ, R2 ;  /* 0x000000ffff047224 */ /* 0x000fe400078e0002 */
[----:B------:R-:W-:Y:S02]  /*12f0*/  IMAD R19, R7, UR4, RZ ;  /* 0x0000000407137c24 */ /* 0x000fe4000f8e02ff */
[----:B------:R-:W-:-:S04]  /*1300*/  IMAD.WIDE.U32 R16, R6, UR4, R4 ;  /* 0x0000000406107c25 */ /* 0x000fc8000f8e0004 */
[----:B------:R-:W-:Y:S01]  /*1310*/  IMAD R19, R6, UR5, R19 ;  /* 0x0000000506137c24 */ /* 0x000fe2000f8e0213 */
[----:B------:R-:W-:Y:S02]  /*1320*/  ULDC.64 UR4, c[0x0][0x238] ;  /* 0x00008e0000047ab9 */ /* 0x000fe40000000a00 */
[----:B--2---:R-:W-:Y:S02]  /*1330*/  LEA R18, P1, R16, UR4, 0x1 ;  /* 0x0000000410127c11 */ /* 0x004fe4000f8208ff */
[----:B------:R-:W-:-:S04]  /*1340*/  IADD3 R17, R17, R19, RZ ;  /* 0x0000001311117210 */ /* 0x000fc80007ffe0ff */
[----:B------:R-:W-:-:S05]  /*1350*/  LEA.HI.X R19, R16, UR5, R17, 0x1, P1 ;  /* 0x0000000510137c11 */ /* 0x000fca00088f0c11 */
[----:B-1----:R1:W-:Y:S02]  /*1360*/  STG.E.128 desc[UR8][R18.64], R8 ;  /* 0x0000000812007986 */ /* 0x0023e4000c101d08 */
.L_x_3450:
[----:B------:R-:W-:Y:S05]  /*1370*/  BSYNC B0 ;  /* 0x0000000000007941 */ /* 0x000fea0003800000 */
.L_x_3449:
[----:B-1----:R1:W3:Y:S01]  /*1380*/  LDS.128 R8, [R57+0x10800] ;  /* 0x0108000039087984 */ /* 0x0022e20000000c00 */
[----:B------:R-:W-:Y:S01]  /*1390*/  BSSY B0, `(.L_x_3451) ;  /* 0x0000011000007945 */ /* 0x000fe20003800000 */
[-C--:B------:R-:W-:Y:S02]  /*13a0*/  ISETP.GE.OR P1, PT, R21, R0.reuse, P0 ;  /* 0x000000001500720c */ /* 0x080fe40000726670 */
[----:B------:R-:W-:Y:S01]  /*13b0*/  ISETP.GE.OR P0, PT, R23, R0, P0 ;  /* 0x000000001700720c */ /* 0x000fe20000706670 */
[----:B------:R-:W-:-:S12]  /*13c0*/  @P6 BRA `(.L_x_3452) ;  /* 0x0000000000346947 */ /* 0x000fd80003800000 */
        /* <DEDUP_REMOVED lines=12> */
[----:B---3--:R4:W-:Y:S02]  /*1490*/  STG.E.128 desc[UR8][R18.64], R8 ;  /* 0x0000000812007986 */ /* 0x0089e4000c101d08 */
.L_x_3452:
[----:B------:R-:W-:Y:S05]  /*14a0*/  BSYNC B0 ;  /* 0x0000000000007941 */ /* 0x000fea0003800000 */
.L_x_3451:
[----:B---34-:R3:W4:Y:S01]  /*14b0*/  LDS.128 R8, [R57+0x11000] ;  /* 0x0110000039087984 */ /* 0x0187220000000c00 */
[----:B------:R-:W-:Y:S04]  /*14c0*/  BSSY B0, `(.L_x_3453) ;  /* 0x000000f000007945 */ /* 0x000fe80003800000 */
        /* <DEDUP_REMOVED lines=13> */
[----:B----4-:R2:W-:Y:S02]  /*15a0*/  STG.E.128 desc[UR8][R18.64], R8 ;  /* 0x0000000812007986 */ /* 0x0105e4000c101d08 */
.L_x_3454:
[----:B------:R-:W-:Y:S05]  /*15b0*/  BSYNC B0 ;  /* 0x0000000000007941 */ /* 0x000fea0003800000 */
.L_x_3453:
[----:B--2-4-:R2:W4:Y:S01]  /*15c0*/  LDS.128 R8, [R57+0x11800] ;  /* 0x0118000039087984 */ /* 0x0145220000000c00 */
[----:B------:R-:W-:Y:S04]  /*15d0*/  BSSY B0, `(.L_x_3455) ;  /* 0x000000f000007945 */ /* 0x000fe80003800000 */
[----:B------:R-:W-:Y:S05]  /*15e0*/  @P4 BRA `(.L_x_3456) ;  /* 0x0000000000344947 */ /* 0x000fea0003800000 */
[----:B------:R-:W-:Y:S01]  /*15f0*/  IADD3 R19, P4, R6, 0x30, RZ ;  /* 0x0000003006137810 */ /* 0x000fe20007f9e0ff */
[----:B------:R-:W-:Y:S01]  /*1600*/  ULDC.64 UR4, c[0x0][0x250] ;  /* 0x0000940000047ab9 */ /* 0x000fe20000000a00 */
[----:B------:R-:W-:Y:S01]  /*1610*/  MOV R17, R5 ;  /* 0x0000000500117202 */ /* 0x000fe20000000f00 */
[----:B------:R-:W-:Y:S01]  /*1620*/  IMAD.MOV.U32 R16, RZ, RZ, R2 ;  /* 0x000000ffff107224 */ /* 0x000fe200078e0002 */
[----:B------:R-:W-:-:S03]  /*1630*/  IADD3.X R0, RZ, R7, RZ, P4, !PT ;  /* 0x00000007ff007210 */ /* 0x000fc600027fe4ff */
        /* <DEDUP_REMOVED lines=8> */
.L_x_3456:
[----:B------:R-:W-:Y:S05]  /*16c0*/  BSYNC B0 ;  /* 0x0000000000007941 */ /* 0x000fea0003800000 */
.L_x_3455:
[----:B----4-:R4:W0:Y:S01]  /*16d0*/  LDS.128 R8, [R57+0x12000] ;  /* 0x0120000039087984 */ /* 0x0108220000000c00 */
        /* <DEDUP_REMOVED lines=14> */
[----:B0-----:R0:W-:Y:S02]  /*17c0*/  STG.E.128 desc[UR8][R18.64], R8 ;  /* 0x0000000812007986 */ /* 0x0011e4000c101d08 */
.L_x_3458:
[----:B------:R-:W-:Y:S05]  /*17d0*/  BSYNC B0 ;  /* 0x0000000000007941 */ /* 0x000fea0003800000 */
.L_x_3457:
[----:B0-----:R0:W0:Y:S01]  /*17e0*/  LDS.128 R8, [R57+0x12800] ;  /* 0x0128000039087984 */ /* 0x0010220000000c00 */
        /* <DEDUP_REMOVED lines=15> */
.L_x_3460:
[----:B------:R-:W-:Y:S05]  /*18e0*/  BSYNC B0 ;  /* 0x0000000000007941 */ /* 0x000fea0003800000 */
.L_x_3459:
        /* <DEDUP_REMOVED lines=16> */
.L_x_3462:
[----:B------:R-:W-:Y:S05]  /*19f0*/  BSYNC B0 ;  /* 0x0000000000007941 */ /* 0x000fea0003800000 */
.L_x_3461:
[----:B------:R-:W-:Y:S05]  /*1a00*/  @P0 EXIT ;  /* 0x000000000000094d */ /* 0x000fea0003800000 */
[----:B0-----:R-:W-:Y:S01]  /*1a10*/  IADD3 R9, P0, R6, 0x70, RZ ;  /* 0x0000007006097810 */ /* 0x001fe20007f1e0ff */
[----:B------:R-:W-:Y:S01]  /*1a20*/  ULDC.64 UR4, c[0x0][0x250] ;  /* 0x0000940000047ab9 */ /* 0x000fe20000000a00 */
[----:B------:R-:W-:Y:S02]  /*1a30*/  IMAD.MOV.U32 R3, RZ, RZ, R5 ;  /* 0x000000ffff037224 */ /* 0x000fe400078e0005 */
[----:B------:R-:W-:Y:S01]  /*1a40*/  IADD3.X R6, RZ, R7, RZ, P0, !PT ;  /* 0x00000007ff067210 */ /* 0x000fe200007fe4ff */
[----:B------:R-:W-:-:S04]  /*1a50*/  IMAD.WIDE.U32 R2, R9, UR4, R2 ;  /* 0x0000000409027c25 */ /* 0x000fc8000f8e0002 */
[----:B------:R-:W-:-:S04]  /*1a60*/  IMAD R6, R6, UR4, RZ ;  /* 0x0000000406067c24 */ /* 0x000fc8000f8e02ff */
[----:B------:R-:W-:Y:S01]  /*1a70*/  IMAD R9, R9, UR5, R6 ;  /* 0x0000000509097c24 */ /* 0x000fe2000f8e0206 */
[----:B------:R-:W-:Y:S02]  /*1a80*/  ULDC.64 UR4, c[0x0][0x238] ;  /* 0x00008e0000047ab9 */ /* 0x000fe40000000a00 */
[----:B------:R-:W-:Y:S02]  /*1a90*/  LEA R4, P0, R2, UR4, 0x1 ;  /* 0x0000000402047c11 */ /* 0x000fe4000f8008ff */
[----:B------:R-:W-:-:S04]  /*1aa0*/  IADD3 R3, R3, R9, RZ ;  /* 0x0000000903037210 */ /* 0x000fc80007ffe0ff */
[----:B------:R-:W-:-:S05]  /*1ab0*/  LEA.HI.X R5, R2, UR5, R3, 0x1, P0 ;  /* 0x0000000502057c11 */ /* 0x000fca00080f0c03 */
[----:B------:R-:W-:Y:S01]  /*1ac0*/  STG.E.128 desc[UR8][R4.64], R12 ;  /* 0x0000000c04007986 */ /* 0x000fe2000c101d08 */
[----:B------:R-:W-:Y:S05]  /*1ad0*/  EXIT ;  /* 0x000000000000794d */ /* 0x000fea0003800000 */
.L_x_3463:
        /* <DEDUP_REMOVED lines=10> */
.L_x_3677:


//--------------------- .text._ZN7cutlass13device_kernelIN5flash32FlashAttnBwdPostprocessConvertdQIN4cute5tupleIJNS3_1CILi64EEENS5_ILi128EEEEEENS_10bfloat16_tEfNS_4arch4Sm90ELi256ENS3_8TiledMMAINS3_8MMA_AtomIJNS3_4SM904GMMA27MMA_64x64x16_F32BF16BF16_SSILNSF_5MajorE0ELSH_1ELNSF_7ScaleInE1ELSI_1EEEEEENS3_6LayoutINS4_IJNS5_ILi1EEENS5_ILi2EEESM_EEENS4_IJNS5_ILi0EEESM_SP_EEEEENS4_IJNS3_10UnderscoreESS_SS_EEEEELb0EEEEEvNT_6ParamsE --------------------------
	.section	.text._ZN7cutlass13device_kernelIN5flash32FlashAttnBwdPostprocessConvertdQIN4cute5tupleIJNS3_1CILi64EEENS5_ILi128EEEEEENS_10bfloat16_tEfNS_4arch4Sm90ELi256ENS3_8TiledMMAINS3_8MMA_AtomIJNS3_4SM904GMMA27MMA_64x64x16_F32BF16BF16_SSILNSF_5MajorE0ELSH_1ELNSF_7ScaleInE1ELSI_1EEEEEENS3_6LayoutINS4_IJNS5_ILi1EEENS5_ILi2EEESM_EEENS4_IJNS5_ILi0EEESM_SP_EEEEENS4_IJNS3_10UnderscoreESS_SS_EEEEELb0EEEEEvNT_6ParamsE,"ax",@progbits
	.align	128
.text._ZN7cutlass13device_kernelIN5flash32FlashAttnBwdPostprocessConvertdQIN4cute5tupleIJNS3_1CILi64EEENS5_ILi128EEEEEENS_10bfloat16_tEfNS_4arch4Sm90ELi256ENS3_8TiledMMAINS3_8MMA_AtomIJNS3_4SM904GMMA27MMA_64x64x16_F32BF16BF16_SSILNSF_5MajorE0ELSH_1ELNSF_7ScaleInE1ELSI_1EEEEEENS3_6LayoutINS4_IJNS5_ILi1EEENS5_ILi2EEESM_EEENS4_IJNS5_ILi0EEESM_SP_EEEEENS4_IJNS3_10UnderscoreESS_SS_EEEEELb0EEEEEvNT_6ParamsE:
        .type           _ZN7cutlass13device_kernelIN5flash32FlashAttnBwdPostprocessConvertdQIN4cute5tupleIJNS3_1CILi64EEENS5_ILi128EEEEEENS_10bfloat16_tEfNS_4arch4Sm90ELi256ENS3_8TiledMMAINS3_8MMA_AtomIJNS3_4SM904GMMA27MMA_64x64x16_F32BF16BF16_SSILNSF_5MajorE0ELSH_1ELNSF_7ScaleInE1ELSI_1EEEEEENS3_6LayoutINS4_IJNS5_ILi1EEENS5_ILi2EEESM_EEENS4_IJNS5_ILi0EEESM_SP_EEEEENS4_IJNS3_10UnderscoreESS_SS_EEEEELb0EEEEEvNT_6ParamsE,@function
        .size           _ZN7cutlass13device_kernelIN5flash32FlashAttnBwdPostprocessConvertdQIN4cute5tupleIJNS3_1CILi64EEENS5_ILi128EEEEEENS_10bfloat16_tEfNS_4arch4Sm90ELi256ENS3_8TiledMMAINS3_8MMA_AtomIJNS3_4SM904GMMA27MMA_64x64x16_F32BF16BF16_SSILNSF_5MajorE0ELSH_1ELNSF_7ScaleInE1ELSI_1EEEEEENS3_6LayoutINS4_IJNS5_ILi1EEENS5_ILi2EEESM_EEENS4_IJNS5_ILi0EEESM_SP_EEEEENS4_IJNS3_10UnderscoreESS_SS_EEEEELb0EEEEEvNT_6ParamsE,(.L_x_3678 - _ZN7cutlass13device_kernelIN5flash32FlashAttnBwdPostprocessConvertdQIN4cute5tupleIJNS3_1CILi64EEENS5_ILi128EEEEEENS_10bfloat16_tEfNS_4arch4Sm90ELi256ENS3_8TiledMMAINS3_8MMA_AtomIJNS3_4SM904GMMA27MMA_64x64x16_F32BF16BF16_SSILNSF_5MajorE0ELSH_1ELNSF_7ScaleInE1ELSI_1EEEEEENS3_6LayoutINS4_IJNS5_ILi1EEENS5_ILi2EEESM_EEENS4_IJNS5_ILi0EEESM_SP_EEEEENS4_IJNS3_10UnderscoreESS_SS_EEEEELb0EEEEEvNT_6ParamsE)
        .other          _ZN7cutlass13device_kernelIN5flash32FlashAttnBwdPostprocessConvertdQIN4cute5tupleIJNS3_1CILi64EEENS5_ILi128EEEEEENS_10bfloat16_tEfNS_4arch4Sm90ELi256ENS3_8TiledMMAINS3_8MMA_AtomIJNS3_4SM904GMMA27MMA_64x64x16_F32BF16BF16_SSILNSF_5MajorE0ELSH_1ELNSF_7ScaleInE1ELSI_1EEEEEENS3_6LayoutINS4_IJNS5_ILi1EEENS5_ILi2EEESM_EEENS4_IJNS5_ILi0EEESM_SP_EEEEENS4_IJNS3_10UnderscoreESS_SS_EEEEELb0EEEEEvNT_6ParamsE,@"STO_CUDA_ENTRY STV_DEFAULT"
_ZN7cutlass13device_kernelIN5flash32FlashAttnBwdPostprocessConvertdQIN4cute5tupleIJNS3_1CILi64EEENS5_ILi128EEEEEENS_10bfloat16_tEfNS_4arch4Sm90ELi256ENS3_8TiledMMAINS3_8MMA_AtomIJNS3_4SM904GMMA27MMA_64x64x16_F32BF16BF16_SSILNSF_5MajorE0ELSH_1ELNSF_7ScaleInE1ELSI_1EEEEEENS3_6LayoutINS4_IJNS5_ILi1EEENS5_ILi2EEESM_EEENS4_IJNS5_ILi0EEESM_SP_EEEEENS4_IJNS3_10UnderscoreESS_SS_EEEEELb0EEEEEvNT_6ParamsE:
        /* <DEDUP_REMOVED lines=25> */
[----:B--2---:R-:W-:-:S07]  /*0190*/  IMAD.IADD R43, R43, 0x1, -R0 ;  /* 0x000000012b2b7824 */ /* 0x004fce00078e0a00 */
.L_x_3464:
[----:B-----5:R-:W-:-:S13]  /*01a0*/  ISETP.LE.AND P2, PT, R43, R42, PT ;  /* 0x0000002a2b00720c */ /* 0x020fda0003f43270 */
[----:B------:R-:W-:Y:S05]  /*01b0*/  @P0 EXIT P2 ;  /* 0x000000000000094d */ /* 0x000fea0001000000 */
[----:B------:R-:W0:Y:S01]  /*01c0*/  S2R R6, SR_CTAID.Y ;  /* 0x0000000000067919 */ /* 0x000e220000002600 */
[----:B------:R-:W-:Y:S01]  /*01d0*/  @P1 IMAD R0, R13, 0x40, R9 ;  /* 0x000000400d001824 */ /* 0x000fe200078e0209 */
[----:B------:R-:W1:Y:S01]  /*01e0*/  LDC.64 R14, c[0x0][0x228] ;  /* 0x00008a00ff0e7b82 */ /* 0x000e620000000a00 */
[----:B------:R-:W-:Y:S01]  /*01f0*/  CS2R R10, SRZ ;  /* 0x00000000000a7805 */ /* 0x000fe2000001ff00 */
[----:B------:R-:W-:Y:S01]  /*0200*/  IMAD.SHL.U32 R7, R3, 0x2000, RZ ;  /* 0x0000200003077824 */ /* 0x000fe200078e00ff */
[----:B------:R-:W2:Y:S01]  /*0210*/  S2R R8, SR_CgaCtaId ;  /* 0x0000000000087919 */ /* 0x000ea20000008800 */
[----:B------:R-:W-:Y:S01]  /*0220*/  @P1 SHF.R.S32.HI R5, RZ, 0x1f, R0 ;  /* 0x0000001fff051819 */ /* 0x000fe20000011400 */
[----:B------:R-:W-:Y:S01]  /*0230*/  BSSY B0, `(.L_x_3465) ;  /* 0x0000030000007945 */ /* 0x000fe20003800000 */
[----:B------:R-:W-:Y:S02]  /*0240*/  SEL R4, R13, RZ, !P0 ;  /* 0x000000ff0d047207 */ /* 0x000fe40004000000 */
[----:B------:R-:W-:Y:S01]  /*0250*/  @P1 LEA.HI R5, R5, R0, RZ, 0x6 ;  /* 0x0000000005051211 */ /* 0x000fe200078f30ff */
[----:B------:R-:W3:Y:S01]  /*0260*/  LDC.64 R16, c[0x0][0x230] ;  /* 0x00008c00ff107b82 */ /* 0x000ee20000000a00 */
[----:B------:R-:W4:Y:S02]  /*0270*/  S2R R0, SR_TID.X ;  /* 0x0000000000007919 */ /* 0x000f240000002100 */
[----:B------:R-:W-:-:S04]  /*0280*/  @P1 SHF.L.U32 R5, R5, 0x7, RZ ;  /* 0x0000000705051819 */ /* 0x000fc800000006ff */
[----:B------:R-:W-:Y:S01]  /*0290*/  @P1 LOP3.LUT R5, R5, 0xffffe000, RZ, 0xc0, !PT ;  /* 0xffffe00005051812 */ /* 0x000fe200078ec0ff */
[----:B------:R-:W5:Y:S03]  /*02a0*/  LDC.64 R18, c[0x0][0x210] ;  /* 0x00008400ff127b82 */ /* 0x000f660000000a00 */
[--C-:B------:R-:W-:Y:S01]  /*02b0*/  @P1 SHF.R.S32.HI R11, RZ, 0x1f, R5.reuse ;  /* 0x0000001fff0b1819 */ /* 0x100fe20000011405 */
[----:B------:R-:W-:-:S05]  /*02c0*/  @P1 IMAD.MOV.U32 R10, RZ, RZ, R5 ;  /* 0x000000ffff0a1224 */ /* 0x000fca00078e0005 */
[C---:B------:R-:W-:Y:S02]  /*02d0*/  IADD3 R10, P2, R7.reuse, R10, RZ ;  /* 0x0000000a070a7210 */ /* 0x040fe40007f5e0ff */
[----:B0-----:R-:W-:Y:S02]  /*02e0*/  SHF.R.S32.HI R5, RZ, 0x1f, R6 ;  /* 0x0000001fff057819 */ /* 0x001fe40000011406 */
[----:B------:R-:W-:Y:S02]  /*02f0*/  LEA.HI.X.SX32 R11, R7, R11, 0x1, P2 ;  /* 0x0000000b070b7211 */ /* 0x000fe400010f0eff */
[----:B------:R-:W-:Y:S01]  /*0300*/  SHF.R.S32.HI R7, RZ, 0x1f, R13 ;  /* 0x0000001fff077819 */ /* 0x000fe2000001140d */
[-C--:B-1----:R-:W-:Y:S02]  /*0310*/  IMAD R2, R5, R14.reuse, RZ ;  /* 0x0000000e05027224 */ /* 0x082fe400078e02ff */
[----:B------:R-:W-:Y:S01]  /*0320*/  IMAD.WIDE.U32 R10, R6, R14, R10 ;  /* 0x0000000e060a7225 */ /* 0x000fe200078e000a */
[----:B------:R-:W-:-:S03]  /*0330*/  SEL R7, R7, RZ, !P0 ;  /* 0x000000ff07077207 */ /* 0x000fc60004000000 */
[----:B------:R-:W-:Y:S01]  /*0340*/  IMAD R15, R6, R15, R2 ;  /* 0x0000000f060f7224 */ /* 0x000fe200078e0202 */
[----:B----4-:R-:W-:Y:S01]  /*0350*/  ISETP.NE.AND P0, PT, R0, RZ, PT ;  /* 0x000000ff0000720c */ /* 0x010fe20003f05270 */
[-C--:B---3--:R-:W-:Y:S02]  /*0360*/  IMAD R2, R7, R16.reuse, RZ ;  /* 0x0000001007027224 */ /* 0x088fe400078e02ff */
[----:B------:R-:W-:Y:S02]  /*0370*/  IMAD.IADD R11, R11, 0x1, R15 ;  /* 0x000000010b0b7824 */ /* 0x000fe400078e020f */
[C---:B------:R-:W-:Y:S02]  /*0380*/  IMAD R13, R4.reuse, R17, R2 ;  /* 0x00000011040d7224 */ /* 0x040fe400078e0202 */
[----:B------:R-:W-:-:S04]  /*0390*/  IMAD.WIDE.U32 R10, R4, R16, R10 ;  /* 0x00000010040a7225 */ /* 0x000fc800078e000a */
[----:B------:R-:W-:Y:S01]  /*03a0*/  IMAD.IADD R2, R11, 0x1, R13 ;  /* 0x000000010b027824 */ /* 0x000fe200078e020d */
[----:B-----5:R-:W-:-:S04]  /*03b0*/  LEA R18, P2, R10, R18, 0x2 ;  /* 0x000000120a127211 */ /* 0x020fc800078410ff */
[----:B------:R-:W-:Y:S01]  /*03c0*/  LEA.HI.X R2, R10, R19, R2, 0x2, P2 ;  /* 0x000000130a027211 */ /* 0x000fe200010f1402 */
[----:B--2---:R-:W-:Y:S08]  /*03d0*/  @P0 BRA `(.L_x_3466) ;  /* 0x0000000000540947 */ /* 0x004ff00003800000 */
[----:B------:R-:W0:Y:S01]  /*03e0*/  S2UR UR7, SR_CgaCtaId ;  /* 0x00000000000779c3 */ /* 0x000e220000008800 */
[----:B------:R-:W-:Y:S01]  /*03f0*/  UMOV UR6, 0x400 ;  /* 0x0000040000067882 */ /* 0x000fe20000000000 */
[----:B------:R-:W-:Y:S01]  /*0400*/  UMOV UR4, 0x1 ;  /* 0x0000000100047882 */ /* 0x000fe20000000000 */
[----:B------:R-:W-:Y:S01]  /*0410*/  HFMA2.MMA R10, -RZ, RZ, 0, -0.0 ;  /* 0x00008000ff0a7435 */ /* 0x000fe200000001ff */
        /* <DEDUP_REMOVED lines=12> */
.L_x_3467:
[----:B------:R-:W-:Y:S01]  /*04e0*/  @P0 ELECT P2, URZ, PT ;  /* 0x00000000003f082f */ /* 0x000fe20003840000 */
[----:B------:R1:W-:-:S12]  /*04f0*/  UBLKCP.S.G [UR6], [UR4], UR10 ;  /* 0x00000006040073ba */ /* 0x0003d8000800020a */
[----:B------:R-:W-:Y:S02]  /*0500*/  @P2 PLOP3.LUT P0, PT, P2, PT, PT, 0x8, 0x0 ;  /* 0x000000000000281c */ /* 0x000fe4000170e170 */
[----:B------:R-:W-:-:S11]  /*0510*/  PLOP3.LUT P2, PT, PT, PT, PT, 0x8, 0x0 ;  /* 0x000000000000781c */ /* 0x000fd60003f4e170 */
[----:B-1----:R-:W-:Y:S05]  /*0520*/  @P0 BRA.U.ANY `(.L_x_3467) ;  /* 0xfffffffd00ec0947 */ /* 0x002fea000393ffff */
.L_x_3466:
[----:B------:R-:W-:Y:S05]  /*0530*/  BSYNC B0 ;  /* 0x0000000000007941 */ /* 0x000fea0003800000 */
.L_x_3465:
[----:B------:R-:W-:Y:S01]  /*0540*/  BAR.SYNC.DEFER_BLOCKING 0x0 ;  /* 0x0000000000007b1d */ /* 0x000fe20000010000 */
[----:B------:R-:W-:Y:S02]  /*0550*/  MOV R41, 0x400 ;  /* 0x0000040000297802 */ /* 0x000fe40000000f00 */
[----:B------:R-:W-:Y:S02]  /*0560*/  CS2R R50, SRZ ;  /* 0x0000000000327805 */ /* 0x000fe4000001ff00 */
[----:B------:R-:W-:Y:S01]  /*0570*/  SHF.L.U32 R2, RZ, 0x1f, RZ ;  /* 0x0000001fff027819 */ /* 0x000fe200000006ff */
[--C-:B------:R-:W-:Y:S01]  /*0580*/  @P1 IMAD.MOV.U32 R50, RZ, RZ, R9.reuse ;  /* 0x000000ffff321224 */ /* 0x100fe200078e0009 */
[----:B------:R-:W-:Y:S02]  /*0590*/  LEA R41, R8, R41, 0x18 ;  /* 0x0000002908297211 */ /* 0x000fe400078ec0ff */
[----:B------:R-:W-:-:S07]  /*05a0*/  @P1 SHF.R.S32.HI R51, RZ, 0x1f, R9 ;  /* 0x0000001fff331819 */ /* 0x000fce0000011409 */
.L_x_3468:
[----:B-1----:R1:W2:Y:S02]  /*05b0*/  SYNCS.PHASECHK.TRANS64.TRYWAIT P0, [R41+URZ+0xc000], R2 ;  /* 0x00c00002290075a7 */ /* 0x0022a4000800017f */
[----:B--2---:R-:W-:Y:S05]  /*05c0*/  @!P0 NANOSLEEP.SYNCS 0x989680 ;  /* 0x009896800000895d */ /* 0x004fea0003900000 */
[----:B------:R-:W2:Y:S02]  /*05d0*/  @!P0 SYNCS.PHASECHK.TRANS64 P0, [R41+URZ+0xc000], R2 ;  /* 0x00c00002290085a7 */ /* 0x000ea4000800007f */
[----:B--2---:R-:W-:Y:S05]  /*05e0*/  @!P0 BRA `(.L_x_3468) ;  /* 0xfffffffc00f08947 */ /* 0x004fea000383ffff */
[----:B------:R-:W-:Y:S01]  /*05f0*/  SHF.R.S32.HI R9, RZ, 0x1f, R0 ;  /* 0x0000001fff097819 */ /* 0x000fe20000011400 */
[----:B------:R-:W-:Y:S01]  /*0600*/  ULDC UR4, c[0x0][0x268] ;  /* 0x00009a0000047ab9 */ /* 0x000fe20000000800 */
[----:B------:R-:W-:Y:S01]  /*0610*/  VIADDMNMX R43, R43, -R42, 0x40, PT ;  /* 0x000000402b2b7446 */ /* 0x000fe2000380092a */
[----:B------:R-:W-:Y:S01]  /*0620*/  ULDC.64 UR6, c[0x0][0x258] ;  /* 0x0000960000067ab9 */ /* 0x000fe20000000a00 */
[-C--:B-1----:R-:W-:Y:S01]  /*0630*/  LEA.HI R2, R9, R0.reuse, RZ, 0x7 ;  /* 0x0000000009027211 */ /* 0x082fe200078f38ff */
[----:B------:R-:W-:Y:S01]  /*0640*/  IMAD R5, R5, UR6, RZ ;  /* 0x0000000605057c24 */ /* 0x000fe2000f8e02ff */
[----:B------:R-:W-:Y:S01]  /*0650*/  LEA.HI R40, R9, R0, RZ, 0x4 ;  /* 0x0000000009287211 */ /* 0x000fe200078f20ff */
[----:B------:R-:W-:Y:S01]  /*0660*/  BSSY B0, `(.L_x_3469) ;  /* 0x0000092000007945 */ /* 0x000fe20003800000 */
[----:B------:R-:W-:Y:S02]  /*0670*/  LOP3.LUT R11, R2, 0xfffff80, RZ, 0xc0, !PT ;  /* 0x0fffff80020b7812 */ /* 0x000fe400078ec0ff */
[----:B------:R-:W-:-:S02]  /*0680*/  LOP3.LUT R13, R40, 0xfffffff0, RZ, 0xc0, !PT ;  /* 0xfffffff0280d7812 */ /* 0x000fc400078ec0ff */
[----:B------:R-:W-:Y:S01]  /*0690*/  SHF.R.S32.HI R2, RZ, 0x7, R2 ;  /* 0x00000007ff027819 */ /* 0x000fe20000011402 */
[C---:B------:R-:W-:Y:S01]  /*06a0*/  IMAD.IADD R11, R0.reuse, 0x1, -R11 ;  /* 0x00000001000b7824 */ /* 0x040fe200078e0a0b */
[----:B------:R-:W-:Y:S01]  /*06b0*/  LEA.HI R12, R9, R0, RZ, 0x5 ;  /* 0x00000000090c7211 */ /* 0x000fe200078f28ff */
[----:B------:R-:W-:Y:S01]  /*06c0*/  IMAD.IADD R0, R0, 0x1, -R13 ;  /* 0x0000000100007824 */ /* 0x000fe200078e0a0d */
[----:B------:R-:W-:Y:S01]  /*06d0*/  SHF.R.S32.HI R40, RZ, 0x4, R40 ;  /* 0x00000004ff287819 */ /* 0x000fe20000011428 */
[----:B------:R-:W-:Y:S01]  /*06e0*/  IMAD.SHL.U32 R28, R2, 0x1000, RZ ;  /* 0x00001000021c7824 */ /* 0x000fe200078e00ff */
[--C-:B------:R-:W-:Y:S02]  /*06f0*/  SHF.R.S32.HI R24, RZ, 0x5, R12.reuse ;  /* 0x00000005ff187819 */ /* 0x100fe4000001140c */
[----:B------:R-:W-:Y:S01]  /*0700*/  SHF.R.S32.HI R17, RZ, 0x1f, R12 ;  /* 0x0000001fff117819 */ /* 0x000fe2000001140c */
[----:B------:R-:W-:Y:S01]  /*0710*/  IMAD R8, R11, 0x4, R28 ;  /* 0x000000040b087824 */ /* 0x000fe200078e021c */
[----:B------:R-:W-:Y:S01]  /*0720*/  SHF.R.S32.HI R21, RZ, 0x1f, R0 ;  /* 0x0000001fff157819 */ /* 0x000fe20000011400 */
[C---:B------:R-:W-:Y:S01]  /*0730*/  IMAD.SHL.U32 R30, R40.reuse, 0x40, RZ ;  /* 0x00000040281e7824 */ /* 0x040fe200078e00ff */
[----:B------:R-:W-:Y:S01]  /*0740*/  LEA.HI R20, R17, R24, RZ, 0x2 ;  /* 0x0000001811147211 */ /* 0x000fe200078f10ff */
[----:B------:R-:W-:Y:S01]  /*0750*/  IMAD.SHL.U32 R49, R40, 0x8, RZ ;  /* 0x0000000828317824 */ /* 0x000fe200078e00ff */
[----:B------:R-:W-:-:S02]  /*0760*/  LEA.HI R52, R21, R0, RZ, 0x3 ;  /* 0x0000000015347211 */ /* 0x000fc400078f18ff */
[----:B------:R-:W-:Y:S02]  /*0770*/  LOP3.LUT R25, R20, 0x3ffffc, RZ, 0xc0, !PT ;  /* 0x003ffffc14197812 */ /* 0x000fe400078ec0ff */
[----:B------:R-:W-:Y:S02]  /*0780*/  LEA R53, R8, R41, 0x2 ;  /* 0x0000002908357211 */ /* 0x000fe400078e10ff */
[----:B------:R-:W-:Y:S01]  /*0790*/  LOP3.LUT R29, R52, 0xfffffff8, RZ, 0xc0, !PT ;  /* 0xfffffff8341d7812 */ /* 0x000fe200078ec0ff */
[----:B------:R-:W-:Y:S01]  /*07a0*/  IMAD.IADD R45, R24, 0x1, -R25 ;  /* 0x00000001182d7824 */ /* 0x000fe200078e0a19 */
[----:B------:R-:W-:Y:S01]  /*07b0*/  LOP3.LUT R48, R30, 0x1c0, RZ, 0xc0, !PT ;  /* 0x000001c01e307812 */ /* 0x000fe200078ec0ff */
[----:B0-----:R-:W0:Y:S01]  /*07c0*/  LDS.128 R8, [R53] ;  /* 0x0000000035087984 */ /* 0x001e220000000c00 */
[----:B------:R-:W-:Y:S01]  /*07d0*/  SHF.R.S32.HI R52, RZ, 0x3, R52 ;  /* 0x00000003ff347819 */ /* 0x000fe20000011434 */
[----:B------:R-:W-:Y:S01]  /*07e0*/  IMAD.IADD R44, R0, 0x1, -R29 ;  /* 0x00000001002c7824 */ /* 0x000fe200078e0a1d */
[----:B------:R-:W-:Y:S01]  /*07f0*/  LEA R45, R45, R28, 0xa ;  /* 0x0000001c2d2d7211 */ /* 0x000fe200078e50ff */
[----:B------:R-:W1:Y:S02]  /*0800*/  LDS.128 R12, [R53+0x800] ;  /* 0x00080000350c7984 */ /* 0x000e640000000c00 */
[----:B------:R-:W-:Y:S01]  /*0810*/  IMAD.SHL.U32 R46, R44, 0x40, RZ ;  /* 0x000000402c2e7824 */ /* 0x000fe200078e00ff */
[----:B------:R-:W-:Y:S01]  /*0820*/  LEA R45, R52, R45, 0x9 ;  /* 0x0000002d342d7211 */ /* 0x000fe200078e48ff */
[----:B------:R-:W2:Y:S01]  /*0830*/  LDS.128 R16, [R53+0x1000] ;  /* 0x0010000035107984 */ /* 0x000ea20000000c00 */
[C---:B------:R-:W-:Y:S01]  /*0840*/  IMAD.SHL.U32 R47, R44.reuse, 0x8, RZ ;  /* 0x000000082c2f7824 */ /* 0x040fe200078e00ff */
[----:B------:R-:W-:Y:S01]  /*0850*/  R2P PR, R44, 0x6 ;  /* 0x000000062c007804 */ /* 0x000fe20000000000 */
[----:B------:R-:W-:Y:S01]  /*0860*/  IMAD R2, R52, 0x8, R2 ;  /* 0x0000000834027824 */ /* 0x000fe200078e0202 */
[----:B------:R-:W3:Y:S01]  /*0870*/  LDS.128 R24, [R53+0x2000] ;  /* 0x0020000035187984 */ /* 0x000ee20000000c00 */
[----:B------:R-:W-:-:S02]  /*0880*/  LOP3.LUT R46, R46, 0x1c0, RZ, 0xc0, !PT ;  /* 0x000001c02e2e7812 */ /* 0x000fc400078ec0ff */
[----:B------:R-:W-:Y:S01]  /*0890*/  LOP3.LUT R47, R48, 0x38, R47, 0xf8, !PT ;  /* 0x00000038302f7812 */ /* 0x000fe200078ef82f */
[----:B------:R-:W4:Y:S01]  /*08a0*/  LDS.128 R28, [R53+0x2800] ;  /* 0x00280000351c7984 */ /* 0x000f220000000c00 */
[----:B------:R-:W-:Y:S02]  /*08b0*/  LOP3.LUT R49, R46, 0x8, R49, 0xf8, !PT ;  /* 0x000000082e317812 */ /* 0x000fe400078ef831 */
[----:B------:R-:W-:Y:S01]  /*08c0*/  SHF.R.U32.HI R46, RZ, 0x3, R46 ;  /* 0x00000003ff2e7819 */ /* 0x000fe2000001162e */
[----:B------:R-:W5:Y:S01]  /*08d0*/  LDS.128 R20, [R53+0x1800] ;  /* 0x0018000035147984 */ /* 0x000f620000000c00 */
[----:B------:R-:W-:Y:S02]  /*08e0*/  SHF.R.U32.HI R48, RZ, 0x3, R48 ;  /* 0x00000003ff307819 */ /* 0x000fe40000011630 */
[----:B------:R-:W-:Y:S01]  /*08f0*/  LOP3.LUT R46, R49, R46, RZ, 0x3c, !PT ;  /* 0x0000002e312e7212 */ /* 0x000fe200078e3cff */
[----:B------:R-:W5:Y:S01]  /*0900*/  LDS.128 R32, [R53+0x3000] ;  /* 0x0030000035207984 */ /* 0x000f620000000c00 */
[----:B------:R-:W-:-:S03]  /*0910*/  LOP3.LUT R47, R47, R48, RZ, 0x3c, !PT ;  /* 0x000000302f2f7212 */ /* 0x000fc600078e3cff */
[----:B------:R-:W5:Y:S01]  /*0920*/  LDS.128 R36, [R53+0x3800] ;  /* 0x0038000035247984 */ /* 0x000f620000000c00 */
[----:B------:R-:W-:Y:S02]  /*0930*/  IMAD.IADD R44, R46, 0x1, R45 ;  /* 0x000000012e2c7824 */ /* 0x000fe400078e022d */
[----:B------:R-:W-:Y:S02]  /*0940*/  IMAD.U32 R2, R2, 0x200, R47 ;  /* 0x0000020002027824 */ /* 0x000fe400078e002f */
[----:B0-----:R-:W-:Y:S01]  /*0950*/  FMUL.FTZ R45, R9, UR4 ;  /* 0x00000004092d7c20 */ /* 0x001fe20008410000 */
[----:B------:R-:W-:Y:S01]  /*0960*/  FMUL.FTZ R46, R11, UR4 ;  /* 0x000000040b2e7c20 */ /* 0x000fe20008410000 */
[----:B------:R-:W-:Y:S01]  /*0970*/  FMUL.FTZ R9, R10, UR4 ;  /* 0x000000040a097c20 */ /* 0x000fe20008410000 */
        /* <DEDUP_REMOVED lines=8> */
[----:B------:R-:W-:Y:S01]  /*0a00*/  F2FP.BF16.F32.PACK_AB R10, R13, R10 ;  /* 0x0000000a0d0a723e */ /* 0x000fe200000010ff */
[----:B---3--:R-:W-:Y:S01]  /*0a10*/  FMUL.FTZ R18, R24, UR4 ;  /* 0x0000000418127c20 */ /* 0x008fe20008410000 */
[----:B------:R-:W-:Y:S01]  /*0a20*/  FMUL.FTZ R17, R17, UR4 ;  /* 0x0000000411117c20 */ /* 0x000fe20008410000 */
[----:B------:R-:W-:Y:S01]  /*0a30*/  F2FP.BF16.F32.PACK_AB R13, R19, R14 ;  /* 0x0000000e130d723e */ /* 0x000fe200000010ff */
[----:B------:R-:W-:Y:S01]  /*0a40*/  FMUL.FTZ R25, R25, UR4 ;  /* 0x0000000419197c20 */ /* 0x000fe20008410000 */
[----:B----4-:R-:W-:Y:S01]  /*0a50*/  FMUL.FTZ R24, R30, UR4 ;  /* 0x000000041e187c20 */ /* 0x010fe20008410000 */
[----:B------:R-:W-:Y:S01]  /*0a60*/  FMUL.FTZ R31, R31, UR4 ;  /* 0x000000041f1f7c20 */ /* 0x000fe20008410000 */
[----:B------:R-:W-:Y:S01]  /*0a70*/  FMUL.FTZ R29, R29, UR4 ;  /* 0x000000041d1d7c20 */ /* 0x000fe20008410000 */
[----:B------:R-:W-:Y:S01]  /*0a80*/  F2FP.BF16.F32.PACK_AB R8, R45, R8 ;  /* 0x000000082d08723e */ /* 0x000fe200000010ff */
[----:B-----5:R-:W-:Y:S01]  /*0a90*/  FMUL.FTZ R15, R20, UR4 ;  /* 0x00000004140f7c20 */ /* 0x020fe20008410000 */
[----:B------:R-:W-:Y:S01]  /*0aa0*/  FMUL.FTZ R20, R21, UR4 ;  /* 0x0000000415147c20 */ /* 0x000fe20008410000 */
[----:B------:R-:W-:Y:S01]  /*0ab0*/  FMUL.FTZ R21, R26, UR4 ;  /* 0x000000041a157c20 */ /* 0x000fe20008410000 */
[----:B------:R-:W-:Y:S01]  /*0ac0*/  FMUL.FTZ R26, R27, UR4 ;  /* 0x000000041b1a7c20 */ /* 0x000fe20008410000 */
[----:B------:R-:W-:Y:S01]  /*0ad0*/  FMUL.FTZ R27, R32, UR4 ;  /* 0x00000004201b7c20 */ /* 0x000fe20008410000 */
[----:B------:R-:W-:Y:S01]  /*0ae0*/  F2FP.BF16.F32.PACK_AB R19, R31, R24 ;  /* 0x000000181f13723e */ /* 0x000fe200000010ff */
[----:B------:R-:W-:Y:S01]  /*0af0*/  FMUL.FTZ R32, R33, UR4 ;  /* 0x0000000421207c20 */ /* 0x000fe20008410000 */
[----:B------:R-:W-:Y:S01]  /*0b00*/  HFMA2.MMA R24, -RZ, RZ, 0, 1.9073486328125e-06 ;  /* 0x00000020ff187435 */ /* 0x000fe200000001ff */
[----:B------:R-:W-:Y:S01]  /*0b10*/  FMUL.FTZ R16, R22, UR4 ;  /* 0x0000000416107c20 */ /* 0x000fe20008410000 */
[----:B------:R-:W-:Y:S01]  /*0b20*/  FMUL.FTZ R23, R23, UR4 ;  /* 0x0000000417177c20 */ /* 0x000fe20008410000 */
[----:B------:R-:W-:Y:S01]  /*0b30*/  FMUL.FTZ R33, R38, UR4 ;  /* 0x0000000426217c20 */ /* 0x000fe20008410000 */
[----:B------:R-:W-:Y:S01]  /*0b40*/  FMUL.FTZ R38, R39, UR4 ;  /* 0x0000000427267c20 */ /* 0x000fe20008410000 */
[----:B------:R-:W-:Y:S01]  /*0b50*/  VIADD R39, R41, 0x8000 ;  /* 0x0000800029277836 */ /* 0x000fe20000000000 */
[----:B------:R-:W-:Y:S01]  /*0b60*/  F2FP.BF16.F32.PACK_AB R14, R20, R15 ;  /* 0x0000000f140e723e */ /* 0x000fe200000010ff */
[----:B------:R-:W-:Y:S01]  /*0b70*/  FMUL.FTZ R22, R28, UR4 ;  /* 0x000000041c167c20 */ /* 0x000fe20008410000 */
[----:B------:R-:W-:Y:S01]  /*0b80*/  F2FP.BF16.F32.PACK_AB R15, R23, R16 ;  /* 0x00000010170f723e */ /* 0x000fe200000010ff */
[----:B------:R-:W-:Y:S01]  /*0b90*/  IMAD R23, R44, 0x2, R39 ;  /* 0x000000022c177824 */ /* 0x000fe200078e0227 */
[----:B------:R-:W-:Y:S01]  /*0ba0*/  SEL R24, R24, 0xffffffe0, !P1 ;  /* 0xffffffe018187807 */ /* 0x000fe20004800000 */
[----:B------:R-:W-:Y:S01]  /*0bb0*/  FMUL.FTZ R28, R34, UR4 ;  /* 0x00000004221c7c20 */ /* 0x000fe20008410000 */
[----:B------:R-:W-:Y:S01]  /*0bc0*/  FMUL.FTZ R35, R35, UR4 ;  /* 0x0000000423237c20 */ /* 0x000fe20008410000 */
[----:B------:R-:W-:Y:S01]  /*0bd0*/  FMUL.FTZ R30, R36, UR4 ;  /* 0x00000004241e7c20 */ /* 0x000fe20008410000 */
[----:B------:R-:W-:Y:S01]  /*0be0*/  FMUL.FTZ R37, R37, UR4 ;  /* 0x0000000425257c20 */ /* 0x000fe20008410000 */
[C---:B------:R-:W-:Y:S01]  /*0bf0*/  VIADD R45, R23.reuse, 0x40 ;  /* 0x00000040172d7836 */ /* 0x040fe20000000000 */
[----:B------:R-:W-:Y:S01]  /*0c00*/  F2FP.BF16.F32.PACK_AB R9, R46, R9 ;  /* 0x000000092e09723e */ /* 0x000fe200000010ff */
[----:B------:R-:W-:Y:S01]  /*0c10*/  @P2 VIADD R45, R23, 0xffffffc0 ;  /* 0xffffffc0172d2836 */ /* 0x000fe20000000000 */
[----:B------:R-:W-:Y:S01]  /*0c20*/  F2FP.BF16.F32.PACK_AB R11, R48, R11 ;  /* 0x0000000b300b723e */ /* 0x000fe200000010ff */
[--C-:B------:R-:W-:Y:S01]  /*0c30*/  IMAD R44, R44, 0x2, R41.reuse ;  /* 0x000000022c2c7824 */ /* 0x100fe200078e0229 */
[----:B------:R-:W-:Y:S01]  /*0c40*/  F2FP.BF16.F32.PACK_AB R20, R32, R27 ;  /* 0x0000001b2014723e */ /* 0x000fe200000010ff */
[----:B------:R-:W-:Y:S01]  /*0c50*/  IMAD R41, R2, 0x2, R41 ;  /* 0x0000000202297824 */ /* 0x000fe200078e0229 */
[----:B------:R-:W-:Y:S01]  /*0c60*/  F2FP.BF16.F32.PACK_AB R12, R17, R12 ;  /* 0x0000000c110c723e */ /* 0x000fe200000010ff */
[----:B------:R-:W-:Y:S01]  /*0c70*/  ULDC UR4, c[0x0][0x244] ;  /* 0x0000910000047ab9 */ /* 0x000fe20000000800 */
[----:B------:R-:W-:Y:S01]  /*0c80*/  F2FP.BF16.F32.PACK_AB R16, R25, R18 ;  /* 0x000000121910723e */ /* 0x000fe200000010ff */
[----:B------:R0:W-:Y:S01]  /*0c90*/  STSM.16.M88.4 [R44+0x8000], R8 ;  /* 0x008000082c007844 */ /* 0x0001e20000000200 */
[----:B------:R-:W-:-:S02]  /*0ca0*/  IADD3 R32, R23, R24, RZ ;  /* 0x0000001817207210 */ /* 0x000fc40007ffe0ff */
[----:B------:R-:W-:Y:S02]  /*0cb0*/  F2FP.BF16.F32.PACK_AB R17, R26, R21 ;  /* 0x000000151a11723e */ /* 0x000fe400000010ff */
[----:B------:R-:W-:Y:S01]  /*0cc0*/  F2FP.BF16.F32.PACK_AB R18, R29, R22 ;  /* 0x000000161d12723e */ /* 0x000fe200000010ff */
[----:B------:R1:W-:Y:S01]  /*0cd0*/  STSM.16.M88.4 [R32], R12 ;  /* 0x0000000c20007844 */ /* 0x0003e20000000200 */
[----:B------:R-:W-:Y:S01]  /*0ce0*/  F2FP.BF16.F32.PACK_AB R23, R38, R33 ;  /* 0x000000212617723e */ /* 0x000fe200000010ff */
[----:B------:R-:W-:Y:S01]  /*0cf0*/  IMAD.IADD R33, R24, 0x1, R45 ;  /* 0x0000000118217824 */ /* 0x000fe200078e022d */
[----:B------:R-:W-:Y:S01]  /*0d00*/  F2FP.BF16.F32.PACK_AB R21, R35, R28 ;  /* 0x0000001c2315723e */ /* 0x000fe200000010ff */
[----:B------:R1:W-:Y:S01]  /*0d10*/  STSM.16.M88.4 [R45], R16 ;  /* 0x000000102d007844 */ /* 0x0003e20000000200 */
[----:B------:R-:W-:Y:S01]  /*0d20*/  F2FP.BF16.F32.PACK_AB R22, R37, R30 ;  /* 0x0000001e2516723e */ /* 0x000fe200000010ff */
[----:B------:R-:W-:Y:S01]  /*0d30*/  IMAD.SHL.U32 R30, R0, 0x8, RZ ;  /* 0x00000008001e7824 */ /* 0x000fe200078e00ff */
[----:B------:R-:W-:-:S02]  /*0d40*/  IADD3 R28, P0, R40, R50, RZ ;  /* 0x00000032281c7210 */ /* 0x000fc40007f1e0ff */
[C---:B------:R-:W-:Y:S01]  /*0d50*/  IADD3 R0, R40.reuse, 0x10, RZ ;  /* 0x0000001028007810 */ /* 0x040fe20007ffe0ff */
[----:B------:R1:W-:Y:S01]  /*0d60*/  STSM.16.M88.4 [R33], R20 ;  /* 0x0000001421007844 */ /* 0x0003e20000000200 */
[----:B------:R-:W-:Y:S01]  /*0d70*/  LEA.HI.X.SX32 R29, R40, R51, 0x1, P0 ;  /* 0x00000033281d7211 */ /* 0x000fe200000f0eff */
[----:B0-----:R-:W-:Y:S01]  /*0d80*/  IMAD R11, R6, UR7, R5 ;  /* 0x00000007060b7c24 */ /* 0x001fe2000f8e0205 */
[----:B------:R-:W-:Y:S01]  /*0d90*/  BAR.SYNC.DEFER_BLOCKING 0x0 ;  /* 0x0000000000007b1d */ /* 0x000fe20000010000 */
[----:B------:R-:W-:Y:S01]  /*0da0*/  ISETP.GE.AND P0, PT, R30, UR4, PT ;  /* 0x000000041e007c0c */ /* 0x000fe2000bf06270 */
[C---:B------:R-:W-:Y:S01]  /*0db0*/  VIADD R5, R40.reuse, 0x20 ;  /* 0x0000002028057836 */ /* 0x040fe20000000000 */
[--C-:B------:R-:W-:Y:S02]  /*0dc0*/  SHF.R.S32.HI R31, RZ, 0x1f, R30.reuse ;  /* 0x0000001fff1f7819 */ /* 0x100fe4000001141e */
[CC--:B------:R-:W-:Y:S01]  /*0dd0*/  ISETP.GE.OR P3, PT, R40.reuse, R43.reuse, P0 ;  /* 0x0000002b2800720c */ /* 0x0c0fe20000766670 */
[----:B------:R-:W-:Y:S01]  /*0de0*/  ULDC.64 UR4, c[0x0][0x260] ;  /* 0x0000980000047ab9 */ /* 0x000fe20000000a00 */
[----:B------:R-:W-:Y:S01]  /*0df0*/  VIADD R40, R40, 0x30 ;  /* 0x0000003028287836 */ /* 0x000fe20000000000 */
[-C--:B------:R-:W-:Y:S01]  /*0e00*/  ISETP.GE.OR P1, PT, R5, R43.reuse, P0 ;  /* 0x0000002b0500720c */ /* 0x080fe20000726670 */
[----:B------:R-:W-:Y:S01]  /*0e10*/  IMAD.WIDE.U32 R8, R6, UR6, R30 ;  /* 0x0000000606087c25 */ /* 0x000fe2000f8e001e */
[----:B------:R-:W-:-:S02]  /*0e20*/  ISETP.GE.OR P2, PT, R0, R43, P0 ;  /* 0x0000002b0000720c */ /* 0x000fc40000746670 */
[----:B------:R-:W-:Y:S01]  /*0e30*/  ISETP.GE.OR P0, PT, R40, R43, P0 ;  /* 0x0000002b2800720c */ /* 0x000fe20000706670 */
[----:B------:R-:W-:Y:S02]  /*0e40*/  IMAD R7, R7, UR4, RZ ;  /* 0x0000000407077c24 */ /* 0x000fe4000f8e02ff */
[----:B------:R-:W-:Y:S02]  /*0e50*/  IMAD.IADD R9, R9, 0x1, R11 ;  /* 0x0000000109097824 */ /* 0x000fe400078e020b */
[C---:B------:R-:W-:Y:S02]  /*0e60*/  IMAD R11, R4.reuse, UR5, R7 ;  /* 0x00000005040b7c24 */ /* 0x040fe4000f8e0207 */
[----:B------:R-:W-:Y:S01]  /*0e70*/  IMAD.WIDE.U32 R4, R4, UR4, R8 ;  /* 0x0000000404047c25 */ /* 0x000fe2000f8e0008 */
[----:B------:R-:W-:-:S03]  /*0e80*/  LEA R8, R2, R39, 0x1 ;  /* 0x0000002702087211 */ /* 0x000fc600078e08ff */
[----:B------:R-:W-:Y:S01]  /*0e90*/  IMAD.WIDE R6, R3, 0x40, R28 ;  /* 0x0000004003067825 */ /* 0x000fe200078e021c */
[----:B------:R1:W0:Y:S03]  /*0ea0*/  LDS.128 R24, [R41+0x9800] ;  /* 0x0098000029187984 */ /* 0x0002260000000c00 */
[----:B------:R-:W-:Y:S01]  /*0eb0*/  IMAD.IADD R3, R5, 0x1, R11 ;  /* 0x0000000105037824 */ /* 0x000fe200078e020b */
[----:B------:R-:W-:Y:S06]  /*0ec0*/  @P3 BRA `(.L_x_3470) ;  /* 0x00000000002c3947 */ /* 0x000fec0003800000 */
[----:B------:R-:W2:Y:S01]  /*0ed0*/  LDS.128 R8, [R8] ;  /* 0x0000000008087984 */ /* 0x000ea20000000c00 */
[----:B------:R-:W-:Y:S01]  /*0ee0*/  ULDC.64 UR4, c[0x0][0x250] ;  /* 0x0000940000047ab9 */ /* 0x000fe20000000a00 */
[----:B------:R-:W-:Y:S02]  /*0ef0*/  IMAD.MOV.U32 R2, RZ, RZ, R4 ;  /* 0x000000ffff027224 */ /* 0x000fe400078e0004 */
[----:B-1----:R-:W-:Y:S02]  /*0f00*/  IMAD R15, R7, UR4, RZ ;  /* 0x00000004070f7c24 */ /* 0x002fe4000f8e02ff */
[----:B------:R-:W-:-:S04]  /*0f10*/  IMAD.WIDE.U32 R12, R6, UR4, R2 ;  /* 0x00000004060c7c25 */ /* 0x000fc8000f8e0002 */
[----:B------:R-:W-:Y:S01]  /*0f20*/  IMAD R15, R6, UR5, R15 ;  /* 0x00000005060f7c24 */ /* 0x000fe2000f8e020f */
[----:B------:R-:W-:Y:S02]  /*0f30*/  ULDC.64 UR4, c[0x0][0x238] ;  /* 0x00008e0000047ab9 */ /* 0x000fe40000000a00 */
[----:B------:R-:W-:Y:S01]  /*0f40*/  LEA R14, P3, R12, UR4, 0x1 ;  /* 0x000000040c0e7c11 */ /* 0x000fe2000f8608ff */
[----:B------:R-:W-:-:S05]  /*0f50*/  IMAD.IADD R13, R13, 0x1, R15 ;  /* 0x000000010d0d7824 */ /* 0x000fca00078e020f */
[----:B------:R-:W-:-:S05]  /*0f60*/  LEA.HI.X R15, R12, UR5, R13, 0x1, P3 ;  /* 0x000000050c0f7c11 */ /* 0x000fca00098f0c0d */
[----:B--2---:R2:W-:Y:S02]  /*0f70*/  STG.E.128 desc[UR8][R14.64], R8 ;  /* 0x000000080e007986 */ /* 0x0045e4000c101d08 */
.L_x_3470:
[----:B------:R-:W-:Y:S05]  /*0f80*/  BSYNC B0 ;  /* 0x0000000000007941 */ /* 0x000fea0003800000 */
.L_x_3469:
[----:B--2---:R2:W3:Y:S01]  /*0f90*/  LDS.128 R8, [R41+0x8800] ;  /* 0x0088000029087984 */ /* 0x0044e20000000c00 */
[----:B------:R-:W-:Y:S04]  /*0fa0*/  BSSY B0, `(.L_x_3471) ;  /* 0x000000f000007945 */ /* 0x000fe80003800000 */
[----:B------:R-:W-:Y:S05]  /*0fb0*/  @P2 BRA `(.L_x_3472) ;  /* 0x0000000000342947 */ /* 0x000fea0003800000 */
[----:B-1----:R-:W-:Y:S01]  /*0fc0*/  IADD3 R15, P2, R6, 0x10, RZ ;  /* 0x00000010060f7810 */ /* 0x002fe20007f5e0ff */
[----:B------:R-:W-:Y:S01]  /*0fd0*/  ULDC.64 UR4, c[0x0][0x250] ;  /* 0x0000940000047ab9 */ /* 0x000fe20000000a00 */
[----:B------:R-:W-:Y:S02]  /*0fe0*/  IMAD.MOV.U32 R12, RZ, RZ, R4 ;  /* 0x000000ffff0c7224 */ /* 0x000fe400078e0004 */
[----:B------:R-:W-:Y:S01]  /*0ff0*/  IADD3.X R0, RZ, R7, RZ, P2, !PT ;  /* 0x00000007ff007210 */ /* 0x000fe200017fe4ff */
[----:B------:R-:W-:-:S04]  /*1000*/  IMAD.MOV.U32 R13, RZ, RZ, R3 ;  /* 0x000000ffff0d7224 */ /* 0x000fc800078e0003 */
        /* <DEDUP_REMOVED lines=8> */
.L_x_3472:
[----:B------:R-:W-:Y:S05]  /*1090*/  BSYNC B0 ;  /* 0x0000000000007941 */ /* 0x000fea0003800000 */
.L_x_3471:
[----:B---34-:R3:W4:Y:S01]  /*10a0*/  LDS.128 R8, [R41+0x9000] ;  /* 0x0090000029087984 */ /* 0x0187220000000c00 */
        /* <DEDUP_REMOVED lines=14> */
[----:B----4-:R1:W-:Y:S02]  /*1190*/  STG.E.128 desc[UR8][R14.64], R8 ;  /* 0x000000080e007986 */ /* 0x0103e4000c101d08 */
.L_x_3474:
[----:B------:R-:W-:Y:S05]  /*11a0*/  BSYNC B0 ;  /* 0x0000000000007941 */ /* 0x000fea0003800000 */
.L_x_3473:
[----:B------:R-:W-:Y:S05]  /*11b0*/  @P0 EXIT ;  /* 0x000000000000094d */ /* 0x000fea0003800000 */
[----:B------:R-:W-:Y:S01]  /*11c0*/  IADD3 R5, P0, R6, 0x30, RZ ;  /* 0x0000003006057810 */ /* 0x000fe20007f1e0ff */
[----:B------:R-:W-:Y:S01]  /*11d0*/  ULDC.64 UR4, c[0x0][0x250] ;  /* 0x0000940000047ab9 */ /* 0x000fe20000000a00 */
[----:B------:R-:W-:Y:S02]  /*11e0*/  IMAD.MOV.U32 R2, RZ, RZ, R4 ;  /* 0x000000ffff027224 */ /* 0x000fe400078e0004 */
[----:B------:R-:W-:Y:S02]  /*11f0*/  IADD3.X R6, RZ, R7, RZ, P0, !PT ;  /* 0x00000007ff067210 */ /* 0x000fe400007fe4ff */
[----:B------:R-:W-:-:S04]  /*1200*/  IMAD.WIDE.U32 R2, R5, UR4, R2 ;  /* 0x0000000405027c25 */ /* 0x000fc8000f8e0002 */
[----:B------:R-:W-:-:S04]  /*1210*/  IMAD R6, R6, UR4, RZ ;  /* 0x0000000406067c24 */ /* 0x000fc8000f8e02ff */
[----:B------:R-:W-:Y:S01]  /*1220*/  IMAD R5, R5, UR5, R6 ;  /* 0x0000000505057c24 */ /* 0x000fe2000f8e0206 */
[----:B------:R-:W-:Y:S02]  /*1230*/  ULDC.64 UR4, c[0x0][0x238] ;  /* 0x00008e0000047ab9 */ /* 0x000fe40000000a00 */
[----:B------:R-:W-:Y:S01]  /*1240*/  LEA R4, P0, R2, UR4, 0x1 ;  /* 0x0000000402047c11 */ /* 0x000fe2000f8008ff */
[----:B------:R-:W-:-:S05]  /*1250*/  IMAD.IADD R3, R3, 0x1, R5 ;  /* 0x0000000103037824 */ /* 0x000fca00078e0205 */
[----:B------:R-:W-:-:S05]  /*1260*/  LEA.HI.X R5, R2, UR5, R3, 0x1, P0 ;  /* 0x0000000502057c11 */ /* 0x000fca00080f0c03 */
[----:B0-----:R-:W-:Y:S01]  /*1270*/  STG.E.128 desc[UR8][R4.64], R24 ;  /* 0x0000001804007986 */ /* 0x001fe2000c101d08 */
[----:B------:R-:W-:Y:S05]  /*1280*/  EXIT ;  /* 0x000000000000794d */ /* 0x000fea0003800000 */
.L_x_3475:
        /* <DEDUP_REMOVED lines=15> */
.L_x_3678:


//--------------------- .text._ZN7cutlass13device_kernelIN5flash11enable_sm90INS1_16FlashAttnBwdSm90INS1_25CollectiveMainloopBwdSm90ILi2ELi2ELi2EN4cute5tupleIJNS5_1CILi1EEES8_S8_EEENS6_IJNS7_ILi64EEENS7_ILi128EEESB_EEENS_10bfloat16_tEfNS_4arch4Sm90ELb1ELb0ELb1ELb1ELb1ELb1ELb0ELb0ELi2ELi1ELi2ELi1ELb0EEENS1_24CollectiveEpilogueBwdGQAISC_fSF_Li256ELb1ELb1EEENS1_25SingleTileBwdLPTSchedulerILb1ELi128ELb1EEEEEEEEEvNT_6ParamsE --------------------------
	.section	.text._ZN7cutlass13device_kernelIN5flash11enable_sm90INS1_16FlashAttnBwdSm90INS1_25CollectiveMainloopBwdSm90ILi2ELi2ELi2EN4cute5tupleIJNS5_1CILi1EEES8_S8_EEENS6_IJNS7_ILi64EEENS7_ILi128EEESB_EEENS_10bfloat16_tEfNS_4arch4Sm90ELb1ELb0ELb1ELb1ELb1ELb1ELb0ELb0ELi2ELi1ELi2ELi1ELb0EEENS1_24CollectiveEpilogueBwdGQAISC_fSF_Li256ELb1ELb1EEENS1_25SingleTileBwdLPTSchedulerILb1ELi128ELb1EEEEEEEEEvNT_6ParamsE,"ax",@progbits
	.align	128
.text._ZN7cutlass13device_kernelIN5flash11enable_sm90INS1_16FlashAttnBwdSm90INS1_25CollectiveMainloopBwdSm90ILi2ELi2ELi2EN4cute5tupleIJNS5_1CILi1EEES8_S8_EEENS6_IJNS7_ILi64EEENS7_ILi128EEESB_EEENS_10bfloat16_tEfNS_4arch4Sm90ELb1ELb0ELb1ELb1ELb1ELb1ELb0ELb0ELi2ELi1ELi2ELi1ELb0EEENS1_24CollectiveEpilogueBwdGQAISC_fSF_Li256ELb1ELb1EEENS1_25SingleTileBwdLPTSchedulerILb1ELi128ELb1EEEEEEEEEvNT_6ParamsE:
        .type           _ZN7cutlass13device_kernelIN5flash11enable_sm90INS1_16FlashAttnBwdSm90INS1_25CollectiveMainloopBwdSm90ILi2ELi2ELi2EN4cute5tupleIJNS5_1CILi1EEES8_S8_EEENS6_IJNS7_ILi64EEENS7_ILi128EEESB_EEENS_10bfloat16_tEfNS_4arch4Sm90ELb1ELb0ELb1ELb1ELb1ELb1ELb0ELb0ELi2ELi1ELi2ELi1ELb0EEENS1_24CollectiveEpilogueBwdGQAISC_fSF_Li256ELb1ELb1EEENS1_25SingleTileBwdLPTSchedulerILb1ELi128ELb1EEEEEEEEEvNT_6ParamsE,@function
        .size           _ZN7cutlass13device_kernelIN5flash11enable_sm90INS1_16FlashAttnBwdSm90INS1_25CollectiveMainloopBwdSm90ILi2ELi2ELi2EN4cute5tupleIJNS5_1CILi1EEES8_S8_EEENS6_IJNS7_ILi64EEENS7_ILi128EEESB_EEENS_10bfloat16_tEfNS_4arch4Sm90ELb1ELb0ELb1ELb1ELb1ELb1ELb0ELb0ELi2ELi1ELi2ELi1ELb0EEENS1_24CollectiveEpilogueBwdGQAISC_fSF_Li256ELb1ELb1EEENS1_25SingleTileBwdLPTSchedulerILb1ELi128ELb1EEEEEEEEEvNT_6ParamsE,(.L_x_3679 - _ZN7cutlass13device_kernelIN5flash11enable_sm90INS1_16FlashAttnBwdSm90INS1_25CollectiveMainloopBwdSm90ILi2ELi2ELi2EN4cute5tupleIJNS5_1CILi1EEES8_S8_EEENS6_IJNS7_ILi64EEENS7_ILi128EEESB_EEENS_10bfloat16_tEfNS_4arch4Sm90ELb1ELb0ELb1ELb1ELb1ELb1ELb0ELb0ELi2ELi1ELi2ELi1ELb0EEENS1_24CollectiveEpilogueBwdGQAISC_fSF_Li256ELb1ELb1EEENS1_25SingleTileBwdLPTSchedulerILb1ELi128ELb1EEEEEEEEEvNT_6ParamsE)
        .other          _ZN7cutlass13device_kernelIN5flash11enable_sm90INS1_16FlashAttnBwdSm90INS1_25CollectiveMainloopBwdSm90ILi2ELi2ELi2EN4cute5tupleIJNS5_1CILi1EEES8_S8_EEENS6_IJNS7_ILi64EEENS7_ILi128EEESB_EEENS_10bfloat16_tEfNS_4arch4Sm90ELb1ELb0ELb1ELb1ELb1ELb1ELb0ELb0ELi2ELi1ELi2ELi1ELb0EEENS1_24CollectiveEpilogueBwdGQAISC_fSF_Li256ELb1ELb1EEENS1_25SingleTileBwdLPTSchedulerILb1ELi128ELb1EEEEEEEEEvNT_6ParamsE,@"STO_CUDA_ENTRY STV_DEFAULT"
_ZN7cutlass13device_kernelIN5flash11enable_sm90INS1_16FlashAttnBwdSm90INS1_25CollectiveMainloopBwdSm90ILi2ELi2ELi2EN4cute5tupleIJNS5_1CILi1EEES8_S8_EEENS6_IJNS7_ILi64EEENS7_ILi128EEESB_EEENS_10bfloat16_tEfNS_4arch4Sm90ELb1ELb0ELb1ELb1ELb1ELb1ELb0ELb0ELi2ELi1ELi2ELi1ELb0EEENS1_24CollectiveEpilogueBwdGQAISC_fSF_Li256ELb1ELb1EEENS1_25SingleTileBwdLPTSchedulerILb1ELi128ELb1EEEEEEEEEvNT_6ParamsE:
        /* <DEDUP_REMOVED lines=24> */
.L_x_3477:
[----:B------:R-:W-:Y:S05]  /*0180*/  BSYNC B0 ;  /* 0x0000000000007941 */ /* 0x000fea0003800000 */
.L_x_3476:
        /* <DEDUP_REMOVED lines=37> */
.L_x_3478:
        /* <DEDUP_REMOVED lines=22> */
.L_x_3479:
[----:B------:R-:W-:Y:S01]  /*0540*/  PLOP3.LUT P0, PT, PT, PT, UP0, 0x80, 0x0 ;  /* 0x000000000000781c */ /* 0x000fe20003f0f008 */
[----:B------:R-:W-:Y:S01]  /*0550*/  NOP ;  /* 0x0000000000007918 */ /* 0x000fe20000000000 */
[----:B------:R-:W-:Y:S01]  /*0560*/  ULDC.64 UR46, c[0x0][0x208] ;  /* 0x00008200002e7ab9 */ /* 0x000fe20000000a00 */
[----:B------:R-:W-:Y:S01]  /*0570*/  BSSY B6, `(.L_x_3480) ;  /* 0x0000a11000067945 */ /* 0x000fe20003800000 */
[----:B-12-4-:R-:W-:Y:S09]  /*0580*/  BAR.SYNC.DEFER_BLOCKING 0x0 ;  /* 0x0000000000007b1d */ /* 0x016ff20000010000 */
[----:B------:R-:W-:Y:S05]  /*0590*/  @!P0 BRA `(.L_x_3481) ;  /* 0x0000005800408947 */ /* 0x000fea0003800000 */
.L_x_3482:
        /* <DEDUP_REMOVED lines=32> */
.L_x_3483:
[----:B------:R-:W-:Y:S01]  /*07a0*/  ULDC UR8, c[0x0][0x8cc] ;  /* 0x0002330000087ab9 */ /* 0x000fe20000000800 */
[----:B------:R-:W-:Y:S01]  /*07b0*/  UMOV UR7, UR9 ;  /* 0x0000000900077c82 */ /* 0x000fe20008000000 */
[----:B------:R-:W-:-:S11]  /*07c0*/  UISETP.NE.AND UP0, UPT, UR8, 0x1, UPT ;  /* 0x000000010800788c */ /* 0x000fd6000bf05270 */
[----:B------:R-:W-:Y:S02]  /*07d0*/  @UP0 ULDC.64 UR10, c[0x0][0x8d0] ;  /* 0x00023400000a0ab9 */ /* 0x000fe40000000a00 */
[----:B------:R-:W-:-:S04]  /*07e0*/  UIMAD.WIDE.U32 UR4, UR9, UR10, URZ ;  /* 0x0000000a090472a5 */ /* 0x000fc8000f8e003f */
[----:B------:R-:W-:-:S04]  /*07f0*/  @UP0 USHF.R.U32.HI UR7, URZ, UR11, UR5 ;  /* 0x0000000b3f070299 */ /* 0x000fc80008011605 */
[----:B------:R-:W-:-:S12]  /*0800*/  UIMAD UR4, UR7, UR8, URZ ;  /* 0x00000008070472a4 */ /* 0x000fd8000f8e023f */
.L_x_3484:
        /* <DEDUP_REMOVED lines=23> */
.L_x_3485:
        /* <DEDUP_REMOVED lines=14> */
.L_x_3487:
[----:B------:R-:W-:-:S05]  /*0a60*/  ULDC UR4, c[0x0][0x8f4] ;  /* 0x00023d0000047ab9 */ /* 0x000fca0000000800 */
.L_x_3486:
        /* <DEDUP_REMOVED lines=22> */
.L_x_3489:
        /* <DEDUP_REMOVED lines=14> */
.L_x_3490:
        /* <DEDUP_REMOVED lines=11> */
.L_x_3491:
        /* <DEDUP_REMOVED lines=13> */
.L_x_3492:
        /* <DEDUP_REMOVED lines=102> */
.L_x_3495:
        /* <DEDUP_REMOVED lines=15> */
.L_x_3494:
        /* <DEDUP_REMOVED lines=23> */
.L_x_3497:
        /* <DEDUP_REMOVED lines=15> */
.L_x_3496:
        /* <DEDUP_REMOVED lines=8> */
.L_x_3613:
        /* <DEDUP_REMOVED lines=15> */
.L_x_3499:
        /* <DEDUP_REMOVED lines=104> */
.L_x_3511:
[----:B------:R-:W-:-:S05]  /*1fd0*/  IMAD.U32 R0, RZ, RZ, UR38 ;  /* 0x00000026ff007e24 */ /* 0x000fca000f8e00ff */
[----:B------:R-:W-:-:S04]  /*1fe0*/  LOP3.LUT R0, R0, 0x1, RZ, 0xfc, !PT ;  /* 0x0000000100007812 */ /* 0x000fc800078efcff */
[----:B------:R-:W-:-:S13]  /*1ff0*/  ISETP.NE.AND P0, PT, R0, 0x3, PT ;  /* 0x000000030000780c */ /* 0x000fda0003f05270 */
[----:B------:R-:W-:Y:S05]  /*2000*/  @!P0 BRA `(.L_x_3501) ;  /* 0x0000000000048947 */ /* 0x000fea0003800000 */
[----:B------:R-:W-:Y:S01]  /*2010*/  BPT.TRAP 0x1 ;  /* 0x000000040000795c */ /* 0x000fe20000300000 */
.L_x_3501:
        /* <DEDUP_REMOVED lines=8> */
.L_x_3502:
[----:B---3--:R-:W-:Y:S05]  /*20a0*/  @P1 BRA `(.L_x_3503) ;  /* 0x0000000000081947 */ /* 0x008fea0003800000 */
[----:B------:R-:W3:Y:S02]  /*20b0*/  SYNCS.PHASECHK.TRANS64.TRYWAIT P1, [R0+URZ+0x30810], R209 ;  /* 0x030810d1000075a7 */ /* 0x000ee4000802017f */
[----:B---3--:R-:W-:Y:S05]  /*20c0*/  @!P1 BRA `(.L_x_3504) ;  /* 0x0000008400b09947 */ /* 0x008fea0003800000 */
.L_x_3503:
        /* <DEDUP_REMOVED lines=84> */
.L_x_3505:
[----:B------:R1:W1:Y:S01]  /*2610*/  SYNCS.PHASECHK.TRANS64.TRYWAIT P1, [R0+URZ+0x30830], R209 ;  /* 0x030830d1000075a7 */ /* 0x000262000802017f */
[----:B------:R-:W-:Y:S05]  /*2620*/  @!P0 BRA `(.L_x_3506) ;  /* 0x0000000000048947 */ /* 0x000fea0003800000 */
[----:B------:R-:W-:Y:S01]  /*2630*/  BPT.TRAP 0x1 ;  /* 0x000000040000795c */ /* 0x000fe20000300000 */
.L_x_3506:
        /* <DEDUP_REMOVED lines=54> */
.L_x_3507:
        /* <DEDUP_REMOVED lines=492> */
.L_x_3509:
        /* <DEDUP_REMOVED lines=49> */
.L_x_3510:
        /* <DEDUP_REMOVED lines=78> */
.L_x_3493:
[----:B------:R-:W-:Y:S05]  /*5050*/  @P0 BRA `(.L_x_3488) ;  /* 0x0000005400880947 */ /* 0x000fea0003800000 */
[----:B------:R-:W-:Y:S01]  /*5060*/  ULDC.64 UR4, c[0x0][0x878] ;  /* 0x00021e0000047ab9 */ /* 0x000fe20000000a00 */
[----:B------:R-:W1:Y:S01]  /*5070*/  S2R R4, SR_TID.X ;  /* 0x0000000000047919 */ /* 0x000e620000002100 */
[----:B------:R-:W-:Y:S01]  /*5080*/  UISETP.NE.U32.AND UP0, UPT, UR4, URZ, UPT ;  /* 0x0000003f0400728c */ /* 0x000fe2000bf05070 */
[----:B------:R-:W-:Y:S01]  /*5090*/  ULDC UR10, c[0x0][0x870] ;  /* 0x00021c00000a7ab9 */ /* 0x000fe20000000800 */
[----:B------:R-:W-:Y:S02]  /*50a0*/  ULDC UR11, c[0x0][0x80c] ;  /* 0x00020300000b7ab9 */ /* 0x000fe40000000800 */
[----:B------:R-:W-:Y:S01]  /*50b0*/  UISETP.NE.AND.EX UP0, UPT, UR5, URZ, UPT, UP0 ;  /* 0x0000003f0500728c */ /* 0x000fe2000bf05300 */
[----:B------:R-:W2:Y:S01]  /*50c0*/  S2UR UR15, SR_CgaCtaId ;  /* 0x00000000000f79c3 */ /* 0x000ea20000008800 */
[----:B------:R-:W-:Y:S01]  /*50d0*/  UMOV UR14, 0x400 ;  /* 0x00000400000e7882 */ /* 0x000fe20000000000 */
[----:B------:R-:W-:Y:S01]  /*50e0*/  ULDC.64 UR18, c[0x0][0x818] ;  /* 0x0002060000127ab9 */ /* 0x000fe20000000a00 */
[----:B------:R-:W-:Y:S01]  /*50f0*/  ULDC.64 UR20, c[0x0][0x840] ;  /* 0x0002100000147ab9 */ /* 0x000fe20000000a00 */
[----:B------:R-:W-:Y:S01]  /*5100*/  ULDC.64 UR22, c[0x0][0x848] ;  /* 0x0002120000167ab9 */ /* 0x000fe20000000a00 */
[----:B------:R-:W-:-:S05]  /*5110*/  PLOP3.LUT P0, PT, PT, PT, UP0, 0x80, 0x0 ;  /* 0x000000000000781c */ /* 0x000fca0003f0f008 */
[----:B------:R-:W-:Y:S02]  /*5120*/  @UP0 ULDC.64 UR4, c[0x0][0x878] ;  /* 0x00021e0000040ab9 */ /* 0x000fe40000000a00 */
[----:B------:R-:W-:-:S06]  /*5130*/  @UP0 UIMAD.WIDE UR4, UR37, 0x4, UR4 ;  /* 0x00000004250408a5 */ /* 0x000fcc000f8e0204 */
[----:B------:R-:W-:Y:S01]  /*5140*/  IMAD.U32 R2, RZ, RZ, UR4 ;  /* 0x00000004ff027e24 */ /* 0x000fe2000f8e00ff */
[----:B------:R-:W-:Y:S01]  /*5150*/  ULDC UR4, c[0x0][0x850] ;  /* 0x0002140000047ab9 */ /* 0x000fe20000000800 */
[----:B------:R-:W-:-:S05]  /*5160*/  IMAD.U32 R3, RZ, RZ, UR5 ;  /* 0x00000005ff037e24 */ /* 0x000fca000f8e00ff */
[----:B------:R-:W3:Y:S01]  /*5170*/  @P0 LDG.E R2, desc[UR46][R2.64] ;  /* 0x0000002e02020981 */ /* 0x000ee2000c1e1900 */
[----:B------:R-:W-:Y:S01]  /*5180*/  UISETP.NE.AND UP1, UPT, UR4, 0x1, UPT ;  /* 0x000000010400788c */ /* 0x000fe2000bf25270 */
[C---:B-1----:R-:W-:Y:S01]  /*5190*/  VIADD R5, R4.reuse, 0xffffff80 ;  /* 0xffffff8004057836 */ /* 0x042fe20000000000 */
[----:B------:R-:W-:Y:S01]  /*51a0*/  UIMAD UR10, UR39, UR10, URZ ;  /* 0x0000000a270a72a4 */ /* 0x000fe2000f8e023f */
[----:B------:R-:W-:Y:S01]  /*51b0*/  BSSY B0, `(.L_x_3512) ;  /* 0x000005e000007945 */ /* 0x000fe20003800000 */
[----:B------:R-:W-:Y:S01]  /*51c0*/  UMOV UR5, UR36 ;  /* 0x0000002400057c82 */ /* 0x000fe20008000000 */
[----:B------:R-:W-:Y:S01]  /*51d0*/  UIMAD UR9, UR37, UR11, URZ ;  /* 0x0000000b250972a4 */ /* 0x000fe2000f8e023f */
[----:B------:R-:W-:Y:S01]  /*51e0*/  SHF.R.S32.HI R0, RZ, 0x1f, R5 ;  /* 0x0000001fff007819 */ /* 0x000fe20000011405 */
[----:B------:R-:W-:Y:S01]  /*51f0*/  UIMAD UR10, UR10, UR11, URZ ;  /* 0x0000000b0a0a72a4 */ /* 0x000fe2000f8e023f */
[----:B------:R-:W-:Y:S01]  /*5200*/  BAR.SYNC.DEFER_BLOCKING 0x1, 0x100 ;  /* 0x0044000000007b1d */ /* 0x000fe20000010000 */
[----:B------:R-:W-:Y:S01]  /*5210*/  USHF.L.U32 UR39, UR39, 0xe, URZ ;  /* 0x0000000e27277899 */ /* 0x000fe2000800063f */
[----:B------:R-:W-:-:S04]  /*5220*/  ISETP.NE.AND P1, PT, R4, 0x80, PT ;  /* 0x000000800400780c */ /* 0x000fc80003f25270 */
[----:B------:R-:W-:Y:S01]  /*5230*/  @UP1 ULDC UR6, c[0x0][0x854] ;  /* 0x0002150000061ab9 */ /* 0x000fe20000000800 */
[----:B------:R-:W-:Y:S01]  /*5240*/  @UP1 ULDC UR12, c[0x0][0x858] ;  /* 0x00021600000c1ab9 */ /* 0x000fe20000000800 */
[----:B------:R-:W-:Y:S02]  /*5250*/  UIMAD.WIDE.U32 UR6, UR36, UR6, URZ ;  /* 0x00000006240672a5 */ /* 0x000fe4000f8e003f */
[----:B------:R-:W-:Y:S02]  /*5260*/  USHF.R.S32.HI UR6, URZ, 0x1f, UR9 ;  /* 0x0000001f3f067899 */ /* 0x000fe40008011409 */
[----:B------:R-:W-:Y:S02]  /*5270*/  @UP1 USHF.R.U32.HI UR5, URZ, UR12, UR7 ;  /* 0x0000000c3f051299 */ /* 0x000fe40008011607 */
[----:B------:R-:W-:Y:S02]  /*5280*/  USHF.R.S32.HI UR7, URZ, 0x1f, UR10 ;  /* 0x0000001f3f077899 */ /* 0x000fe4000801140a */
[----:B------:R-:W-:-:S02]  /*5290*/  UIADD3 UR9, UP1, UP2, UR10, UR9, UR5 ;  /* 0x000000090a097290 */ /* 0x000fc4000fa3e005 */
[----:B------:R-:W-:Y:S01]  /*52a0*/  USHF.R.S32.HI UR11, URZ, 0x1f, UR5 ;  /* 0x0000001f3f0b7899 */ /* 0x000fe20008011405 */
[----:B------:R-:W-:-:S03]  /*52b0*/  ULDC.64 UR12, c[0x0][0x868] ;  /* 0x00021a00000c7ab9 */ /* 0x000fc60000000a00 */
[----:B------:R-:W-:Y:S02]  /*52c0*/  UIADD3.X UR7, UR7, UR6, UR11, UP1, UP2 ;  /* 0x0000000607077290 */ /* 0x000fe40008fe440b */
[----:B------:R-:W-:Y:S02]  /*52d0*/  USHF.L.U32 UR6, UR9, 0x2, URZ ;  /* 0x0000000209067899 */ /* 0x000fe4000800063f */
[----:B------:R-:W-:Y:S02]  /*52e0*/  USHF.L.U64.HI UR7, UR9, 0x2, UR7 ;  /* 0x0000000209077899 */ /* 0x000fe40008010207 */
[----:B------:R-:W-:Y:S01]  /*52f0*/  UIADD3 UR9, UP1, UR6, UR12, URZ ;  /* 0x0000000c06097290 */ /* 0x000fe2000ff3e03f */
[----:B---3--:R-:W-:Y:S02]  /*5300*/  @P0 R2UR UR8, R2 ;  /* 0x00000000020802ca */ /* 0x008fe400000e0000 */
[----:B------:R-:W-:Y:S02]  /*5310*/  LEA.HI R2, R0, R5, RZ, 0x7 ;  /* 0x0000000500027211 */ /* 0x000fe400078f38ff */
[----:B------:R-:W-:-:S02]  /*5320*/  ISETP.NE.AND P0, PT, R5, RZ, PT ;  /* 0x000000ff0500720c */ /* 0x000fc40003f05270 */
[C---:B------:R-:W-:Y:S01]  /*5330*/  LOP3.LUT R0, R2.reuse, 0xfffff80, RZ, 0xc0, !PT ;  /* 0x0fffff8002007812 */ /* 0x040fe200078ec0ff */
[----:B------:R-:W-:-:S04]  /*5340*/  IMAD.SHL.U32 R2, R2, 0x40, RZ ;  /* 0x0000004002027824 */ /* 0x000fc800078e00ff */
[----:B------:R-:W-:Y:S01]  /*5350*/  IMAD.IADD R0, R5, 0x1, -R0 ;  /* 0x0000000105007824 */ /* 0x000fe200078e0a00 */
[----:B------:R-:W-:Y:S01]  /*5360*/  LOP3.LUT R3, R2, 0x3fffe000, RZ, 0xc0, !PT ;  /* 0x3fffe00002037812 */ /* 0x000fe200078ec0ff */
[----:B------:R-:W-:Y:S01]  /*5370*/  @UP0 ULEA UR8, UR37, UR8, 0x7 ;  /* 0x0000000825080291 */ /* 0x000fe2000f8e383f */
[----:B------:R-:W-:-:S03]  /*5380*/  IMAD.U32 R2, RZ, RZ, UR9 ;  /* 0x00000009ff027e24 */ /* 0x000fc6000f8e00ff */
[----:B------:R-:W-:Y:S01]  /*5390*/  @UP0 USHF.R.S32.HI UR10, URZ, 0x1f, UR8 ;  /* 0x0000001f3f0a0899 */ /* 0x000fe20008011408 */
[----:B------:R-:W-:-:S03]  /*53a0*/  IMAD R0, R0, 0x4, R3 ;  /* 0x0000000400007824 */ /* 0x000fc600078e0203 */
[----:B------:R-:W-:Y:S02]  /*53b0*/  @UP0 ULEA.HI UR8, UR10, UR8, URZ, 0x7 ;  /* 0x000000080a080291 */ /* 0x000fe4000f8f383f */
[----:B------:R-:W-:Y:S02]  /*53c0*/  UIADD3.X UR10, UR7, UR13, URZ, UP1, !UPT ;  /* 0x0000000d070a7290 */ /* 0x000fe40008ffe43f */
[----:B------:R-:W-:-:S04]  /*53d0*/  @UP0 USHF.L.U32 UR8, UR8, 0x7, URZ ;  /* 0x0000000708080899 */ /* 0x000fc8000800063f */
[----:B------:R-:W-:Y:S01]  /*53e0*/  @UP0 ULOP3.LUT UR12, UR8, 0xffffc000, URZ, 0xc0, !UPT ;  /* 0xffffc000080c0892 */ /* 0x000fe2000f8ec03f */
[----:B------:R-:W-:Y:S01]  /*53f0*/  IMAD.U32 R3, RZ, RZ, UR10 ;  /* 0x0000000aff037e24 */ /* 0x000fe2000f8e00ff */
[----:B--2---:R-:W-:Y:S02]  /*5400*/  ULEA UR8, UR15, UR14, 0x18 ;  /* 0x0000000e0f087291 */ /* 0x004fe4000f8ec03f */
[----:B------:R-:W-:-:S03]  /*5410*/  @UP0 USHF.R.S32.HI UR13, URZ, 0x1f, UR12 ;  /* 0x0000001f3f0d0899 */ /* 0x000fc6000801140c */
[----:B------:R-:W-:Y:S01]  /*5420*/  @!UP0 UMOV UR12, URZ ;  /* 0x0000003f000c8c82 */ /* 0x000fe20008000000 */
[----:B------:R-:W-:Y:S01]  /*5430*/  LEA R0, R0, UR8, 0x2 ;  /* 0x0000000800007c11 */ /* 0x000fe2000f8e10ff */
[----:B------:R-:W-:Y:S02]  /*5440*/  UIADD3 UR14, UP1, UR39, UR12, URZ ;  /* 0x0000000c270e7290 */ /* 0x000fe4000ff3e03f */
[----:B------:R-:W-:Y:S01]  /*5450*/  @!UP0 UMOV UR13, URZ ;  /* 0x0000003f000d8c82 */ /* 0x000fe20008000000 */
[----:B------:R-:W-:Y:S01]  /*5460*/  UIMAD UR12, UR11, UR18, URZ ;  /* 0x000000120b0c72a4 */ /* 0x000fe2000f8e023f */
[----:B------:R1:W-:Y:S01]  /*5470*/  STS.128 [R0], R24 ;  /* 0x0000001800007388 */ /* 0x0003e20000000c00 */
[----:B------:R-:W-:Y:S02]  /*5480*/  ULEA.HI.X.SX32 UR15, UR39, UR13, 0x1, UP1 ;  /* 0x0000000d270f7291 */ /* 0x000fe400088f0e3f */
[----:B------:R-:W-:Y:S01]  /*5490*/  UIMAD UR11, UR11, UR20, URZ ;  /* 0x000000140b0b72a4 */ /* 0x000fe2000f8e023f */
[----:B------:R1:W-:Y:S01]  /*54a0*/  STS.128 [R0+0x800], R28 ;  /* 0x0008001c00007388 */ /* 0x0003e20000000c00 */
[----:B------:R-:W-:-:S02]  /*54b0*/  UIMAD UR16, UR5, UR19, UR12 ;  /* 0x00000013051072a4 */ /* 0x000fc4000f8e020c */
[----:B------:R-:W-:Y:S01]  /*54c0*/  UIMAD.WIDE.U32 UR12, UR5, UR18, UR14 ;  /* 0x00000012050c72a5 */ /* 0x000fe2000f8e000e */
[----:B------:R1:W-:Y:S01]  /*54d0*/  STS.128 [R0+0x1000], R32 ;  /* 0x0010002000007388 */ /* 0x0003e20000000c00 */
[----:B------:R-:W-:Y:S02]  /*54e0*/  UIMAD UR18, UR5, UR21, UR11 ;  /* 0x00000015051272a4 */ /* 0x000fe4000f8e020b */
[----:B------:R-:W-:Y:S01]  /*54f0*/  USHF.R.S32.HI UR11, URZ, 0x1f, UR37 ;  /* 0x0000001f3f0b7899 */ /* 0x000fe20008011425 */
[----:B------:R1:W-:Y:S01]  /*5500*/  STS.128 [R0+0x1800], R36 ;  /* 0x0018002400007388 */ /* 0x0003e20000000c00 */
[----:B------:R-:W-:Y:S02]  /*5510*/  UIMAD.WIDE.U32 UR14, UR5, UR20, UR14 ;  /* 0x00000014050e72a5 */ /* 0x000fe4000f8e000e */
[----:B------:R-:W-:Y:S01]  /*5520*/  USEL UR11, UR11, URZ, !UP0 ;  /* 0x0000003f0b0b7287 */ /* 0x000fe2000c000000 */
[----:B------:R1:W-:Y:S01]  /*5530*/  STS.128 [R0+0x2000], R40 ;  /* 0x0020002800007388 */ /* 0x0003e20000000c00 */
[----:B------:R-:W-:Y:S01]  /*5540*/  ULDC.64 UR20, c[0x0][0x820] ;  /* 0x0002080000147ab9 */ /* 0x000fe20000000a00 */
[----:B------:R-:W-:-:S02]  /*5550*/  UIADD3 UR13, UR13, UR16, URZ ;  /* 0x000000100d0d7290 */ /* 0x000fc4000fffe03f */
[----:B------:R1:W-:Y:S01]  /*5560*/  STS.128 [R0+0x2800], R44 ;  /* 0x0028002c00007388 */ /* 0x0003e20000000c00 */
[----:B------:R-:W-:Y:S02]  /*5570*/  USEL UR37, UR37, URZ, !UP0 ;  /* 0x0000003f25257287 */ /* 0x000fe4000c000000 */
        /* <DEDUP_REMOVED lines=16> */
[----:B------:R-:W-:Y:S01]  /*5680*/  UIADD3 UR5, UR15, UR16, URZ ;  /* 0x000000100f057290 */ /* 0x000fe2000fffe03f */
[----:B------:R1:W-:Y:S01]  /*5690*/  STS.128 [R0+0x5800], R68 ;  /* 0x0058004400007388 */ /* 0x0003e20000000c00 */
[----:B------:R-:W-:-:S02]  /*56a0*/  ULEA UR18, UP0, UR12, UR18, 0x2 ;  /* 0x000000120c127291 */ /* 0x000fc4000f80103f */
[----:B------:R-:W-:Y:S01]  /*56b0*/  ULEA UR20, UP1, UR14, UR20, 0x2 ;  /* 0x000000140e147291 */ /* 0x000fe2000f82103f */
[----:B------:R1:W-:Y:S01]  /*56c0*/  STS.128 [R0+0x6000], R72 ;  /* 0x0060004800007388 */ /* 0x0003e20000000c00 */
[----:B------:R-:W-:Y:S02]  /*56d0*/  ULEA.HI.X UR19, UR12, UR19, UR11, 0x2, UP0 ;  /* 0x000000130c137291 */ /* 0x000fe400080f140b */
[----:B------:R-:W-:Y:S01]  /*56e0*/  ULEA.HI.X UR5, UR14, UR21, UR5, 0x2, UP1 ;  /* 0x000000150e057291 */ /* 0x000fe200088f1405 */
[----:B------:R1:W-:Y:S01]  /*56f0*/  STS.128 [R0+0x6800], R76 ;  /* 0x0068004c00007388 */ /* 0x0003e20000000c00 */
[----:B------:R-:W-:-:S03]  /*5700*/  UIMAD UR17, UR4, UR17, UR36 ;  /* 0x00000011041172a4 */ /* 0x000fc6000f8e0224 */
[----:B------:R1:W-:Y:S04]  /*5710*/  STS.128 [R0+0x7000], R80 ;  /* 0x0070005000007388 */ /* 0x0003e80000000c00 */
[----:B------:R1:W-:Y:S01]  /*5720*/  STS.128 [R0+0x7800], R84 ;  /* 0x0078005400007388 */ /* 0x0003e20000000c00 */
[----:B------:R-:W-:Y:S05]  /*5730*/  @P0 BRA `(.L_x_3513) ;  /* 0x0000000000140947 */ /* 0x000fea0003800000 */
.L_x_3514:
[----:B------:R-:W2:Y:S04]  /*5740*/  LDG.E.STRONG.GPU R4, desc[UR46][R2.64] ;  /* 0x0000002e02047981 */ /* 0x000ea8000c1ef900 */
[----:B--2---:R-:W-:Y:S01]  /*5750*/  CCTL.IVALL ;  /* 0x00000000ff00798f */ /* 0x004fe20002000000 */
[----:B------:R-:W-:Y:S05]  /*5760*/  YIELD ;  /* 0x0000000000007946 */ /* 0x000fea0003800000 */
[----:B------:R-:W-:-:S13]  /*5770*/  ISETP.NE.AND P0, PT, R4, UR17, PT ;  /* 0x0000001104007c0c */ /* 0x000fda000bf05270 */
[----:B------:R-:W-:Y:S05]  /*5780*/  @P0 BRA `(.L_x_3514) ;  /* 0xfffffffc00ec0947 */ /* 0x000fea000383ffff */
.L_x_3513:
[----:B------:R-:W-:Y:S05]  /*5790*/  BSYNC B0 ;  /* 0x0000000000007941 */ /* 0x000fea0003800000 */
.L_x_3512:
[----:B------:R-:W-:-:S03]  /*57a0*/  UMOV UR4, 0xffffffff ;  /* 0xffffffff00047882 */ /* 0x000fc60000000000 */
[----:B------:R-:W-:Y:S05]  /*57b0*/  BRA.DIV UR4, `(.L_x_3515) ;  /* 0x00000052041c7947 */ /* 0x000fea000b800000 */
[----:B------:R-:W-:Y:S01]  /*57c0*/  NOP ;  /* 0x0000000000007918 */ /* 0x000fe20000000000 */
.L_x_3616:
        /* <DEDUP_REMOVED lines=15> */
.L_x_3518:
[----:B------:R-:W-:Y:S01]  /*58c0*/  @P0 ELECT P2, URZ, PT ;  /* 0x00000000003f082f */ /* 0x000fe20003840000 */
[----:B------:R2:W-:-:S12]  /*58d0*/  UBLKRED.G.S.ADD.F32.RN [UR4], [UR8], UR9, desc[UR10] ;  /* 0x00000a04080073bb */ /* 0x0005d800080a1409 */
[----:B------:R-:W-:Y:S02]  /*58e0*/  @P2 PLOP3.LUT P0, PT, P2, PT, PT, 0x8, 0x0 ;  /* 0x000000000000281c */ /* 0x000fe4000170e170 */
[----:B------:R-:W-:-:S11]  /*58f0*/  PLOP3.LUT P2, PT, PT, PT, PT, 0x8, 0x0 ;  /* 0x000000000000781c */ /* 0x000fd60003f4e170 */
[----:B--2---:R-:W-:Y:S05]  /*5900*/  @P0 BRA.U.ANY `(.L_x_3518) ;  /* 0xfffffffd00ec0947 */ /* 0x004fea000393ffff */
[----:B------:R0:W-:Y:S01]  /*5910*/  UTMACMDFLUSH ;  /* 0x00000000000079b7 */ /* 0x0001e20000000000 */
[----:B------:R-:W-:-:S04]  /*5920*/  DEPBAR.LE SB0, 0x0 ;  /* 0x000080000000791a */ /* 0x000fc80000000000 */
.L_x_3517:
[----:B------:R-:W-:Y:S05]  /*5930*/  BSYNC B0 ;  /* 0x0000000000007941 */ /* 0x000fea0003800000 */
.L_x_3516:
        /* <DEDUP_REMOVED lines=14> */
.L_x_3520:
[----:B------:R-:W-:Y:S05]  /*5a20*/  BSYNC B0 ;  /* 0x0000000000007941 */ /* 0x000fea0003800000 */
.L_x_3519:
        /* <DEDUP_REMOVED lines=24> */
.L_x_3523:
[----:B-12---:R-:W2:Y:S04]  /*5bb0*/  LDG.E.STRONG.GPU R0, desc[UR46][R2.64] ;  /* 0x0000002e02007981 */ /* 0x006ea8000c1ef900 */
[----:B--2---:R-:W-:Y:S01]  /*5bc0*/  CCTL.IVALL ;  /* 0x00000000ff00798f */ /* 0x004fe20002000000 */
[----:B------:R-:W-:Y:S05]  /*5bd0*/  YIELD ;  /* 0x0000000000007946 */ /* 0x000fea0003800000 */
[----:B------:R-:W-:-:S13]  /*5be0*/  ISETP.NE.AND P0, PT, R0, UR17, PT ;  /* 0x0000001100007c0c */ /* 0x000fda000bf05270 */
[----:B------:R-:W-:Y:S05]  /*5bf0*/  @P0 BRA `(.L_x_3523) ;  /* 0xfffffffc00ec0947 */ /* 0x000fea000383ffff */
.L_x_3522:
[----:B------:R-:W-:Y:S05]  /*5c00*/  BSYNC B0 ;  /* 0x0000000000007941 */ /* 0x000fea0003800000 */
.L_x_3521:
[----:B------:R-:W-:-:S03]  /*5c10*/  UMOV UR4, 0xffffffff ;  /* 0xffffffff00047882 */ /* 0x000fc60000000000 */
[----:B------:R-:W-:Y:S05]  /*5c20*/  BRA.DIV UR4, `(.L_x_3524) ;  /* 0x0000004e041c7947 */ /* 0x000fea000b800000 */
[----:B------:R-:W-:Y:S01]  /*5c30*/  NOP ;  /* 0x0000000000007918 */ /* 0x000fe20000000000 */
.L_x_3619:
        /* <DEDUP_REMOVED lines=16> */
.L_x_3527:
[----:B------:R-:W-:Y:S01]  /*5d40*/  @P0 ELECT P2, URZ, PT ;  /* 0x00000000003f082f */ /* 0x000fe20003840000 */
[----:B------:R3:W-:-:S12]  /*5d50*/  UBLKRED.G.S.ADD.F32.RN [UR4], [UR8], UR6, desc[UR10] ;  /* 0x00000a04080073bb */ /* 0x0007d800080a1406 */
[----:B------:R-:W-:Y:S02]  /*5d60*/  @P2 PLOP3.LUT P0, PT, P2, PT, PT, 0x8, 0x0 ;  /* 0x000000000000281c */ /* 0x000fe4000170e170 */
[----:B------:R-:W-:-:S11]  /*5d70*/  PLOP3.LUT P2, PT, PT, PT, PT, 0x8, 0x0 ;  /* 0x000000000000781c */ /* 0x000fd60003f4e170 */
[----:B---3--:R-:W-:Y:S05]  /*5d80*/  @P0 BRA.U.ANY `(.L_x_3527) ;  /* 0xfffffffd00ec0947 */ /* 0x008fea000393ffff */
[----:B------:R0:W-:Y:S01]  /*5d90*/  UTMACMDFLUSH ;  /* 0x00000000000079b7 */ /* 0x0001e20000000000 */
[----:B------:R-:W-:-:S04]  /*5da0*/  DEPBAR.LE SB0, 0x0 ;  /* 0x000080000000791a */ /* 0x000fc80000000000 */
.L_x_3526:
[----:B------:R-:W-:Y:S05]  /*5db0*/  BSYNC B0 ;  /* 0x0000000000007941 */ /* 0x000fea0003800000 */
.L_x_3525:
        /* <DEDUP_REMOVED lines=14> */
.L_x_3481:
        /* <DEDUP_REMOVED lines=29> */
.L_x_3529:
[----:B------:R-:W-:Y:S01]  /*6070*/  ULDC UR9, c[0x0][0x8cc] ;  /* 0x0002330000097ab9 */ /* 0x000fe20000000800 */
[----:B------:R-:W-:Y:S01]  /*6080*/  UMOV UR7, UR8 ;  /* 0x0000000800077c82 */ /* 0x000fe20008000000 */
[----:B------:R-:W-:-:S11]  /*6090*/  UISETP.NE.AND UP0, UPT, UR9, 0x1, UPT ;  /* 0x000000010900788c */ /* 0x000fd6000bf05270 */
[----:B------:R-:W-:Y:S02]  /*60a0*/  @UP0 ULDC.64 UR10, c[0x0][0x8d0] ;  /* 0x00023400000a0ab9 */ /* 0x000fe40000000a00 */
[----:B------:R-:W-:-:S04]  /*60b0*/  UIMAD.WIDE.U32 UR4, UR8, UR10, URZ ;  /* 0x0000000a080472a5 */ /* 0x000fc8000f8e003f */
[----:B------:R-:W-:-:S04]  /*60c0*/  @UP0 USHF.R.U32.HI UR7, URZ, UR11, UR5 ;  /* 0x0000000b3f070299 */ /* 0x000fc80008011605 */
[----:B------:R-:W-:-:S12]  /*60d0*/  UIMAD UR4, UR7, UR9, URZ ;  /* 0x00000009070472a4 */ /* 0x000fd8000f8e023f */
.L_x_3530:
        /* <DEDUP_REMOVED lines=23> */
.L_x_3531:
        /* <DEDUP_REMOVED lines=13> */
.L_x_3533:
[----:B------:R-:W-:-:S05]  /*6320*/  ULDC UR4, c[0x0][0x8f4] ;  /* 0x00023d0000047ab9 */ /* 0x000fca0000000800 */
.L_x_3532:
        /* <DEDUP_REMOVED lines=48> */
.L_x_3534:
        /* <DEDUP_REMOVED lines=13> */
.L_x_3535:
        /* <DEDUP_REMOVED lines=12> */
.L_x_3536:
        /* <DEDUP_REMOVED lines=68> */
.L_x_3540:
[----:B------:R-:W2:Y:S04]  /*6c00*/  LDG.E.STRONG.GPU R4, desc[UR46][R2.64] ;  /* 0x0000002e02047981 */ /* 0x000ea8000c1ef900 */
[----:B--2---:R-:W-:Y:S01]  /*6c10*/  CCTL.IVALL ;  /* 0x00000000ff00798f */ /* 0x004fe20002000000 */
[----:B------:R-:W-:Y:S05]  /*6c20*/  YIELD ;  /* 0x0000000000007946 */ /* 0x000fea0003800000 */
[----:B------:R-:W-:-:S13]  /*6c30*/  ISETP.NE.AND P1, PT, R4, R5, PT ;  /* 0x000000050400720c */ /* 0x000fda0003f25270 */
[----:B------:R-:W-:Y:S05]  /*6c40*/  @P1 BRA `(.L_x_3540) ;  /* 0xfffffffc00ec1947 */ /* 0x000fea000383ffff */
.L_x_3539:
[----:B------:R-:W-:Y:S05]  /*6c50*/  BSYNC B0 ;  /* 0x0000000000007941 */ /* 0x000fea0003800000 */
.L_x_3538:
[----:B------:R-:W-:-:S03]  /*6c60*/  UMOV UR6, 0xffffffff ;  /* 0xffffffff00067882 */ /* 0x000fc60000000000 */
[----:B------:R-:W-:Y:S05]  /*6c70*/  BRA.DIV UR6, `(.L_x_3541) ;  /* 0x0000003e06247947 */ /* 0x000fea000b800000 */
[----:B------:R-:W-:Y:S01]  /*6c80*/  NOP ;  /* 0x0000000000007918 */ /* 0x000fe20000000000 */
.L_x_3622:
        /* <DEDUP_REMOVED lines=22> */
.L_x_3543:
[----:B------:R-:W-:Y:S05]  /*6df0*/  BSYNC B0 ;  /* 0x0000000000007941 */ /* 0x000fea0003800000 */
.L_x_3542:
        /* <DEDUP_REMOVED lines=20> */
.L_x_3545:
[----:B------:R-:W-:Y:S05]  /*6f40*/  BSYNC B0 ;  /* 0x0000000000007941 */ /* 0x000fea0003800000 */
.L_x_3544:
[----:B------:R-:W-:Y:S06]  /*6f50*/  BAR.ARV 0xa, 0xa0 ;  /* 0x0282800000007b1d */ /* 0x000fec0000002000 */
[----:B------:R-:W-:Y:S04]  /*6f60*/  BSSY B0, `(.L_x_3546) ;  /* 0x0000003000007945 */ /* 0x000fe80003800000 */
[----:B------:R-:W-:Y:S05]  /*6f70*/  @!P0 BRA `(.L_x_3547) ;  /* 0x0000000000048947 */ /* 0x000fea0003800000 */
[----:B------:R-:W-:-:S04]  /*6f80*/  DEPBAR.LE SB0, 0x0 ;  /* 0x000080000000791a */ /* 0x000fc80000000000 */
.L_x_3547:
[----:B------:R-:W-:Y:S05]  /*6f90*/  BSYNC B0 ;  /* 0x0000000000007941 */ /* 0x000fea0003800000 */
.L_x_3546:
        /* <DEDUP_REMOVED lines=19> */
.L_x_3549:
[----:B------:R-:W-:Y:S05]  /*70d0*/  BSYNC B0 ;  /* 0x0000000000007941 */ /* 0x000fea0003800000 */
.L_x_3548:
[----:B------:R-:W-:Y:S01]  /*70e0*/  UIADD3 UR7, UR13, 0x1, URZ ;  /* 0x000000010d077890 */ /* 0x000fe2000fffe03f */
[----:B------:R-:W-:Y:S11]  /*70f0*/  BRA `(.L_x_3550) ;  /* 0x0000000000047947 */ /* 0x000ff60003800000 */
.L_x_3537:
[----:B------:R-:W-:-:S05]  /*7100*/  UMOV UR7, UR13 ;  /* 0x0000000d00077c82 */ /* 0x000fca0008000000 */
.L_x_3550:
        /* <DEDUP_REMOVED lines=16> */
.L_x_3575:
        /* <DEDUP_REMOVED lines=18> */
.L_x_3553:
[----:B------:R-:W2:Y:S04]  /*7330*/  LDG.E.STRONG.GPU R4, desc[UR46][R2.64] ;  /* 0x0000002e02047981 */ /* 0x000ea8000c1ef900 */
[----:B--2---:R-:W-:Y:S01]  /*7340*/  CCTL.IVALL ;  /* 0x00000000ff00798f */ /* 0x004fe20002000000 */
[----:B------:R-:W-:Y:S05]  /*7350*/  YIELD ;  /* 0x0000000000007946 */ /* 0x000fea0003800000 */
[----:B------:R-:W-:-:S13]  /*7360*/  ISETP.NE.AND P1, PT, R4, R5, PT ;  /* 0x000000050400720c */ /* 0x000fda0003f25270 */
[----:B------:R-:W-:Y:S05]  /*7370*/  @P1 BRA `(.L_x_3553) ;  /* 0xfffffffc00ec1947 */ /* 0x000fea000383ffff */
.L_x_3552:
[----:B------:R-:W-:Y:S05]  /*7380*/  BSYNC B0 ;  /* 0x0000000000007941 */ /* 0x000fea0003800000 */
.L_x_3551:
[----:B------:R-:W-:-:S03]  /*7390*/  UMOV UR24, 0xffffffff ;  /* 0xffffffff00187882 */ /* 0x000fc60000000000 */
[----:B------:R-:W-:Y:S05]  /*73a0*/  BRA.DIV UR24, `(.L_x_3554) ;  /* 0x0000003618747947 */ /* 0x000fea000b800000 */
[----:B------:R-:W-:Y:S01]  /*73b0*/  NOP ;  /* 0x0000000000007918 */ /* 0x000fe20000000000 */
.L_x_3625:
        /* <DEDUP_REMOVED lines=19> */
.L_x_3556:
[----:B------:R-:W-:Y:S05]  /*74f0*/  BSYNC B0 ;  /* 0x0000000000007941 */ /* 0x000fea0003800000 */
.L_x_3555:
        /* <DEDUP_REMOVED lines=15> */
.L_x_3558:
[----:B------:R-:W-:Y:S05]  /*75f0*/  BSYNC B0 ;  /* 0x0000000000007941 */ /* 0x000fea0003800000 */
.L_x_3557:
[----:B------:R-:W-:Y:S06]  /*7600*/  BAR.ARV 0xa, 0xa0 ;  /* 0x0282800000007b1d */ /* 0x000fec0000002000 */
[----:B------:R-:W-:Y:S04]  /*7610*/  BSSY B0, `(.L_x_3559) ;  /* 0x0000003000007945 */ /* 0x000fe80003800000 */
[----:B------:R-:W-:Y:S05]  /*7620*/  @!P0 BRA `(.L_x_3560) ;  /* 0x0000000000048947 */ /* 0x000fea0003800000 */
[----:B------:R-:W-:-:S04]  /*7630*/  DEPBAR.LE SB0, 0x0 ;  /* 0x000080000000791a */ /* 0x000fc80000000000 */
.L_x_3560:
[----:B------:R-:W-:Y:S05]  /*7640*/  BSYNC B0 ;  /* 0x0000000000007941 */ /* 0x000fea0003800000 */
.L_x_3559:
        /* <DEDUP_REMOVED lines=19> */
.L_x_3562:
[----:B------:R-:W-:Y:S05]  /*7780*/  BSYNC B0 ;  /* 0x0000000000007941 */ /* 0x000fea0003800000 */
.L_x_3561:
        /* <DEDUP_REMOVED lines=17> */
.L_x_3565:
[----:B------:R-:W2:Y:S04]  /*78a0*/  LDG.E.STRONG.GPU R4, desc[UR46][R2.64] ;  /* 0x0000002e02047981 */ /* 0x000ea8000c1ef900 */
[----:B--2---:R-:W-:Y:S01]  /*78b0*/  CCTL.IVALL ;  /* 0x00000000ff00798f */ /* 0x004fe20002000000 */
[----:B------:R-:W-:Y:S05]  /*78c0*/  YIELD ;  /* 0x0000000000007946 */ /* 0x000fea0003800000 */
[----:B------:R-:W-:-:S13]  /*78d0*/  ISETP.NE.AND P1, PT, R4, R5, PT ;  /* 0x000000050400720c */ /* 0x000fda0003f25270 */
[----:B------:R-:W-:Y:S05]  /*78e0*/  @P1 BRA `(.L_x_3565) ;  /* 0xfffffffc00ec1947 */ /* 0x000fea000383ffff */
.L_x_3564:
[----:B------:R-:W-:Y:S05]  /*78f0*/  BSYNC B0 ;  /* 0x0000000000007941 */ /* 0x000fea0003800000 */
.L_x_3563:
[----:B------:R-:W-:-:S03]  /*7900*/  UMOV UR18, 0xffffffff ;  /* 0xffffffff00127882 */ /* 0x000fc60000000000 */
[----:B------:R-:W-:Y:S05]  /*7910*/  BRA.DIV UR18, `(.L_x_3566) ;  /* 0x0000003212347947 */ /* 0x000fea000b800000 */
[----:B------:R-:W-:Y:S01]  /*7920*/  NOP ;  /* 0x0000000000007918 */ /* 0x000fe20000000000 */
.L_x_3628:
        /* <DEDUP_REMOVED lines=15> */
.L_x_3568:
[----:B------:R-:W-:Y:S05]  /*7a20*/  BSYNC B0 ;  /* 0x0000000000007941 */ /* 0x000fea0003800000 */
.L_x_3567:
        /* <DEDUP_REMOVED lines=15> */
.L_x_3570:
[----:B------:R-:W-:Y:S05]  /*7b20*/  BSYNC B0 ;  /* 0x0000000000007941 */ /* 0x000fea0003800000 */
.L_x_3569:
[----:B------:R-:W-:Y:S06]  /*7b30*/  BAR.ARV 0xa, 0xa0 ;  /* 0x0282800000007b1d */ /* 0x000fec0000002000 */
[----:B------:R-:W-:Y:S04]  /*7b40*/  BSSY B0, `(.L_x_3571) ;  /* 0x0000003000007945 */ /* 0x000fe80003800000 */
[----:B------:R-:W-:Y:S05]  /*7b50*/  @!P0 BRA `(.L_x_3572) ;  /* 0x0000000000048947 */ /* 0x000fea0003800000 */
[----:B------:R-:W-:-:S04]  /*7b60*/  DEPBAR.LE SB0, 0x0 ;  /* 0x000080000000791a */ /* 0x000fc80000000000 */
.L_x_3572:
[----:B------:R-:W-:Y:S05]  /*7b70*/  BSYNC B0 ;  /* 0x0000000000007941 */ /* 0x000fea0003800000 */
.L_x_3571:
        /* <DEDUP_REMOVED lines=19> */
.L_x_3574:
[----:B------:R-:W-:Y:S05]  /*7cb0*/  BSYNC B0 ;  /* 0x0000000000007941 */ /* 0x000fea0003800000 */
.L_x_3573:
[----:B------:R-:W-:Y:S02]  /*7cc0*/  UIADD3 UR7, UR7, 0x2, URZ ;  /* 0x0000000207077890 */ /* 0x000fe4000fffe03f */
[----:B------:R-:W-:Y:S02]  /*7cd0*/  UIADD3 UR6, UR6, 0x4000, URZ ;  /* 0x0000400006067890 */ /* 0x000fe4000fffe03f */
[----:B------:R-:W-:-:S06]  /*7ce0*/  UISETP.GE.AND UP0, UPT, UR7, UR12, UPT ;  /* 0x0000000c0700728c */ /* 0x000fcc000bf06270 */
[----:B------:R-:W-:-:S13]  /*7cf0*/  PLOP3.LUT P1, PT, PT, PT, UP0, 0x80, 0x0 ;  /* 0x000000000000781c */ /* 0x000fda0003f2f008 */
[----:B------:R-:W-:Y:S05]  /*7d00*/  @!P1 BRA `(.L_x_3575) ;  /* 0xfffffff400409947 */ /* 0x000fea000383ffff */
[----:B------:R-:W-:Y:S05]  /*7d10*/  BRA `(.L_x_3488) ;  /* 0x0000002800587947 */ /* 0x000fea0003800000 */
.L_x_3528:
        /* <DEDUP_REMOVED lines=21> */
.L_x_3576:
[----:B------:R-:W1:Y:S01]  /*7e70*/  LDC R3, c[0x0][0x8cc] ;  /* 0x00023300ff037b82 */ /* 0x000e620000000800 */
[----:B------:R-:W-:Y:S01]  /*7e80*/  IMAD.MOV.U32 R0, RZ, RZ, R5 ;  /* 0x000000ffff007224 */ /* 0x000fe200078e0005 */
[----:B-1----:R-:W-:-:S13]  /*7e90*/  ISETP.NE.AND P0, PT, R3, 0x1, PT ;  /* 0x000000010300780c */ /* 0x002fda0003f05270 */
[----:B------:R-:W1:Y:S02]  /*7ea0*/  @P0 LDC.64 R6, c[0x0][0x8d0] ;  /* 0x00023400ff060b82 */ /* 0x000e640000000a00 */
[----:B-1----:R-:W-:-:S05]  /*7eb0*/  @P0 IMAD.HI.U32 R4, R5, R6, RZ ;  /* 0x0000000605040227 */ /* 0x002fca00078e00ff */
[----:B------:R-:W-:-:S05]  /*7ec0*/  @P0 SHF.R.U32.HI R0, RZ, R7, R4 ;  /* 0x00000007ff000219 */ /* 0x000fca0000011604 */
[----:B------:R-:W-:-:S07]  /*7ed0*/  IMAD R3, R0, R3, RZ ;  /* 0x0000000300037224 */ /* 0x000fce00078e02ff */
.L_x_3577:
        /* <DEDUP_REMOVED lines=23> */
.L_x_3578:
        /* <DEDUP_REMOVED lines=10> */
.L_x_3580:
[----:B------:R-:W2:Y:S02]  /*80f0*/  LDC R4, c[0x0][0x8f4] ;  /* 0x00023d00ff047b82 */ /* 0x000ea40000000800 */
.L_x_3579:
[----:B--2--5:R-:W-:Y:S01]  /*8100*/  VIADD R4, R4, 0x7f ;  /* 0x0000007f04047836 */ /* 0x024fe20000000000 */
[----:B------:R-:W-:Y:S01]  /*8110*/  LOP3.LUT R12, R0, 0x1ffffff, RZ, 0x3c, !PT ;  /* 0x01ffffff000c7812 */ /* 0x000fe200078e3cff */
[----:B------:R-:W-:Y:S02]  /*8120*/  IMAD.MOV.U32 R10, RZ, RZ, 0x1 ;  /* 0x00000001ff0a7424 */ /* 0x000fe400078e00ff */
[----:B-1----:R-:W-:Y:S01]  /*8130*/  IMAD.MOV.U32 R2, RZ, RZ, RZ ;  /* 0x000000ffff027224 */ /* 0x002fe200078e00ff */
        /* <DEDUP_REMOVED lines=38> */
.L_x_3582:
        /* <DEDUP_REMOVED lines=20> */
.L_x_3583:
[----:B------:R-:W-:Y:S05]  /*84e0*/  @!P0 BRA `(.L_x_3584) ;  /* 0x00000000000c8947 */ /* 0x000fea0003800000 */
[----:B------:R-:W2:Y:S04]  /*84f0*/  LDG.E R5, desc[UR46][R2.64] ;  /* 0x0000002e02057981 */ /* 0x000ea8000c1e1900 */
[----:B------:R-:W2:Y:S02]  /*8500*/  LDG.E R0, desc[UR46][R2.64+0x4] ;  /* 0x0000042e02007981 */ /* 0x000ea4000c1e1900 */
[----:B--2---:R-:W-:-:S07]  /*8510*/  IMAD.IADD R0, R0, 0x1, -R5 ;  /* 0x0000000100007824 */ /* 0x004fce00078e0a05 */
.L_x_3584:
        /* <DEDUP_REMOVED lines=66> */
.L_x_3629:
        /* <DEDUP_REMOVED lines=15> */
.L_x_3587:
        /* <DEDUP_REMOVED lines=92> */
.L_x_3598:
[----:B-123--:R-:W-:-:S04]  /*8ff0*/  SHF.L.U32 R18, R10, 0x1f, RZ ;  /* 0x0000001f0a127819 */ /* 0x00efc800000006ff */
[----:B------:R-:W2:Y:S02]  /*9000*/  SYNCS.PHASECHK.TRANS64.TRYWAIT P1, [R15+URZ+0x30840], R18 ;  /* 0x030840120f0075a7 */ /* 0x000ea4000802017f */
[----:B--2---:R-:W-:Y:S05]  /*9010*/  @!P1 BRA `(.L_x_3590) ;  /* 0x0000001800a49947 */ /* 0x004fea0003800000 */
.L_x_3630:
        /* <DEDUP_REMOVED lines=8> */
.L_x_3591:
        /* <DEDUP_REMOVED lines=37> */
.L_x_3631:
        /* <DEDUP_REMOVED lines=8> */
.L_x_3593:
        /* <DEDUP_REMOVED lines=37> */
.L_x_3632:
        /* <DEDUP_REMOVED lines=8> */
.L_x_3595:
        /* <DEDUP_REMOVED lines=31> */
.L_x_3634:
        /* <DEDUP_REMOVED lines=8> */
.L_x_3597:
        /* <DEDUP_REMOVED lines=37> */
.L_x_3589:
[----:B------:R-:W4:Y:S02]  /*9b00*/  LDL.LU R4, [R1+0x8] ;  /* 0x0000080001047983 */ /* 0x000f240000300800 */
[----:B----4-:R-:W-:Y:S02]  /*9b10*/  ISETP.NE.AND P1, PT, R4, RZ, PT ;  /* 0x000000ff0400720c */ /* 0x010fe40003f25270 */
[----:B------:R4:W5:Y:S11]  /*9b20*/  LDL R4, [R1+0x4] ;  /* 0x0000040001047983 */ /* 0x0009760000100800 */
[----:B----4-:R-:W-:Y:S05]  /*9b30*/  @!P1 BRA `(.L_x_3588) ;  /* 0x00000004005c9947 */ /* 0x010fea0003800000 */
[----:B------:R-:W-:-:S04]  /*9b40*/  SHF.L.U32 R12, R10, 0x1f, RZ ;  /* 0x0000001f0a0c7819 */ /* 0x000fc800000006ff */
[----:B------:R-:W4:Y:S02]  /*9b50*/  SYNCS.PHASECHK.TRANS64.TRYWAIT P1, [R15+URZ+0x30840], R12 ;  /* 0x0308400c0f0075a7 */ /* 0x000f24000802017f */
[----:B----4-:R-:W-:Y:S05]  /*9b60*/  @!P1 BRA `(.L_x_3599) ;  /* 0x0000001000249947 */ /* 0x010fea0003800000 */
.L_x_3635:
        /* <DEDUP_REMOVED lines=8> */
.L_x_3600:
        /* <DEDUP_REMOVED lines=34> */
.L_x_3636:
        /* <DEDUP_REMOVED lines=8> */
.L_x_3602:
        /* <DEDUP_REMOVED lines=34> */
.L_x_3588:
[----:B------:R-:W1:Y:S01]  /*a0b0*/  S2R R0, SR_TID.X ;  /* 0x0000000000007919 */ /* 0x000e620000002100 */
[----:B------:R-:W-:Y:S01]  /*a0c0*/  IMAD R3, R16, 0x8, R15 ;  /* 0x0000000810037824 */ /* 0x000fe200078e020f */
[----:B-1----:R-:W-:Y:S02]  /*a0d0*/  LOP3.LUT R2, R0, 0x7f, RZ, 0xc0, !PT ;  /* 0x0000007f00027812 */ /* 0x002fe400078ec0ff */
[----:B------:R-:W-:Y:S02]  /*a0e0*/  SHF.L.U32 R0, R10, 0x1f, RZ ;  /* 0x0000001f0a007819 */ /* 0x000fe400000006ff */
[----:B------:R-:W-:Y:S02]  /*a0f0*/  ISETP.NE.AND P1, PT, R2, RZ, PT ;  /* 0x000000ff0200720c */ /* 0x000fe40003f25270 */
[----:B------:R-:W1:Y:S02]  /*a100*/  SYNCS.PHASECHK.TRANS64.TRYWAIT P0, [R3+URZ+0x30840], R0 ;  /* 0x03084000030075a7 */ /* 0x000e64000800017f */
[----:B-1----:R-:W-:Y:S09]  /*a110*/  @!P0 BRA `(.L_x_3603) ;  /* 0x0000000800e08947 */ /* 0x002ff20003800000 */
.L_x_3637:
[----:B------:R-:W-:Y:S05]  /*a120*/  @P1 BRA `(.L_x_3604) ;  /* 0x0000000000181947 */ /* 0x000fea0003800000 */
[----:B------:R-:W1:Y:S01]  /*a130*/  S2R R2, SR_TID.X ;  /* 0x0000000000027919 */ /* 0x000e620000002100 */
[----:B------:R-:W-:-:S04]  /*a140*/  IMAD.MOV.U32 R0, RZ, RZ, 0x4100 ;  /* 0x00004100ff007424 */ /* 0x000fc800078e00ff */
[----:B------:R1:W-:Y:S02]  /*a150*/  SYNCS.ARRIVE.TRANS64 RZ, [R3+URZ+0x30830], R0 ;  /* 0x0308300003ff79a7 */ /* 0x0003e4000800003f */
[----:B-1----:R-:W-:-:S13]  /*a160*/  LOP3.LUT P0, RZ, R2, 0x1f, RZ, 0xc0, !PT ;  /* 0x0000001f02ff7812 */ /* 0x002fda000780c0ff */
[----:B------:R-:W-:Y:S05]  /*a170*/  @!P0 BRA `(.L_x_3604) ;  /* 0x0000000000048947 */ /* 0x000fea0003800000 */
[----:B------:R-:W-:Y:S01]  /*a180*/  BPT.TRAP 0x1 ;  /* 0x000000040000795c */ /* 0x000fe20000300000 */
.L_x_3604:
        /* <DEDUP_REMOVED lines=41> */
.L_x_3585:
[----:B------:R-:W-:Y:S05]  /*a420*/  BSYNC B0 ;  /* 0x0000000000007941 */ /* 0x000fea0003800000 */
.L_x_3581:
[----:B------:R-:W-:-:S03]  /*a430*/  UMOV UR7, 0xffffffff ;  /* 0xffffffff00077882 */ /* 0x000fc60000000000 */
[----:B------:R-:W-:Y:S05]  /*a440*/  BRA.DIV UR7, `(.L_x_3605) ;  /* 0x0000000a07287947 */ /* 0x000fea000b800000 */
[----:B------:R-:W-:-:S13]  /*a450*/  ELECT P6, URZ, PT ;  /* 0x00000000003f782f */ /* 0x000fda00038c0000 */
.L_x_3640:
[----:B------:R-:W-:Y:S05]  /*a460*/  @!P6 BRA `(.L_x_3488) ;  /* 0x000000000084e947 */ /* 0x000fea0003800000 */
[----:B------:R-:W-:-:S06]  /*a470*/  ULOP3.LUT UR7, UR38, 0x2, URZ, 0xfc, !UPT ;  /* 0x0000000226077892 */ /* 0x000fcc000f8efc3f */
[----:B------:R-:W-:-:S05]  /*a480*/  IMAD.U32 R0, RZ, RZ, UR7 ;  /* 0x00000007ff007e24 */ /* 0x000fca000f8e00ff */
[----:B------:R-:W-:-:S13]  /*a490*/  ISETP.NE.AND P2, PT, R0, 0x3, PT ;  /* 0x000000030000780c */ /* 0x000fda0003f45270 */
[----:B------:R-:W-:Y:S05]  /*a4a0*/  @!P2 BRA `(.L_x_3606) ;  /* 0x000000000004a947 */ /* 0x000fea0003800000 */
[----:B------:R-:W-:Y:S01]  /*a4b0*/  BPT.TRAP 0x1 ;  /* 0x000000040000795c */ /* 0x000fe20000300000 */
.L_x_3606:
        /* <DEDUP_REMOVED lines=15> */
.L_x_3641:
[----:B------:R-:W2:Y:S02]  /*a5b0*/  SYNCS.PHASECHK.TRANS64.TRYWAIT P0, [R3+URZ], R0 ;  /* 0x00000000030075a7 */ /* 0x000ea4000800017f */
[----:B--2---:R-:W-:Y:S05]  /*a5c0*/  @!P0 BRA `(.L_x_3608) ;  /* 0x0000000400fc8947 */ /* 0x004fea0003800000 */
.L_x_3642:
[----:B------:R-:W-:Y:S05]  /*a5d0*/  @!P2 BRA `(.L_x_3609) ;  /* 0x000000000004a947 */ /* 0x000fea0003800000 */
[----:B------:R-:W-:Y:S01]  /*a5e0*/  BPT.TRAP 0x1 ;  /* 0x000000040000795c */ /* 0x000fe20000300000 */
.L_x_3609:
[----:B--2---:R-:W-:-:S04]  /*a5f0*/  VIADD R3, R8, 0x30840 ;  /* 0x0003084008037836 */ /* 0x004fc80000000000 */
[----:B------:R-:W-:-:S04]  /*a600*/  IMAD R5, R2, 0x8, R3 ;  /* 0x0000000802057824 */ /* 0x000fc800078e0203 */
[----:B------:R-:W2:Y:S02]  /*a610*/  SYNCS.PHASECHK.TRANS64.TRYWAIT P0, [R5+URZ], R4 ;  /* 0x00000004050075a7 */ /* 0x000ea4000800017f */
[----:B--2---:R-:W-:Y:S05]  /*a620*/  @!P0 BRA `(.L_x_3610) ;  /* 0x0000000400f88947 */ /* 0x004fea0003800000 */
.L_x_3643:
[----:B------:R-:W-:-:S07]  /*a630*/  IMAD R3, R6, 0x8, R3 ;  /* 0x0000000806037824 */ /* 0x000fce00078e0203 */
.L_x_3611:
[----:B---3--:R3:W4:Y:S02]  /*a640*/  SYNCS.PHASECHK.TRANS64.TRYWAIT P0, [R3+URZ], R0 ;  /* 0x00000000030075a7 */ /* 0x008724000800017f */
[----:B----4-:R-:W-:Y:S05]  /*a650*/  @!P0 NANOSLEEP.SYNCS 0x989680 ;  /* 0x009896800000895d */ /* 0x010fea0003900000 */
[----:B------:R-:W4:Y:S02]  /*a660*/  @!P0 SYNCS.PHASECHK.TRANS64 P0, [R3+URZ], R0 ;  /* 0x00000000030085a7 */ /* 0x000f24000800007f */
[----:B----4-:R-:W-:Y:S05]  /*a670*/  @!P0 BRA `(.L_x_3611) ;  /* 0xfffffffc00f08947 */ /* 0x010fea000383ffff */
.L_x_3488:
[----:B------:R-:W-:Y:S05]  /*a680*/  BSYNC B6 ;  /* 0x0000000000067941 */ /* 0x000fea0003800000 */
.L_x_3480:
[----:B------:R-:W-:Y:S05]  /*a690*/  EXIT ;  /* 0x000000000000794d */ /* 0x000fea0003800000 */
.L_x_3498:
[----:B------:R-:W-:Y:S02]  /*a6a0*/  IMAD.MOV.U32 R12, RZ, RZ, RZ ;  /* 0x000000ffff0c7224 */ /* 0x000fe400078e00ff */
[----:B------:R-:W-:Y:S02]  /*a6b0*/  IMAD.MOV.U32 R11, RZ, RZ, 0x1f ;  /* 0x0000001fff0b7424 */ /* 0x000fe400078e00ff */
[----:B------:R-:W-:-:S07]  /*a6c0*/  IMAD.MOV.U32 R15, RZ, RZ, -0x1 ;  /* 0xffffffffff0f7424 */ /* 0x000fce00078e00ff */
[----:B------:R-:W-:Y:S05]  /*a6d0*/  WARPSYNC.COLLECTIVE R15, `(.L_x_3612) ;  /* 0x000000000f087348 */ /* 0x000fea0003c00000 */
[----:B------:R1:W2:Y:S02]  /*a6e0*/  SHFL.IDX P6, R14, R13, R12, R11 ;  /* 0x0000000c0d0e7389 */ /* 0x0002a400000c000b */
[----:B-12---:R-:W-:Y:S01]  /*a6f0*/  ENDCOLLECTIVE ;  /* 0x000000000000791b */ /* 0x006fe20003800000 */
.L_x_3612:
[----:B------:R-:W-:Y:S05]  /*a700*/  BRA `(.L_x_3613) ;  /* 0xffffff7000547947 */ /* 0x000fea000383ffff */
.L_x_3500:
        /* <DEDUP_REMOVED lines=8> */
.L_x_3504:
[----:B---3--:R3:W4:Y:S02]  /*a790*/  SYNCS.PHASECHK.TRANS64.TRYWAIT P1, [R0+URZ+0x30810], R209 ;  /* 0x030810d1000075a7 */ /* 0x008724000802017f */
[----:B----4-:R-:W-:Y:S05]  /*a7a0*/  @!P1 NANOSLEEP.SYNCS 0x989680 ;  /* 0x009896800000995d */ /* 0x010fea0003900000 */
[----:B------:R-:W4:Y:S02]  /*a7b0*/  @!P1 SYNCS.PHASECHK.TRANS64 P1, [R0+URZ+0x30810], R209 ;  /* 0x030810d1000095a7 */ /* 0x000f24000802007f */
[----:B----4-:R-:W-:Y:S05]  /*a7c0*/  @!P1 BRA `(.L_x_3504) ;  /* 0xfffffffc00f09947 */ /* 0x010fea000383ffff */
[----:B------:R-:W-:Y:S05]  /*a7d0*/  BRA `(.L_x_3503) ;  /* 0xffffff78003c7947 */ /* 0x000fea000383ffff */
.L_x_3508:
[----:B------:R1:W1:Y:S02]  /*a7e0*/  SYNCS.PHASECHK.TRANS64.TRYWAIT P1, [R0+URZ+0x30830], R209 ;  /* 0x030830d1000075a7 */ /* 0x000264000802017f */
[----:B-1----:R-:W-:Y:S05]  /*a7f0*/  @!P1 NANOSLEEP.SYNCS 0x989680 ;  /* 0x009896800000995d */ /* 0x002fea0003900000 */
[----:B------:R-:W1:Y:S02]  /*a800*/  @!P1 SYNCS.PHASECHK.TRANS64 P1, [R0+URZ+0x30830], R209 ;  /* 0x030830d1000095a7 */ /* 0x000e64000802007f */
[----:B-1----:R-:W-:Y:S05]  /*a810*/  @!P1 BRA `(.L_x_3508) ;  /* 0xfffffffc00f09947 */ /* 0x002fea000383ffff */
[----:B------:R-:W-:Y:S05]  /*a820*/  BRA `(.L_x_3507) ;  /* 0xffffff80005c7947 */ /* 0x000fea000383ffff */
.L_x_3515:
[----:B------:R-:W-:Y:S01]  /*a830*/  BSSY B0, `(.L_x_3614) ;  /* 0x0000005000007945 */ /* 0x000fe20003800000 */
[----:B------:R-:W-:-:S07]  /*a840*/  IMAD.MOV.U32 R15, RZ, RZ, -0x1 ;  /* 0xffffffffff0f7424 */ /* 0x000fce00078e00ff */
[----:B-1----:R-:W-:Y:S05]  /*a850*/  WARPSYNC.COLLECTIVE R15, `(.L_x_3615) ;  /* 0x000000000f087348 */ /* 0x002fea0003c00000 */
[----:B------:R-:W-:Y:S01]  /*a860*/  NOP ;  /* 0x0000000000007918 */ /* 0x000fe20000000000 */
[----:B-1----:R-:W-:Y:S01]  /*a870*/  ENDCOLLECTIVE ;  /* 0x000000000000791b */ /* 0x002fe20003800000 */
.L_x_3615:
[----:B------:R-:W-:Y:S05]  /*a880*/  BSYNC B0 ;  /* 0x0000000000007941 */ /* 0x000fea0003800000 */
.L_x_3614:
[----:B------:R-:W-:Y:S05]  /*a890*/  BRA `(.L_x_3616) ;  /* 0xffffffac00cc7947 */ /* 0x000fea000383ffff */
.L_x_3524:
[----:B------:R-:W-:Y:S01]  /*a8a0*/  BSSY B0, `(.L_x_3617) ;  /* 0x0000005000007945 */ /* 0x000fe20003800000 */
[----:B------:R-:W-:-:S07]  /*a8b0*/  IMAD.MOV.U32 R15, RZ, RZ, -0x1 ;  /* 0xffffffffff0f7424 */ /* 0x000fce00078e00ff */
[----:B-12---:R-:W-:Y:S05]  /*a8c0*/  WARPSYNC.COLLECTIVE R15, `(.L_x_3618) ;  /* 0x000000000f087348 */ /* 0x006fea0003c00000 */
[----:B------:R-:W-:Y:S01]  /*a8d0*/  NOP ;  /* 0x0000000000007918 */ /* 0x000fe20000000000 */
[----:B-12---:R-:W-:Y:S01]  /*a8e0*/  ENDCOLLECTIVE ;  /* 0x000000000000791b */ /* 0x006fe20003800000 */
.L_x_3618:
[----:B------:R-:W-:Y:S05]  /*a8f0*/  BSYNC B0 ;  /* 0x0000000000007941 */ /* 0x000fea0003800000 */
.L_x_3617:
[----:B------:R-:W-:Y:S05]  /*a900*/  BRA `(.L_x_3619) ;  /* 0xffffffb000cc7947 */ /* 0x000fea000383ffff */
.L_x_3541:
[----:B------:R-:W-:Y:S01]  /*a910*/  BSSY B0, `(.L_x_3620) ;  /* 0x0000005000007945 */ /* 0x000fe20003800000 */
[----:B------:R-:W-:-:S07]  /*a920*/  IMAD.MOV.U32 R15, RZ, RZ, -0x1 ;  /* 0xffffffffff0f7424 */ /* 0x000fce00078e00ff */
[----:B------:R-:W-:Y:S05]  /*a930*/  WARPSYNC.COLLECTIVE R15, `(.L_x_3621) ;  /* 0x000000000f087348 */ /* 0x000fea0003c00000 */
[----:B------:R-:W-:Y:S01]  /*a940*/  NOP ;  /* 0x0000000000007918 */ /* 0x000fe20000000000 */
[----:B------:R-:W-:Y:S01]  /*a950*/  ENDCOLLECTIVE ;  /* 0x000000000000791b */ /* 0x000fe20003800000 */
.L_x_3621:
[----:B------:R-:W-:Y:S05]  /*a960*/  BSYNC B0 ;  /* 0x0000000000007941 */ /* 0x000fea0003800000 */
.L_x_3620:
[----:B------:R-:W-:Y:S05]  /*a970*/  BRA `(.L_x_3622) ;  /* 0xffffffc000c47947 */ /* 0x000fea000383ffff */
.L_x_3554:
[----:B------:R-:W-:Y:S01]  /*a980*/  BSSY B0, `(.L_x_3623) ;  /* 0x0000005000007945 */ /* 0x000fe20003800000 */
[----:B------:R-:W-:-:S07]  /*a990*/  IMAD.MOV.U32 R15, RZ, RZ, -0x1 ;  /* 0xffffffffff0f7424 */ /* 0x000fce00078e00ff */
[----:B------:R-:W-:Y:S05]  /*a9a0*/  WARPSYNC.COLLECTIVE R15, `(.L_x_3624) ;  /* 0x000000000f087348 */ /* 0x000fea0003c00000 */
[----:B------:R-:W-:Y:S01]  /*a9b0*/  NOP ;  /* 0x0000000000007918 */ /* 0x000fe20000000000 */
[----:B------:R-:W-:Y:S01]  /*a9c0*/  ENDCOLLECTIVE ;  /* 0x000000000000791b */ /* 0x000fe20003800000 */
.L_x_3624:
[----:B------:R-:W-:Y:S05]  /*a9d0*/  BSYNC B0 ;  /* 0x0000000000007941 */ /* 0x000fea0003800000 */
.L_x_3623:
[----:B------:R-:W-:Y:S05]  /*a9e0*/  BRA `(.L_x_3625) ;  /* 0xffffffc800747947 */ /* 0x000fea000383ffff */
.L_x_3566:
[----:B------:R-:W-:Y:S01]  /*a9f0*/  BSSY B0, `(.L_x_3626) ;  /* 0x0000005000007945 */ /* 0x000fe20003800000 */
[----:B------:R-:W-:-:S07]  /*aa00*/  IMAD.MOV.U32 R15, RZ, RZ, -0x1 ;  /* 0xffffffffff0f7424 */ /* 0x000fce00078e00ff */
[----:B------:R-:W-:Y:S05]  /*aa10*/  WARPSYNC.COLLECTIVE R15, `(.L_x_3627) ;  /* 0x000000000f087348 */ /* 0x000fea0003c00000 */
[----:B------:R-:W-:Y:S01]  /*aa20*/  NOP ;  /* 0x0000000000007918 */ /* 0x000fe20000000000 */
[----:B------:R-:W-:Y:S01]  /*aa30*/  ENDCOLLECTIVE ;  /* 0x000000000000791b */ /* 0x000fe20003800000 */
.L_x_3627:
[----:B------:R-:W-:Y:S05]  /*aa40*/  BSYNC B0 ;  /* 0x0000000000007941 */ /* 0x000fea0003800000 */
.L_x_3626:
[----:B------:R-:W-:Y:S05]  /*aa50*/  BRA `(.L_x_3628) ;  /* 0xffffffcc00b47947 */ /* 0x000fea000383ffff */
.L_x_3586:
[----:B-1----:R1:W2:Y:S02]  /*aa60*/  SYNCS.PHASECHK.TRANS64.TRYWAIT P0, [R15+URZ+0x30820], R2 ;  /* 0x030820020f0075a7 */ /* 0x0022a4000800017f */
[----:B--2---:R-:W-:Y:S05]  /*aa70*/  @!P0 NANOSLEEP.SYNCS 0x989680 ;  /* 0x009896800000895d */ /* 0x004fea0003900000 */
[----:B------:R-:W2:Y:S02]  /*aa80*/  @!P0 SYNCS.PHASECHK.TRANS64 P0, [R15+URZ+0x30820], R2 ;  /* 0x030820020f0085a7 */ /* 0x000ea4000800007f */
[----:B--2---:R-:W-:Y:S05]  /*aa90*/  @!P0 BRA `(.L_x_3586) ;  /* 0xfffffffc00f08947 */ /* 0x004fea000383ffff */
[----:B------:R-:W-:Y:S05]  /*aaa0*/  BRA `(.L_x_3629) ;  /* 0xffffffdc00a47947 */ /* 0x000fea000383ffff */
.L_x_3590:
[----:B--2---:R2:W3:Y:S02]  /*aab0*/  SYNCS.PHASECHK.TRANS64.TRYWAIT P1, [R15+URZ+0x30840], R18 ;  /* 0x030840120f0075a7 */ /* 0x0044e4000802017f */
[----:B---3--:R-:W-:Y:S05]  /*aac0*/  @!P1 NANOSLEEP.SYNCS 0x989680 ;  /* 0x009896800000995d */ /* 0x008fea0003900000 */
[----:B------:R-:W3:Y:S02]  /*aad0*/  @!P1 SYNCS.PHASECHK.TRANS64 P1, [R15+URZ+0x30840], R18 ;  /* 0x030840120f0095a7 */ /* 0x000ee4000802007f */
[----:B---3--:R-:W-:Y:S05]  /*aae0*/  @!P1 BRA `(.L_x_3590) ;  /* 0xfffffffc00f09947 */ /* 0x008fea000383ffff */
[----:B------:R-:W-:Y:S05]  /*aaf0*/  BRA `(.L_x_3630) ;  /* 0xffffffe400487947 */ /* 0x000fea000383ffff */
.L_x_3592:
[----:B-1----:R1:W3:Y:S02]  /*ab00*/  SYNCS.PHASECHK.TRANS64.TRYWAIT P1, [R15+URZ+0x30828], R18 ;  /* 0x030828120f0075a7 */ /* 0x0022e4000802017f */
[----:B---3--:R-:W-:Y:S05]  /*ab10*/  @!P1 NANOSLEEP.SYNCS 0x989680 ;  /* 0x009896800000995d */ /* 0x008fea0003900000 */
[----:B------:R-:W3:Y:S02]  /*ab20*/  @!P1 SYNCS.PHASECHK.TRANS64 P1, [R15+URZ+0x30828], R18 ;  /* 0x030828120f0095a7 */ /* 0x000ee4000802007f */
[----:B---3--:R-:W-:Y:S05]  /*ab30*/  @!P1 BRA `(.L_x_3592) ;  /* 0xfffffffc00f09947 */ /* 0x008fea000383ffff */
[----:B------:R-:W-:Y:S05]  /*ab40*/  BRA `(.L_x_3631) ;  /* 0xffffffe400e87947 */ /* 0x000fea000383ffff */
.L_x_3594:
[----:B---3--:R3:W4:Y:S02]  /*ab50*/  SYNCS.PHASECHK.TRANS64.TRYWAIT P1, [R15+URZ+0x30848], R18 ;  /* 0x030848120f0075a7 */ /* 0x008724000802017f */
[----:B----4-:R-:W-:Y:S05]  /*ab60*/  @!P1 NANOSLEEP.SYNCS 0x989680 ;  /* 0x009896800000995d */ /* 0x010fea0003900000 */
[----:B------:R-:W4:Y:S02]  /*ab70*/  @!P1 SYNCS.PHASECHK.TRANS64 P1, [R15+URZ+0x30848], R18 ;  /* 0x030848120f0095a7 */ /* 0x000f24000802007f */
[----:B----4-:R-:W-:Y:S05]  /*ab80*/  @!P1 BRA `(.L_x_3594) ;  /* 0xfffffffc00f09947 */ /* 0x010fea000383ffff */
[----:B------:R-:W-:Y:S05]  /*ab90*/  BRA `(.L_x_3632) ;  /* 0xffffffe800887947 */ /* 0x000fea000383ffff */
.L_x_3596:
[----:B------:R-:W-:-:S07]  /*aba0*/  SHF.L.U32 R4, R10, 0x1f, RZ ;  /* 0x0000001f0a047819 */ /* 0x000fce00000006ff */
.L_x_3633:
[----:B----4-:R4:W1:Y:S02]  /*abb0*/  SYNCS.PHASECHK.TRANS64.TRYWAIT P1, [R15+URZ+0x30820], R4 ;  /* 0x030820040f0075a7 */ /* 0x010864000802017f */
[----:B-1----:R-:W-:Y:S05]  /*abc0*/  @!P1 NANOSLEEP.SYNCS 0x989680 ;  /* 0x009896800000995d */ /* 0x002fea0003900000 */
[----:B------:R-:W1:Y:S02]  /*abd0*/  @!P1 SYNCS.PHASECHK.TRANS64 P1, [R15+URZ+0x30820], R4 ;  /* 0x030820040f0095a7 */ /* 0x000e64000802007f */
[----:B-1----:R-:W-:Y:S05]  /*abe0*/  @!P1 BRA `(.L_x_3633) ;  /* 0xfffffffc00f09947 */ /* 0x002fea000383ffff */
[----:B------:R-:W-:Y:S05]  /*abf0*/  BRA `(.L_x_3634) ;  /* 0xffffffec000c7947 */ /* 0x000fea000383ffff */
.L_x_3599:
[----:B----4-:R4:W1:Y:S02]  /*ac00*/  SYNCS.PHASECHK.TRANS64.TRYWAIT P1, [R15+URZ+0x30840], R12 ;  /* 0x0308400c0f0075a7 */ /* 0x010864000802017f */
[----:B-1----:R-:W-:Y:S05]  /*ac10*/  @!P1 NANOSLEEP.SYNCS 0x989680 ;  /* 0x009896800000995d */ /* 0x002fea0003900000 */
[----:B------:R-:W1:Y:S02]  /*ac20*/  @!P1 SYNCS.PHASECHK.TRANS64 P1, [R15+URZ+0x30840], R12 ;  /* 0x0308400c0f0095a7 */ /* 0x000e64000802007f */
[----:B-1----:R-:W-:Y:S05]  /*ac30*/  @!P1 BRA `(.L_x_3599) ;  /* 0xfffffffc00f09947 */ /* 0x002fea000383ffff */
[----:B------:R-:W-:Y:S05]  /*ac40*/  BRA `(.L_x_3635) ;  /* 0xffffffec00c87947 */ /* 0x000fea000383ffff */
.L_x_3601:
[----:B-1----:R1:W2:Y:S02]  /*ac50*/  SYNCS.PHASECHK.TRANS64.TRYWAIT P1, [R15+URZ+0x30828], R12 ;  /* 0x0308280c0f0075a7 */ /* 0x0022a4000802017f */
[----:B--2---:R-:W-:Y:S05]  /*ac60*/  @!P1 NANOSLEEP.SYNCS 0x989680 ;  /* 0x009896800000995d */ /* 0x004fea0003900000 */
[----:B------:R-:W2:Y:S02]  /*ac70*/  @!P1 SYNCS.PHASECHK.TRANS64 P1, [R15+URZ+0x30828], R12 ;  /* 0x0308280c0f0095a7 */ /* 0x000ea4000802007f */
[----:B--2---:R-:W-:Y:S05]  /*ac80*/  @!P1 BRA `(.L_x_3601) ;  /* 0xfffffffc00f09947 */ /* 0x004fea000383ffff */
[----:B------:R-:W-:Y:S05]  /*ac90*/  BRA `(.L_x_3636) ;  /* 0xfffffff0005c7947 */ /* 0x000fea000383ffff */
.L_x_3603:
[----:B------:R1:W1:Y:S02]  /*aca0*/  SYNCS.PHASECHK.TRANS64.TRYWAIT P0, [R3+URZ+0x30840], R0 ;  /* 0x03084000030075a7 */ /* 0x000264000800017f */
[----:B-1----:R-:W-:Y:S05]  /*acb0*/  @!P0 NANOSLEEP.SYNCS 0x989680 ;  /* 0x009896800000895d */ /* 0x002fea0003900000 */
[----:B------:R-:W1:Y:S02]  /*acc0*/  @!P0 SYNCS.PHASECHK.TRANS64 P0, [R3+URZ+0x30840], R0 ;  /* 0x03084000030085a7 */ /* 0x000e64000800007f */
[----:B-1----:R-:W-:Y:S05]  /*acd0*/  @!P0 BRA `(.L_x_3603) ;  /* 0xfffffffc00f08947 */ /* 0x002fea000383ffff */
[----:B------:R-:W-:Y:S05]  /*ace0*/  BRA `(.L_x_3637) ;  /* 0xfffffff4000c7947 */ /* 0x000fea000383ffff */
.L_x_3605:
[----:B------:R-:W-:Y:S01]  /*acf0*/  BSSY B0, `(.L_x_3638) ;  /* 0x0000006000007945 */ /* 0x000fe20003800000 */
[----:B------:R-:W-:-:S07]  /*ad00*/  IMAD.MOV.U32 R15, RZ, RZ, -0x1 ;  /* 0xffffffffff0f7424 */ /* 0x000fce00078e00ff */
[----:B------:R-:W-:Y:S05]  /*ad10*/  WARPSYNC.COLLECTIVE R15, `(.L_x_3639) ;  /* 0x000000000f0c7348 */ /* 0x000fea0003c00000 */
[----:B------:R-:W-:Y:S02]  /*ad20*/  ELECT P6, UR62, PT ;  /* 0x00000000003e782f */ /* 0x000fe400038c0000 */
[----:B------:R-:W-:Y:S01]  /*ad30*/  MOV R14, UR62 ;  /* 0x0000003e000e7c02 */ /* 0x000fe20008000f00 */
[----:B------:R-:W-:Y:S10]  /*ad40*/  ENDCOLLECTIVE ;  /* 0x000000000000791b */ /* 0x000ff40003800000 */
.L_x_3639:
[----:B------:R-:W-:Y:S05]  /*ad50*/  BSYNC B0 ;  /* 0x0000000000007941 */ /* 0x000fea0003800000 */
.L_x_3638:
[----:B------:R-:W-:Y:S05]  /*ad60*/  BRA `(.L_x_3640) ;  /* 0xfffffff400bc7947 */ /* 0x000fea000383ffff */
.L_x_3607:
[----:B-1----:R1:W2:Y:S02]  /*ad70*/  SYNCS.PHASECHK.TRANS64.TRYWAIT P0, [R7+URZ], R4 ;  /* 0x00000004070075a7 */ /* 0x0022a4000800017f */
[----:B--2---:R-:W-:Y:S05]  /*ad80*/  @!P0 NANOSLEEP.SYNCS 0x989680 ;  /* 0x009896800000895d */ /* 0x004fea0003900000 */
[----:B------:R-:W2:Y:S02]  /*ad90*/  @!P0 SYNCS.PHASECHK.TRANS64 P0, [R7+URZ], R4 ;  /* 0x00000004070085a7 */ /* 0x000ea4000800007f */
[----:B--2---:R-:W-:Y:S05]  /*ada0*/  @!P0 BRA `(.L_x_3607) ;  /* 0xfffffffc00f08947 */ /* 0x004fea000383ffff */
[----:B------:R-:W-:Y:S05]  /*adb0*/  BRA `(.L_x_3641) ;  /* 0xfffffff400fc7947 */ /* 0x000fea000383ffff */
.L_x_3608:
[----:B--2---:R2:W3:Y:S02]  /*adc0*/  SYNCS.PHASECHK.TRANS64.TRYWAIT P0, [R3+URZ], R0 ;  /* 0x00000000030075a7 */ /* 0x0044e4000800017f */
[----:B---3--:R-:W-:Y:S05]  /*add0*/  @!P0 NANOSLEEP.SYNCS 0x989680 ;  /* 0x009896800000895d */ /* 0x008fea0003900000 */
[----:B------:R-:W3:Y:S02]  /*ade0*/  @!P0 SYNCS.PHASECHK.TRANS64 P0, [R3+URZ], R0 ;  /* 0x00000000030085a7 */ /* 0x000ee4000800007f */
[----:B---3--:R-:W-:Y:S05]  /*adf0*/  @!P0 BRA `(.L_x_3608) ;  /* 0xfffffffc00f08947 */ /* 0x008fea000383ffff */
[----:B------:R-:W-:Y:S05]  /*ae00*/  BRA `(.L_x_3642) ;  /* 0xfffffff400f07947 */ /* 0x000fea000383ffff */
.L_x_3610:
[----:B--2---:R2:W3:Y:S02]  /*ae10*/  SYNCS.PHASECHK.TRANS64.TRYWAIT P0, [R5+URZ], R4 ;  /* 0x00000004050075a7 */ /* 0x0044e4000800017f */
[----:B---3--:R-:W-:Y:S05]  /*ae20*/  @!P0 NANOSLEEP.SYNCS 0x989680 ;  /* 0x009896800000895d */ /* 0x008fea0003900000 */
[----:B------:R-:W3:Y:S02]  /*ae30*/  @!P0 SYNCS.PHASECHK.TRANS64 P0, [R5+URZ], R4 ;  /* 0x00000004050085a7 */ /* 0x000ee4000800007f */
[----:B---3--:R-:W-:Y:S05]  /*ae40*/  @!P0 BRA `(.L_x_3610) ;  /* 0xfffffffc00f08947 */ /* 0x008fea000383ffff */
[----:B------:R-:W-:Y:S05]  /*ae50*/  BRA `(.L_x_3643) ;  /* 0xfffffff400f47947 */ /* 0x000fea000383ffff */
.L_x_3644:
        /* <DEDUP_REMOVED lines=10> */
.L_x_3679:


//--------------------- .text._ZN7cutlass13device_kernelIN5flash22FlashAttnBwdPreprocessIN4cute5tupleIJNS3_1CILi64EEENS5_ILi128EEEEEENS_10bfloat16_tEfNS_4arch4Sm90ELb1ELb1EEEEEvNT_6ParamsE --------------------------
	.section	.text._ZN7cutlass13device_kernelIN5flash22FlashAttnBwdPreprocessIN4cute5tupleIJNS3_1CILi64EEENS5_ILi128EEEEEENS_10bfloat16_tEfNS_4arch4Sm90ELb1ELb1EEEEEvNT_6ParamsE,"ax",@progbits
	.align	128
.text._ZN7cutlass13device_kernelIN5flash22FlashAttnBwdPreprocessIN4cute5tupleIJNS3_1CILi64EEENS5_ILi128EEEEEENS_10bfloat16_tEfNS_4arch4Sm90ELb1ELb1EEEEEvNT_6ParamsE:
        .type           _ZN7cutlass13device_kernelIN5flash22FlashAttnBwdPreprocessIN4cute5tupleIJNS3_1CILi64EEENS5_ILi128EEEEEENS_10bfloat16_tEfNS_4arch4Sm90ELb1ELb1EEEEEvNT_6ParamsE,@function
        .size           _ZN7cutlass13device_kernelIN5flash22FlashAttnBwdPreprocessIN4cute5tupleIJNS3_1CILi64EEENS5_ILi128EEEEEENS_10bfloat16_tEfNS_4arch4Sm90ELb1ELb1EEEEEvNT_6ParamsE,(.L_x_3680 - _ZN7cutlass13device_kernelIN5flash22FlashAttnBwdPreprocessIN4cute5tupleIJNS3_1CILi64EEENS5_ILi128EEEEEENS_10bfloat16_tEfNS_4arch4Sm90ELb1ELb1EEEEEvNT_6ParamsE)
        .other          _ZN7cutlass13device_kernelIN5flash22FlashAttnBwdPreprocessIN4cute5tupleIJNS3_1CILi64EEENS5_ILi128EEEEEENS_10bfloat16_tEfNS_4arch4Sm90ELb1ELb1EEEEEvNT_6ParamsE,@"STO_CUDA_ENTRY STV_DEFAULT"
_ZN7cutlass13device_kernelIN5flash22FlashAttnBwdPreprocessIN4cute5tupleIJNS3_1CILi64EEENS5_ILi128EEEEEENS_10bfloat16_tEfNS_4arch4Sm90ELb1ELb1EEEEEvNT_6ParamsE:
        /* <DEDUP_REMOVED lines=11> */
[----:B------:R-:W-:Y:S01]  /*00b0*/  ISETP.NE.U32.AND P2, PT, R4, RZ, PT ;  /* 0x000000ff0400720c */ /* 0x000fe20003f45070 */
[----:B-1----:R-:W-:-:S04]  /*00c0*/  IMAD.WIDE R6, R0, 0x4, R6 ;  /* 0x0000000400067825 */ /* 0x002fc800078e0206 */
[----:B------:R-:W0:Y:S01]  /*00d0*/  @P1 LDC.64 R8, c[0x0][0x2f8] ;  /* 0x0000be00ff081b82 */ /* 0x000e220000000a00 */
[----:B------:R-:W-:-:S05]  /*00e0*/  IMAD.U32 R4, RZ, RZ, UR6 ;  /* 0x00000006ff047e24 */ /* 0x000fca000f8e00ff */
[----:B------:R1:W5:Y:S01]  /*00f0*/  @P0 LDG.E R48, desc[UR4][R6.64] ;  /* 0x0000000406300981 */ /* 0x000362000c1e1900 */
[----:B------:R-:W-:Y:S01]  /*0100*/  ISETP.NE.AND.EX P2, PT, R5, RZ, PT, P2 ;  /* 0x000000ff0500720c */ /* 0x000fe20003f45320 */
[----:B------:R-:W2:Y:S01]  /*0110*/  S2R R2, SR_CTAID.X ;  /* 0x0000000000027919 */ /* 0x000ea20000002500 */
[----:B------:R-:W3:Y:S01]  /*0120*/  S2R R3, SR_TID.X ;  /* 0x0000000000037919 */ /* 0x000ee20000002100 */
[----:B0-----:R-:W-:-:S05]  /*0130*/  @P1 IMAD.WIDE R8, R0, 0x4, R8 ;  /* 0x0000000400081825 */ /* 0x001fca00078e0208 */
[----:B------:R1:W5:Y:S01]  /*0140*/  @P1 LDG.E R4, desc[UR4][R8.64] ;  /* 0x0000000408041981 */ /* 0x000362000c1e1900 */
[----:B--2---:R-:W-:Y:S01]  /*0150*/  IMAD.SHL.U32 R5, R2, 0x40, RZ ;  /* 0x0000004002057824 */ /* 0x004fe200078e00ff */
[----:B---3--:R-:W-:Y:S06]  /*0160*/  @P1 BRA `(.L_x_3645) ;  /* 0x0000000000101947 */ /* 0x008fec0003800000 */
[----:B------:R-:W-:Y:S05]  /*0170*/  @!P0 BRA `(.L_x_3645) ;  /* 0x00000000000c8947 */ /* 0x000fea0003800000 */
[----:B-1----:R-:W2:Y:S04]  /*0180*/  LDG.E R9, desc[UR4][R6.64] ;  /* 0x0000000406097981 */ /* 0x002ea8000c1e1900 */
[----:B-----5:R-:W2:Y:S02]  /*0190*/  LDG.E R4, desc[UR4][R6.64+0x4] ;  /* 0x0000040406047981 */ /* 0x020ea4000c1e1900 */
[----:B--2---:R-:W-:-:S07]  /*01a0*/  IADD3 R4, -R9, R4, RZ ;  /* 0x0000000409047210 */ /* 0x004fce0007ffe1ff */
.L_x_3645:
[----:B-----5:R-:W-:-:S13]  /*01b0*/  ISETP.LE.AND P1, PT, R4, R5, PT ;  /* 0x000000050400720c */ /* 0x020fda0003f23270 */
[----:B------:R-:W-:Y:S05]  /*01c0*/  @P2 EXIT P1 ;  /* 0x000000000000294d */ /* 0x000fea0000800000 */
[----:B------:R-:W0:Y:S01]  /*01d0*/  S2UR UR6, SR_CTAID.Y ;  /* 0x00000000000679c3 */ /* 0x000e220000002600 */
[----:B------:R-:W-:Y:S01]  /*01e0*/  IMAD.IADD R47, R4, 0x1, -R5 ;  /* 0x00000001042f7824 */ /* 0x000fe200078e0a05 */
[C---:B------:R-:W-:Y:S01]  /*01f0*/  ISETP.GT.AND P1, PT, R3.reuse, 0x3f, PT ;  /* 0x0000003f0300780c */ /* 0x040fe20003f24270 */
[----:B------:R-:W-:Y:S01]  /*0200*/  BSSY B0, `(.L_x_3646) ;  /* 0x0000025000007945 */ /* 0x000fe20003800000 */
[----:B-1----:R-:W-:Y:S02]  /*0210*/  SHF.R.S32.HI R6, RZ, 0x1f, R3 ;  /* 0x0000001fff067819 */ /* 0x002fe40000011403 */
[----:B------:R-:W-:Y:S02]  /*0220*/  CS2R R14, SRZ ;  /* 0x00000000000e7805 */ /* 0x000fe4000001ff00 */
[----:B------:R-:W-:Y:S01]  /*0230*/  ISETP.GE.OR P4, PT, R3, R47, P1 ;  /* 0x0000002f0300720c */ /* 0x000fe20000f86670 */
[----:B------:R-:W-:Y:S01]  /*0240*/  @P0 IMAD.MOV.U32 R14, RZ, RZ, R48 ;  /* 0x000000ffff0e0224 */ /* 0x000fe200078e0030 */
[----:B------:R-:W1:Y:S01]  /*0250*/  LDC.64 R10, c[0x0][0x230] ;  /* 0x00008c00ff0a7b82 */ /* 0x000e620000000a00 */
[----:B------:R-:W-:Y:S01]  /*0260*/  LEA.HI R7, R6, R3, RZ, 0x4 ;  /* 0x0000000306077211 */ /* 0x000fe200078f20ff */
[----:B------:R-:W-:Y:S01]  /*0270*/  IMAD.MOV.U32 R40, RZ, RZ, 0x7f800000 ;  /* 0x7f800000ff287424 */ /* 0x000fe200078e00ff */
[----:B------:R-:W-:-:S02]  /*0280*/  SHF.R.S32.HI R41, RZ, 0x1f, R0 ;  /* 0x0000001fff297819 */ /* 0x000fc40000011400 */
[----:B------:R-:W-:Y:S02]  /*0290*/  LOP3.LUT R8, R7, 0xfffffff0, RZ, 0xc0, !PT ;  /* 0xfffffff007087812 */ /* 0x000fe400078ec0ff */
[----:B------:R-:W-:Y:S02]  /*02a0*/  SHF.R.S32.HI R6, RZ, 0x4, R7 ;  /* 0x00000004ff067819 */ /* 0x000fe40000011407 */
[----:B------:R-:W-:Y:S02]  /*02b0*/  IADD3 R45, -R8, R3, RZ ;  /* 0x00000003082d7210 */ /* 0x000fe40007ffe1ff */
[----:B------:R-:W-:Y:S02]  /*02c0*/  @P0 SHF.R.S32.HI R15, RZ, 0x1f, R48 ;  /* 0x0000001fff0f0819 */ /* 0x000fe40000011430 */
[----:B------:R-:W-:Y:S01]  /*02d0*/  ISETP.GE.AND P3, PT, R6, R47, PT ;  /* 0x0000002f0600720c */ /* 0x000fe20003f66270 */
[----:B------:R-:W-:Y:S01]  /*02e0*/  IMAD.SHL.U32 R8, R45, 0x8, RZ ;  /* 0x000000082d087824 */ /* 0x000fe200078e00ff */
[----:B------:R-:W-:Y:S01]  /*02f0*/  SEL R7, R0, RZ, !P2 ;  /* 0x000000ff00077207 */ /* 0x000fe20005000000 */
[----:B0-----:R-:W-:Y:S01]  /*0300*/  USHF.R.S32.HI UR7, URZ, 0x1f, UR6 ;  /* 0x0000001f3f077899 */ /* 0x001fe20008011406 */
[----:B------:R-:W-:Y:S01]  /*0310*/  SEL R41, R41, RZ, !P2 ;  /* 0x000000ff29297207 */ /* 0x000fe20005000000 */
[----:B------:R-:W-:Y:S10]  /*0320*/  @P4 BRA `(.L_x_3647) ;  /* 0x0000000000484947 */ /* 0x000ff40003800000 */
[----:B------:R-:W0:Y:S01]  /*0330*/  LDC.64 R18, c[0x0][0x290] ;  /* 0x0000a400ff127b82 */ /* 0x000e220000000a00 */
[----:B------:R-:W-:Y:S01]  /*0340*/  SHF.R.S32.HI R13, RZ, 0x1f, R5 ;  /* 0x0000001fff0d7819 */ /* 0x000fe20000011405 */
[----:B------:R-:W-:Y:S01]  /*0350*/  ULDC.64 UR8, c[0x0][0x298] ;  /* 0x0000a60000087ab9 */ /* 0x000fe20000000a00 */
[--C-:B------:R-:W-:Y:S02]  /*0360*/  SHF.R.S32.HI R16, RZ, 0x1f, R3.reuse ;  /* 0x0000001fff107819 */ /* 0x100fe40000011403 */
[----:B------:R-:W-:-:S04]  /*0370*/  IADD3 R12, P2, P4, R14, R5, R3 ;  /* 0x000000050e0c7210 */ /* 0x000fc80007c5e003 */
[----:B------:R-:W-:Y:S01]  /*0380*/  IADD3.X R13, R15, R13, R16, P2, P4 ;  /* 0x0000000d0f0d7210 */ /* 0x000fe200017e8410 */
[C---:B0-----:R-:W-:Y:S02]  /*0390*/  IMAD R16, R18.reuse, UR7, RZ ;  /* 0x0000000712107c24 */ /* 0x041fe4000f8e02ff */
[----:B------:R-:W-:-:S04]  /*03a0*/  IMAD.WIDE.U32 R12, R18, UR6, R12 ;  /* 0x00000006120c7c25 */ /* 0x000fc8000f8e000c */
[----:B------:R-:W-:Y:S02]  /*03b0*/  IMAD R17, R19, UR6, R16 ;  /* 0x0000000613117c24 */ /* 0x000fe4000f8e0210 */
[----:B------:R-:W-:-:S03]  /*03c0*/  IMAD R16, R41, UR8, RZ ;  /* 0x0000000829107c24 */ /* 0x000fc6000f8e02ff */
[----:B------:R-:W-:Y:S01]  /*03d0*/  IADD3 R13, R13, R17, RZ ;  /* 0x000000110d0d7210 */ /* 0x000fe20007ffe0ff */
[C---:B------:R-:W-:Y:S02]  /*03e0*/  IMAD R17, R7.reuse, UR9, R16 ;  /* 0x0000000907117c24 */ /* 0x040fe4000f8e0210 */
[----:B------:R-:W-:Y:S01]  /*03f0*/  IMAD.WIDE.U32 R12, R7, UR8, R12 ;  /* 0x00000008070c7c25 */ /* 0x000fe2000f8e000c */
[----:B------:R-:W-:-:S03]  /*0400*/  ULDC.64 UR8, c[0x0][0x288] ;  /* 0x0000a20000087ab9 */ /* 0x000fc60000000a00 */
[----:B------:R-:W-:Y:S01]  /*0410*/  IMAD.IADD R13, R13, 0x1, R17 ;  /* 0x000000010d0d7824 */ /* 0x000fe200078e0211 */
[----:B------:R-:W-:-:S04]  /*0420*/  LEA R16, P2, R12, UR8, 0x2 ;  /* 0x000000080c107c11 */ /* 0x000fc8000f8410ff */
[----:B------:R-:W-:-:S05]  /*0430*/  LEA.HI.X R17, R12, UR9, R13, 0x2, P2 ;  /* 0x000000090c117c11 */ /* 0x000fca00090f140d */
[----:B------:R0:W5:Y:S04]  /*0440*/  LDG.E R40, desc[UR4][R16.64] ;  /* 0x0000000410287981 */ /* 0x000168000c1e1900 */
.L_x_3647:
[----:B------:R-:W-:Y:S05]  /*0450*/  BSYNC B0 ;  /* 0x0000000000007941 */ /* 0x000fea0003800000 */
.L_x_3646:
[----:B------:R-:W-:Y:S01]  /*0460*/  ULDC UR8, c[0x0][0x21c] ;  /* 0x0000870000087ab9 */ /* 0x000fe20000000800 */
[----:B0-----:R-:W0:Y:S01]  /*0470*/  LDC.64 R16, c[0x0][0x250] ;  /* 0x00009400ff107b82 */ /* 0x001e220000000a00 */
[----:B------:R-:W-:Y:S02]  /*0480*/  ISETP.LT.AND P6, PT, R8, UR8, !P3 ;  /* 0x0000000808007c0c */ /* 0x000fe4000dfc1270 */
[----:B------:R-:W-:Y:S02]  /*0490*/  SHF.R.S32.HI R42, RZ, 0x1f, R6 ;  /* 0x0000001fff2a7819 */ /* 0x000fe40000011406 */
[----:B------:R-:W-:Y:S01]  /*04a0*/  IADD3 R36, P2, R6, R14, RZ ;  /* 0x0000000e06247210 */ /* 0x000fe20007f5e0ff */
[----:B-1----:R-:W-:Y:S01]  /*04b0*/  IMAD R14, R10, UR7, RZ ;  /* 0x000000070a0e7c24 */ /* 0x002fe2000f8e02ff */
[----:B------:R-:W-:Y:S02]  /*04c0*/  SHF.R.S32.HI R9, RZ, 0x1f, R8 ;  /* 0x0000001fff097819 */ /* 0x000fe40000011408 */
[----:B------:R-:W-:Y:S01]  /*04d0*/  IADD3 R44, R6, 0x10, RZ ;  /* 0x00000010062c7810 */ /* 0x000fe20007ffe0ff */
[----:B------:R-:W-:Y:S01]  /*04e0*/  IMAD.X R37, R42, 0x1, R15, P2 ;  /* 0x000000012a257824 */ /* 0x000fe200010e060f */
[----:B------:R-:W-:Y:S01]  /*04f0*/  ISETP.GE.AND P2, PT, R8, UR8, PT ;  /* 0x0000000808007c0c */ /* 0x000fe2000bf46270 */
[----:B------:R-:W-:Y:S01]  /*0500*/  IMAD R11, R11, UR6, R14 ;  /* 0x000000060b0b7c24 */ /* 0x000fe2000f8e020e */
[----:B------:R-:W-:Y:S01]  /*0510*/  ULDC.64 UR8, c[0x0][0x238] ;  /* 0x00008e0000087ab9 */ /* 0x000fe20000000a00 */
[----:B------:R-:W1:Y:S01]  /*0520*/  @P6 LDC.64 R12, c[0x0][0x228] ;  /* 0x00008a00ff0c6b82 */ /* 0x000e620000000a00 */
[----:B------:R-:W-:Y:S01]  /*0530*/  IMAD.WIDE.U32 R14, R10, UR6, R8 ;  /* 0x000000060a0e7c25 */ /* 0x000fe2000f8e0008 */
[----:B------:R-:W-:-:S02]  /*0540*/  ISETP.LT.AND P4, PT, R44, R47, !P2 ;  /* 0x0000002f2c00720c */ /* 0x000fc40005781270 */
[----:B------:R-:W-:Y:S01]  /*0550*/  IADD3 R43, R6, 0x20, RZ ;  /* 0x00000020062b7810 */ /* 0x000fe20007ffe0ff */
[----:B------:R-:W-:Y:S02]  /*0560*/  IMAD.IADD R15, R15, 0x1, R11 ;  /* 0x000000010f0f7824 */ /* 0x000fe400078e020b */
[----:B------:R-:W-:Y:S01]  /*0570*/  IMAD R18, R41, UR8, RZ ;  /* 0x0000000829127c24 */ /* 0x000fe2000f8e02ff */
[----:B------:R-:W2:Y:S01]  /*0580*/  @P6 LDC.64 R20, c[0x0][0x210] ;  /* 0x00008400ff146b82 */ /* 0x000ea20000000a00 */
[----:B------:R-:W-:-:S04]  /*0590*/  IMAD.WIDE R36, R2, 0x40, R36 ;  /* 0x0000004002247825 */ /* 0x000fc800078e0224 */
[C---:B------:R-:W-:Y:S02]  /*05a0*/  IMAD R19, R7.reuse, UR9, R18 ;  /* 0x0000000907137c24 */ /* 0x040fe4000f8e0212 */
[----:B0-----:R-:W-:Y:S01]  /*05b0*/  IMAD R22, R16, UR7, RZ ;  /* 0x0000000710167c24 */ /* 0x001fe2000f8e02ff */
[----:B------:R-:W0:Y:S01]  /*05c0*/  @P6 LDC.64 R10, c[0x0][0x248] ;  /* 0x00009200ff0a6b82 */ /* 0x000e220000000a00 */
[----:B------:R-:W-:Y:S01]  /*05d0*/  IMAD.WIDE.U32 R38, R7, UR8, R14 ;  /* 0x0000000807267c25 */ /* 0x000fe2000f8e000e */
[----:B------:R-:W-:-:S03]  /*05e0*/  ULDC.64 UR8, c[0x0][0x258] ;  /* 0x0000960000087ab9 */ /* 0x000fc60000000a00 */
[----:B------:R-:W-:Y:S02]  /*05f0*/  IMAD R17, R17, UR6, R22 ;  /* 0x0000000611117c24 */ /* 0x000fe4000f8e0216 */
[----:B------:R-:W-:Y:S01]  /*0600*/  IMAD.WIDE.U32 R8, R16, UR6, R8 ;  /* 0x0000000610087c25 */ /* 0x000fe2000f8e0008 */
[----:B------:R-:W3:Y:S03]  /*0610*/  @P6 LDC.64 R22, c[0x0][0x240] ;  /* 0x00009000ff166b82 */ /* 0x000ee60000000a00 */
[-C--:B-1----:R-:W-:Y:S01]  /*0620*/  @P6 IMAD R18, R37, R12.reuse, RZ ;  /* 0x0000000c25126224 */ /* 0x082fe200078e02ff */
[----:B------:R-:W-:Y:S01]  /*0630*/  IADD3 R9, R9, R17, RZ ;  /* 0x0000001109097210 */ /* 0x000fe20007ffe0ff */
[----:B------:R-:W-:Y:S02]  /*0640*/  IMAD.IADD R39, R39, 0x1, R19 ;  /* 0x0000000127277824 */ /* 0x000fe400078e0213 */
[C---:B------:R-:W-:Y:S01]  /*0650*/  @P6 IMAD R15, R36.reuse, R13, R18 ;  /* 0x0000000d240f6224 */ /* 0x040fe200078e0212 */
[----:B------:R-:W1:Y:S01]  /*0660*/  @P4 LDC.64 R60, c[0x0][0x210] ;  /* 0x00008400ff3c4b82 */ /* 0x000e620000000a00 */
[----:B------:R-:W-:-:S04]  /*0670*/  @P6 IMAD.WIDE.U32 R12, R36, R12, R38 ;  /* 0x0000000c240c6225 */ /* 0x000fc800078e0026 */
[----:B------:R-:W-:Y:S01]  /*0680*/  IMAD R14, R41, UR8, RZ ;  /* 0x00000008290e7c24 */ /* 0x000fe2000f8e02ff */
[C---:B--2---:R-:W-:Y:S01]  /*0690*/  @P6 LEA R20, P5, R12.reuse, R20, 0x1 ;  /* 0x000000140c146211 */ /* 0x044fe200078a08ff */
[----:B------:R-:W-:Y:S01]  /*06a0*/  IMAD.WIDE.U32 R58, R7, UR8, R8 ;  /* 0x00000008073a7c25 */ /* 0x000fe2000f8e0008 */
[----:B------:R-:W2:Y:S03]  /*06b0*/  @P4 LDC.64 R18, c[0x0][0x228] ;  /* 0x00008a00ff124b82 */ /* 0x000ea60000000a00 */
[----:B------:R-:W-:Y:S01]  /*06c0*/  @P6 IMAD.IADD R8, R13, 0x1, R15 ;  /* 0x000000010d086824 */ /* 0x000fe200078e020f */
[----:B------:R-:W-:Y:S01]  /*06d0*/  @P6 MOV R52, R58 ;  /* 0x0000003a00346202 */ /* 0x000fe20000000f00 */
[----:B------:R-:W-:Y:S01]  /*06e0*/  IMAD R53, R7, UR9, R14 ;  /* 0x0000000907357c24 */ /* 0x000fe2000f8e020e */
[----:B------:R-:W-:Y:S01]  /*06f0*/  CS2R R14, SRZ ;  /* 0x00000000000e7805 */ /* 0x000fe2000001ff00 */
[-C--:B0-----:R-:W-:Y:S01]  /*0700*/  @P6 IMAD R9, R37, R10.reuse, RZ ;  /* 0x0000000a25096224 */ /* 0x081fe200078e02ff */
[----:B------:R-:W-:Y:S01]  /*0710*/  @P6 LEA.HI.X R21, R12, R21, R8, 0x1, P5 ;  /* 0x000000150c156211 */ /* 0x000fe200028f0c08 */
[----:B------:R-:W-:Y:S01]  /*0720*/  IMAD.IADD R53, R59, 0x1, R53 ;  /* 0x000000013b357824 */ /* 0x000fe200078e0235 */
[C---:B------:R-:W-:Y:S01]  /*0730*/  @P4 IADD3 R27, P5, R36.reuse, 0x10, RZ ;  /* 0x00000010241b4810 */ /* 0x040fe20007fbe0ff */
[C---:B------:R-:W-:Y:S01]  /*0740*/  @P6 IMAD R13, R36.reuse, R11, R9 ;  /* 0x0000000b240d6224 */ /* 0x040fe200078e0209 */
[----:B------:R-:W0:Y:S01]  /*0750*/  @P4 LDC.64 R16, c[0x0][0x248] ;  /* 0x00009200ff104b82 */ /* 0x000e220000000a00 */
[----:B------:R-:W-:-:S04]  /*0760*/  @P6 IMAD.WIDE.U32 R10, R36, R10, R52 ;  /* 0x0000000a240a6225 */ /* 0x000fc800078e0034 */
[----:B------:R-:W-:Y:S01]  /*0770*/  @P4 IMAD.X R9, RZ, RZ, R37, P5 ;  /* 0x000000ffff094224 */ /* 0x000fe200028e0625 */
[C---:B---3--:R-:W-:Y:S01]  /*0780*/  @P6 LEA R22, P5, R10.reuse, R22, 0x1 ;  /* 0x000000160a166211 */ /* 0x048fe200078a08ff */
[----:B------:R-:W-:Y:S01]  /*0790*/  @P6 IMAD.IADD R8, R11, 0x1, R13 ;  /* 0x000000010b086824 */ /* 0x000fe200078e020d */
[----:B------:R-:W3:Y:S01]  /*07a0*/  @P4 LDC.64 R32, c[0x0][0x240] ;  /* 0x00009000ff204b82 */ /* 0x000ee20000000a00 */
[----:B------:R-:W-:Y:S02]  /*07b0*/  @P4 IMAD.MOV.U32 R24, RZ, RZ, R38 ;  /* 0x000000ffff184224 */ /* 0x000fe400078e0026 */
[----:B------:R-:W-:Y:S01]  /*07c0*/  @P4 IMAD.MOV.U32 R25, RZ, RZ, R39 ;  /* 0x000000ffff194224 */ /* 0x000fe200078e0027 */
[----:B------:R-:W-:Y:S01]  /*07d0*/  @P6 LEA.HI.X R23, R10, R23, R8, 0x1, P5 ;  /* 0x000000170a176211 */ /* 0x000fe200028f0c08 */
[-C--:B--2---:R-:W-:Y:S01]  /*07e0*/  @P4 IMAD R12, R9, R18.reuse, RZ ;  /* 0x00000012090c4224 */ /* 0x084fe200078e02ff */
[----:B------:R-:W-:Y:S02]  /*07f0*/  CS2R R8, SRZ ;  /* 0x0000000000087805 */ /* 0x000fe4000001ff00 */
[----:B------:R-:W-:Y:S01]  /*0800*/  CS2R R10, SRZ ;  /* 0x00000000000a7805 */ /* 0x000fe2000001ff00 */
[----:B------:R-:W-:Y:S01]  /*0810*/  VIADD R46, R6, 0x30 ;  /* 0x00000030062e7836 */ /* 0x000fe20000000000 */
[----:B------:R-:W-:Y:S01]  /*0820*/  ISETP.LT.AND P5, PT, R43, R47, !P2 ;  /* 0x0000002f2b00720c */ /* 0x000fe200057a1270 */
[C---:B------:R-:W-:Y:S01]  /*0830*/  @P4 IMAD R29, R27.reuse, R19, R12 ;  /* 0x000000131b1d4224 */ /* 0x040fe200078e020c */
[----:B------:R-:W-:Y:S01]  /*0840*/  CS2R R12, SRZ ;  /* 0x00000000000c7805 */ /* 0x000fe2000001ff00 */
[----:B------:R-:W-:Y:S01]  /*0850*/  @P4 IMAD.WIDE.U32 R18, R27, R18, R24 ;  /* 0x000000121b124225 */ /* 0x000fe200078e0018 */
[----:B------:R2:W4:Y:S01]  /*0860*/  @P6 LDG.E.128 R8, desc[UR4][R20.64] ;  /* 0x0000000414086981 */ /* 0x000522000c1e1d00 */
[----:B------:R-:W-:-:S03]  /*0870*/  ISETP.LT.AND P2, PT, R46, R47, !P2 ;  /* 0x0000002f2e00720c */ /* 0x000fc60005741270 */
[----:B------:R0:W4:Y:S01]  /*0880*/  @P6 LDG.E.128 R12, desc[UR4][R22.64] ;  /* 0x00000004160c6981 */ /* 0x000122000c1e1d00 */
[----:B------:R-:W-:Y:S02]  /*0890*/  @P4 IADD3 R19, R19, R29, RZ ;  /* 0x0000001d13134210 */ /* 0x000fe40007ffe0ff */
[C---:B-1----:R-:W-:Y:S02]  /*08a0*/  @P4 LEA R60, P6, R18.reuse, R60, 0x1 ;  /* 0x0000003c123c4211 */ /* 0x042fe400078c08ff */
[----:B------:R-:W1:Y:S01]  /*08b0*/  @P5 LDC.64 R56, c[0x0][0x228] ;  /* 0x00008a00ff385b82 */ /* 0x000e620000000a00 */
[----:B--2---:R-:W-:Y:S01]  /*08c0*/  @P4 IMAD.MOV.U32 R20, RZ, RZ, R58 ;  /* 0x000000ffff144224 */ /* 0x004fe200078e003a */
[----:B------:R-:W-:Y:S01]  /*08d0*/  @P4 LEA.HI.X R61, R18, R61, R19, 0x1, P6 ;  /* 0x0000003d123d4211 */ /* 0x000fe200030f0c13 */
[----:B------:R-:W-:Y:S01]  /*08e0*/  @P4 IMAD.MOV.U32 R21, RZ, RZ, R53 ;  /* 0x000000ffff154224 */ /* 0x000fe200078e0035 */
[----:B------:R-:W-:Y:S01]  /*08f0*/  @P4 IADD3 R27, P6, R36, 0x10, RZ ;  /* 0x00000010241b4810 */ /* 0x000fe20007fde0ff */
[----:B------:R-:W-:Y:S01]  /*0900*/  @P5 IMAD.MOV.U32 R54, RZ, RZ, R38 ;  /* 0x000000ffff365224 */ /* 0x000fe200078e0026 */
[----:B------:R-:W-:-:S02]  /*0910*/  @P5 MOV R55, R39 ;  /* 0x0000002700375202 */ /* 0x000fc40000000f00 */
[----:B------:R-:W2:Y:S01]  /*0920*/  @P2 LDC.64 R34, c[0x0][0x228] ;  /* 0x00008a00ff222b82 */ /* 0x000ea20000000a00 */
[----:B------:R-:W-:-:S04]  /*0930*/  @P4 IMAD.X R19, RZ, RZ, R37, P6 ;  /* 0x000000ffff134224 */ /* 0x000fc800030e0625 */
[-C--:B0-----:R-:W-:Y:S01]  /*0940*/  @P4 IMAD R18, R19, R16.reuse, RZ ;  /* 0x0000001013124224 */ /* 0x081fe200078e02ff */
[C---:B------:R-:W-:Y:S02]  /*0950*/  @P5 IADD3 R19, P6, R36.reuse, 0x20, RZ ;  /* 0x0000002024135810 */ /* 0x040fe40007fde0ff */
[----:B------:R-:W0:Y:S01]  /*0960*/  @P5 LDC.64 R50, c[0x0][0x248] ;  /* 0x00009200ff325b82 */ /* 0x000e220000000a00 */
[C---:B------:R-:W-:Y:S01]  /*0970*/  @P4 IMAD R25, R27.reuse, R17, R18 ;  /* 0x000000111b194224 */ /* 0x040fe200078e0212 */
[----:B------:R-:W-:Y:S01]  /*0980*/  @P5 IADD3.X R23, RZ, R37, RZ, P6, !PT ;  /* 0x00000025ff175210 */ /* 0x000fe200037fe4ff */
[----:B------:R-:W-:Y:S01]  /*0990*/  @P4 IMAD.WIDE.U32 R16, R27, R16, R20 ;  /* 0x000000101b104225 */ /* 0x000fe200078e0014 */
[----:B------:R-:W-:-:S03]  /*09a0*/  @P5 IADD3 R18, P6, R36, 0x20, RZ ;  /* 0x0000002024125810 */ /* 0x000fc60007fde0ff */
[----:B------:R-:W-:Y:S01]  /*09b0*/  @P4 IMAD.IADD R17, R17, 0x1, R25 ;  /* 0x0000000111114824 */ /* 0x000fe200078e0219 */
[----:B------:R-:W-:Y:S01]  /*09c0*/  @P5 IADD3.X R49, RZ, R37, RZ, P6, !PT ;  /* 0x00000025ff315210 */ /* 0x000fe200037fe4ff */
[----:B------:R-:W0:Y:S01]  /*09d0*/  @P5 LDC.64 R30, c[0x0][0x210] ;  /* 0x00008400ff1e5b82 */ /* 0x000e220000000a00 */
[C---:B---3--:R-:W-:Y:S01]  /*09e0*/  @P4 LEA R32, P6, R16.reuse, R32, 0x1 ;  /* 0x0000002010204211 */ /* 0x048fe200078c08ff */
[-C--:B-1----:R-:W-:Y:S01]  /*09f0*/  @P5 IMAD R20, R23, R56.reuse, RZ ;  /* 0x0000003817145224 */ /* 0x082fe200078e02ff */
[----:B------:R-:W-:Y:S01]  /*0a00*/  CS2R R22, SRZ ;  /* 0x0000000000167805 */ /* 0x000fe2000001ff00 */
[C---:B------:R-:W-:Y:S01]  /*0a10*/  @P5 IMAD.WIDE.U32 R54, R19.reuse, R56, R54 ;  /* 0x0000003813365225 */ /* 0x040fe200078e0036 */
[----:B------:R-:W-:Y:S02]  /*0a20*/  @P4 LEA.HI.X R33, R16, R33, R17, 0x1, P6 ;  /* 0x0000002110214211 */ /* 0x000fe400030f0c11 */
[----:B------:R-:W-:Y:S01]  /*0a30*/  @P2 IADD3 R52, P6, R36, 0x30, RZ ;  /* 0x0000003024342810 */ /* 0x000fe20007fde0ff */
[----:B------:R-:W1:Y:S01]  /*0a40*/  @P2 LDC.64 R24, c[0x0][0x248] ;  /* 0x00009200ff182b82 */ /* 0x000e620000000a00 */
[----:B------:R-:W-:-:S02]  /*0a50*/  @P5 IMAD R57, R19, R57, R20 ;  /* 0x0000003913395224 */ /* 0x000fc400078e0214 */
[----:B------:R-:W-:Y:S01]  /*0a60*/  @P2 IADD3.X R21, RZ, R37, RZ, P6, !PT ;  /* 0x00000025ff152210 */ /* 0x000fe200037fe4ff */
[----:B------:R-:W-:Y:S02]  /*0a70*/  @P5 IMAD.MOV.U32 R16, RZ, RZ, R58 ;  /* 0x000000ffff105224 */ /* 0x000fe400078e003a */
[----:B------:R-:W-:Y:S02]  /*0a80*/  @P5 IMAD.MOV.U32 R17, RZ, RZ, R53 ;  /* 0x000000ffff115224 */ /* 0x000fe400078e0035 */
[----:B------:R-:W3:Y:S01]  /*0a90*/  @P2 LDC.64 R28, c[0x0][0x210] ;  /* 0x00008400ff1c2b82 */ /* 0x000ee20000000a00 */
[----:B--2---:R-:W-:Y:S01]  /*0aa0*/  @P2 IMAD R56, R21, R34, RZ ;  /* 0x0000002215382224 */ /* 0x004fe200078e02ff */
[----:B------:R-:W-:Y:S01]  /*0ab0*/  CS2R R20, SRZ ;  /* 0x0000000000147805 */ /* 0x000fe2000001ff00 */
[----:B0-----:R-:W-:Y:S02]  /*0ac0*/  @P5 IMAD R49, R49, R50, RZ ;  /* 0x0000003231315224 */ /* 0x001fe400078e02ff */
[----:B------:R-:W-:-:S02]  /*0ad0*/  @P2 IMAD R35, R52, R35, R56 ;  /* 0x0000002334232224 */ /* 0x000fc400078e0238 */
[C---:B------:R-:W-:Y:S01]  /*0ae0*/  @P5 IMAD R49, R18.reuse, R51, R49 ;  /* 0x0000003312315224 */ /* 0x040fe200078e0231 */
[----:B------:R-:W0:Y:S01]  /*0af0*/  @P5 LDC.64 R26, c[0x0][0x240] ;  /* 0x00009000ff1a5b82 */ /* 0x000e220000000a00 */
[----:B------:R-:W-:Y:S01]  /*0b00*/  @P5 IMAD.WIDE.U32 R50, R18, R50, R16 ;  /* 0x0000003212325225 */ /* 0x000fe200078e0010 */
[----:B------:R2:W4:Y:S01]  /*0b10*/  @P4 LDG.E.128 R20, desc[UR4][R32.64] ;  /* 0x0000000420144981 */ /* 0x000522000c1e1d00 */
[----:B------:R-:W-:Y:S02]  /*0b20*/  CS2R R16, SRZ ;  /* 0x0000000000107805 */ /* 0x000fe4000001ff00 */
[----:B------:R-:W-:Y:S02]  /*0b30*/  CS2R R18, SRZ ;  /* 0x0000000000127805 */ /* 0x000fe4000001ff00 */
[----:B------:R-:W-:Y:S01]  /*0b40*/  @P2 IADD3 R56, P6, R36, 0x30, RZ ;  /* 0x0000003024382810 */ /* 0x000fe20007fde0ff */
[----:B------:R-:W-:-:S03]  /*0b50*/  @P5 IMAD.IADD R55, R55, 0x1, R57 ;  /* 0x0000000137375824 */ /* 0x000fc600078e0239 */
[----:B------:R-:W4:Y:S01]  /*0b60*/  @P4 LDG.E.128 R16, desc[UR4][R60.64] ;  /* 0x000000043c104981 */ /* 0x000f22000c1e1d00 */
[----:B--2---:R-:W2:Y:S01]  /*0b70*/  @P2 LDC.64 R32, c[0x0][0x240] ;  /* 0x00009000ff202b82 */ /* 0x004ea20000000a00 */
[----:B------:R-:W-:Y:S01]  /*0b80*/  @P5 LEA R36, P4, R54, R30, 0x1 ;  /* 0x0000001e36245211 */ /* 0x000fe200078808ff */
[----:B------:R-:W-:Y:S02]  /*0b90*/  @P2 IMAD.X R30, RZ, RZ, R37, P6 ;  /* 0x000000ffff1e2224 */ /* 0x000fe400030e0625 */
[----:B------:R-:W-:Y:S01]  /*0ba0*/  @P2 IMAD.WIDE.U32 R38, R52, R34, R38 ;  /* 0x0000002234262225 */ /* 0x000fe200078e0026 */
[----:B------:R-:W-:-:S03]  /*0bb0*/  @P5 LEA.HI.X R37, R54, R31, R55, 0x1, P4 ;  /* 0x0000001f36255211 */ /* 0x000fc600020f0c37 */
[----:B-1----:R-:W-:Y:S02]  /*0bc0*/  @P2 IMAD R30, R30, R24, RZ ;  /* 0x000000181e1e2224 */ /* 0x002fe400078e02ff */
[----:B------:R-:W-:Y:S01]  /*0bd0*/  @P2 IMAD.MOV.U32 R59, RZ, RZ, R53 ;  /* 0x000000ffff3b2224 */ /* 0x000fe200078e0035 */
[----:B---3--:R-:W-:Y:S01]  /*0be0*/  @P2 LEA R52, P4, R38, R28, 0x1 ;  /* 0x0000001c26342211 */ /* 0x008fe200078808ff */
[----:B------:R-:W-:Y:S01]  /*0bf0*/  @P2 IMAD.IADD R35, R39, 0x1, R35 ;  /* 0x0000000127232824 */ /* 0x000fe200078e0223 */
[----:B------:R-:W-:Y:S01]  /*0c00*/  @P5 IADD3 R49, R51, R49, RZ ;  /* 0x0000003133315210 */ /* 0x000fe20007ffe0ff */
[----:B------:R-:W-:Y:S01]  /*0c10*/  @P2 IMAD R31, R56, R25, R30 ;  /* 0x00000019381f2224 */ /* 0x000fe200078e021e */
[----:B0-----:R-:W-:Y:S01]  /*0c20*/  @P5 LEA R34, P6, R50, R26, 0x1 ;  /* 0x0000001a32225211 */ /* 0x001fe200078c08ff */
[----:B------:R-:W-:Y:S01]  /*0c30*/  @P2 IMAD.WIDE.U32 R58, R56, R24, R58 ;  /* 0x00000018383a2225 */ /* 0x000fe200078e003a */
[----:B------:R-:W-:Y:S02]  /*0c40*/  @P2 LEA.HI.X R53, R38, R29, R35, 0x1, P4 ;  /* 0x0000001d26352211 */ /* 0x000fe400020f0c23 */
[----:B------:R-:W-:-:S02]  /*0c50*/  CS2R R24, SRZ ;  /* 0x0000000000187805 */ /* 0x000fc4000001ff00 */
[----:B------:R-:W-:Y:S02]  /*0c60*/  @P5 LEA.HI.X R35, R50, R27, R49, 0x1, P6 ;  /* 0x0000001b32235211 */ /* 0x000fe400030f0c31 */
[----:B------:R-:W-:Y:S02]  /*0c70*/  CS2R R26, SRZ ;  /* 0x00000000001a7805 */ /* 0x000fe4000001ff00 */
[----:B------:R-:W-:Y:S02]  /*0c80*/  @P2 IADD3 R38, R59, R31, RZ ;  /* 0x0000001f3b262210 */ /* 0x000fe40007ffe0ff */
[----:B------:R-:W-:Y:S02]  /*0c90*/  CS2R R28, SRZ ;  /* 0x00000000001c7805 */ /* 0x000fe4000001ff00 */
[----:B------:R-:W-:Y:S02]  /*0ca0*/  CS2R R30, SRZ ;  /* 0x00000000001e7805 */ /* 0x000fe4000001ff00 */
[C---:B--2---:R-:W-:Y:S01]  /*0cb0*/  @P2 LEA R50, P4, R58.reuse, R32, 0x1 ;  /* 0x000000203a322211 */ /* 0x044fe200078808ff */
[----:B------:R0:W2:Y:S03]  /*0cc0*/  @P5 LDG.E.128 R24, desc[UR4][R36.64] ;  /* 0x0000000424185981 */ /* 0x0000a6000c1e1d00 */
[----:B------:R-:W-:-:S02]  /*0cd0*/  @P2 LEA.HI.X R51, R58, R33, R38, 0x1, P4 ;  /* 0x000000213a332211 */ /* 0x000fc400020f0c26 */
[----:B------:R-:W-:Y:S01]  /*0ce0*/  CS2R R32, SRZ ;  /* 0x0000000000207805 */ /* 0x000fe2000001ff00 */
[----:B------:R1:W3:Y:S01]  /*0cf0*/  @P5 LDG.E.128 R28, desc[UR4][R34.64] ;  /* 0x00000004221c5981 */ /* 0x0002e2000c1e1d00 */
[----:B------:R-:W-:Y:S02]  /*0d00*/  CS2R R38, SRZ ;  /* 0x0000000000267805 */ /* 0x000fe4000001ff00 */
[----:B0-----:R-:W-:Y:S02]  /*0d10*/  CS2R R36, SRZ ;  /* 0x0000000000247805 */ /* 0x001fe4000001ff00 */
[----:B-1----:R-:W-:-:S04]  /*0d20*/  CS2R R34, SRZ ;  /* 0x0000000000227805 */ /* 0x002fc8000001ff00 */
[----:B------:R0:W3:Y:S04]  /*0d30*/  @P2 LDG.E.128 R36, desc[UR4][R50.64] ;  /* 0x0000000432242981 */ /* 0x0000e8000c1e1d00 */
[----:B------:R1:W3:Y:S01]  /*0d40*/  @P2 LDG.E.128 R32, desc[UR4][R52.64] ;  /* 0x0000000434202981 */ /* 0x0002e2000c1e1d00 */
[----:B------:R-:W-:Y:S02]  /*0d50*/  ISETP.NE.AND P5, PT, R45, RZ, PT ;  /* 0x000000ff2d00720c */ /* 0x000fe40003fa5270 */
[----:B------:R-:W-:Y:S01]  /*0d60*/  @P0 LEA R48, R0, R48, 0x6 ;  /* 0x0000003000300211 */ /* 0x000fe200078e30ff */
[----:B------:R-:W-:Y:S01]  /*0d70*/  BSSY B0, `(.L_x_3648) ;  /* 0x00000a3000007945 */ /* 0x000fe20003800000 */
[-C--:B------:R-:W-:Y:S02]  /*0d80*/  ISETP.GE.AND P4, PT, R44, R47.reuse, PT ;  /* 0x0000002f2c00720c */ /* 0x080fe40003f86270 */
[----:B------:R-:W-:Y:S01]  /*0d90*/  ISETP.GE.AND P2, PT, R43, R47, PT ;  /* 0x0000002f2b00720c */ /* 0x000fe20003f46270 */
[C---:B----4-:R-:W-:Y:S01]  /*0da0*/  IMAD.U32 R49, R8.reuse, 0x10000, RZ ;  /* 0x0001000008317824 */ /* 0x050fe200078e00ff */
[----:B------:R-:W-:-:S02]  /*0db0*/  LOP3.LUT R8, R8, 0xffff0000, RZ, 0xc0, !PT ;  /* 0xffff000008087812 */ /* 0x000fc400078ec0ff */
[C---:B------:R-:W-:Y:S01]  /*0dc0*/  LOP3.LUT R59, R12.reuse, 0xffff0000, RZ, 0xc0, !PT ;  /* 0xffff00000c3b7812 */ /* 0x040fe200078ec0ff */
[C---:B------:R-:W-:Y:S01]  /*0dd0*/  IMAD.U32 R54, R9.reuse, 0x10000, RZ ;  /* 0x0001000009367824 */ /* 0x040fe200078e00ff */
[----:B------:R-:W-:Y:S01]  /*0de0*/  LOP3.LUT R55, R9, 0xffff0000, RZ, 0xc0, !PT ;  /* 0xffff000009377812 */ /* 0x000fe200078ec0ff */
[----:B------:R-:W-:Y:S01]  /*0df0*/  IMAD.U32 R58, R12, 0x10000, RZ ;  /* 0x000100000c3a7824 */ /* 0x000fe200078e00ff */
[----:B------:R-:W-:Y:S01]  /*0e00*/  SHF.L.U32 R9, R10, 0x10, RZ ;  /* 0x000000100a097819 */ /* 0x000fe200000006ff */
[----:B------:R-:W-:Y:S01]  /*0e10*/  FMUL.FTZ R8, R8, R59 ;  /* 0x0000003b08087220 */ /* 0x000fe20000410000 */
[----:B------:R-:W-:Y:S02]  /*0e20*/  LOP3.LUT R57, R10, 0xffff0000, RZ, 0xc0, !PT ;  /* 0xffff00000a397812 */ /* 0x000fe400078ec0ff */
[C---:B0-----:R-:W-:Y:S02]  /*0e30*/  SHF.L.U32 R51, R13.reuse, 0x10, RZ ;  /* 0x000000100d337819 */ /* 0x041fe400000006ff */
[----:B------:R-:W-:Y:S01]  /*0e40*/  LOP3.LUT R50, R13, 0xffff0000, RZ, 0xc0, !PT ;  /* 0xffff00000d327812 */ /* 0x000fe200078ec0ff */
[C---:B------:R-:W-:Y:S01]  /*0e50*/  IMAD.U32 R13, R15.reuse, 0x10000, RZ ;  /* 0x000100000f0d7824 */ /* 0x040fe200078e00ff */
[----:B------:R-:W-:Y:S01]  /*0e60*/  LOP3.LUT R10, R15, 0xffff0000, RZ, 0xc0, !PT ;  /* 0xffff00000f0a7812 */ /* 0x000fe200078ec0ff */
[C---:B------:R-:W-:Y:S01]  /*0e70*/  IMAD.U32 R12, R14.reuse, 0x10000, RZ ;  /* 0x000100000e0c7824 */ /* 0x040fe200078e00ff */
[----:B------:R-:W-:Y:S01]  /*0e80*/  LOP3.LUT R14, R14, 0xffff0000, RZ, 0xc0, !PT ;  /* 0xffff00000e0e7812 */ /* 0x000fe200078ec0ff */
[----:B------:R-:W-:Y:S01]  /*0e90*/  IMAD.U32 R56, R11, 0x10000, RZ ;  /* 0x000100000b387824 */ /* 0x000fe200078e00ff */
[C---:B-1----:R-:W-:Y:S01]  /*0ea0*/  LOP3.LUT R52, R20.reuse, 0xffff0000, RZ, 0xc0, !PT ;  /* 0xffff000014347812 */ /* 0x042fe200078ec0ff */
[----:B------:R-:W-:Y:S01]  /*0eb0*/  IMAD.U32 R15, R20, 0x10000, RZ ;  /* 0x00010000140f7824 */ /* 0x000fe200078e00ff */
[----:B------:R-:W-:-:S02]  /*0ec0*/  LOP3.LUT R53, R16, 0xffff0000, RZ, 0xc0, !PT ;  /* 0xffff000010357812 */ /* 0x000fc400078ec0ff */
[----:B------:R-:W-:-:S03]  /*0ed0*/  SHF.L.U32 R16, R16, 0x10, RZ ;  /* 0x0000001010107819 */ /* 0x000fc600000006ff */
[----:B------:R-:W-:Y:S01]  /*0ee0*/  FMUL.FTZ R59, R53, R52 ;  /* 0x00000034353b7220 */ /* 0x000fe20000410000 */
[----:B------:R-:W-:Y:S01]  /*0ef0*/  FFMA.FTZ R53, R49, R58, R8 ;  /* 0x0000003a31357223 */ /* 0x000fe20000010008 */
[----:B------:R-:W-:Y:S01]  /*0f00*/  SHF.L.U32 R49, R21, 0x10, RZ ;  /* 0x0000001015317819 */ /* 0x000fe200000006ff */
[C---:B------:R-:W-:Y:S02]  /*0f10*/  IMAD.U32 R8, R17.reuse, 0x10000, RZ ;  /* 0x0001000011087824 */ /* 0x040fe400078e00ff */
[----:B------:R-:W-:Y:S01]  /*0f20*/  FFMA.FTZ R15, R16, R15, R59 ;  /* 0x0000000f100f7223 */ /* 0x000fe2000001003b */
[----:B------:R-:W-:Y:S02]  /*0f30*/  LOP3.LUT R17, R17, 0xffff0000, RZ, 0xc0, !PT ;  /* 0xffff000011117812 */ /* 0x000fe400078ec0ff */
[----:B------:R-:W-:Y:S01]  /*0f40*/  LOP3.LUT R16, R21, 0xffff0000, RZ, 0xc0, !PT ;  /* 0xffff000015107812 */ /* 0x000fe200078ec0ff */
[----:B------:R-:W-:Y:S01]  /*0f50*/  FFMA.FTZ R20, R8, R49, R15 ;  /* 0x0000003108147223 */ /* 0x000fe2000001000f */
[----:B------:R-:W-:Y:S01]  /*0f60*/  FFMA.FTZ R54, R54, R51, R53 ;  /* 0x0000003336367223 */ /* 0x000fe20000010035 */
[----:B------:R-:W-:-:S02]  /*0f70*/  IMAD.U32 R8, R18, 0x10000, RZ ;  /* 0x0001000012087824 */ /* 0x000fc400078e00ff */
[----:B------:R-:W-:Y:S02]  /*0f80*/  IMAD.U32 R15, R22, 0x10000, RZ ;  /* 0x00010000160f7824 */ /* 0x000fe400078e00ff */
[----:B------:R-:W-:Y:S01]  /*0f90*/  FFMA.FTZ R17, R17, R16, R20 ;  /* 0x0000001011117223 */ /* 0x000fe20000010014 */
[----:B------:R-:W-:-:S03]  /*0fa0*/  FFMA.FTZ R50, R55, R50, R54 ;  /* 0x0000003237327223 */ /* 0x000fc60000010036 */
[----:B------:R-:W-:Y:S01]  /*0fb0*/  FFMA.FTZ R17, R8, R15, R17 ;  /* 0x0000000f08117223 */ /* 0x000fe20000010011 */
[----:B------:R-:W-:Y:S01]  /*0fc0*/  FFMA.FTZ R12, R9, R12, R50 ;  /* 0x0000000c090c7223 */ /* 0x000fe20000010032 */
[C---:B------:R-:W-:Y:S01]  /*0fd0*/  IMAD.U32 R15, R23.reuse, 0x10000, RZ ;  /* 0x00010000170f7824 */ /* 0x040fe200078e00ff */
[----:B------:R-:W-:Y:S01]  /*0fe0*/  LOP3.LUT R8, R23, 0xffff0000, RZ, 0xc0, !PT ;  /* 0xffff000017087812 */ /* 0x000fe200078ec0ff */
[C---:B--2---:R-:W-:Y:S01]  /*0ff0*/  IMAD.U32 R21, R24.reuse, 0x10000, RZ ;  /* 0x0001000018157824 */ /* 0x044fe200078e00ff */
[----:B------:R-:W-:Y:S02]  /*1000*/  LOP3.LUT R24, R24, 0xffff0000, RZ, 0xc0, !PT ;  /* 0xffff000018187812 */ /* 0x000fe400078ec0ff */
[----:B------:R-:W-:Y:S02]  /*1010*/  LOP3.LUT R9, R22, 0xffff0000, RZ, 0xc0, !PT ;  /* 0xffff000016097812 */ /* 0x000fe400078ec0ff */
[C---:B---3--:R-:W-:Y:S02]  /*1020*/  SHF.L.U32 R50, R28.reuse, 0x10, RZ ;  /* 0x000000101c327819 */ /* 0x048fe400000006ff */
[----:B------:R-:W-:Y:S01]  /*1030*/  LOP3.LUT R23, R28, 0xffff0000, RZ, 0xc0, !PT ;  /* 0xffff00001c177812 */ /* 0x000fe200078ec0ff */
[C---:B------:R-:W-:Y:S01]  /*1040*/  IMAD.U32 R28, R29.reuse, 0x10000, RZ ;  /* 0x000100001d1c7824 */ /* 0x040fe200078e00ff */
[----:B------:R-:W-:-:S02]  /*1050*/  LOP3.LUT R20, R29, 0xffff0000, RZ, 0xc0, !PT ;  /* 0xffff00001d147812 */ /* 0x000fc400078ec0ff */
[----:B------:R-:W-:Y:S01]  /*1060*/  LOP3.LUT R18, R18, 0xffff0000, RZ, 0xc0, !PT ;  /* 0xffff000012127812 */ /* 0x000fe200078ec0ff */
[----:B------:R-:W-:Y:S01]  /*1070*/  FMUL.FTZ R24, R24, R23 ;  /* 0x0000001718187220 */ /* 0x000fe20000410000 */
[----:B------:R-:W-:Y:S02]  /*1080*/  LOP3.LUT R29, R36, 0xffff0000, RZ, 0xc0, !PT ;  /* 0xffff0000241d7812 */ /* 0x000fe400078ec0ff */
[----:B------:R-:W-:Y:S01]  /*1090*/  LOP3.LUT R22, R32, 0xffff0000, RZ, 0xc0, !PT ;  /* 0xffff000020167812 */ /* 0x000fe200078ec0ff */
[----:B------:R-:W-:Y:S01]  /*10a0*/  FFMA.FTZ R9, R18, R9, R17 ;  /* 0x0000000912097223 */ /* 0x000fe20000010011 */
[----:B------:R-:W-:Y:S01]  /*10b0*/  IMAD.U32 R32, R32, 0x10000, RZ ;  /* 0x0001000020207824 */ /* 0x000fe200078e00ff */
[----:B------:R-:W-:Y:S01]  /*10c0*/  SHF.L.U32 R17, R25, 0x10, RZ ;  /* 0x0000001019117819 */ /* 0x000fe200000006ff */
[----:B------:R-:W-:Y:S02]  /*10d0*/  IMAD.U32 R23, R36, 0x10000, RZ ;  /* 0x0001000024177824 */ /* 0x000fe400078e00ff */
[----:B------:R-:W-:Y:S01]  /*10e0*/  FMUL.FTZ R29, R22, R29 ;  /* 0x0000001d161d7220 */ /* 0x000fe20000410000 */
[----:B------:R-:W-:Y:S01]  /*10f0*/  FFMA.FTZ R24, R21, R50, R24 ;  /* 0x0000003215187223 */ /* 0x000fe20000010018 */
[----:B------:R-:W-:Y:S01]  /*1100*/  SHF.L.U32 R21, R33, 0x10, RZ ;  /* 0x0000001021157819 */ /* 0x000fe200000006ff */
[----:B------:R-:W-:-:S02]  /*1110*/  IMAD.U32 R22, R37, 0x10000, RZ ;  /* 0x0001000025167824 */ /* 0x000fc400078e00ff */
[----:B------:R-:W-:Y:S01]  /*1120*/  FFMA.FTZ R32, R32, R23, R29 ;  /* 0x0000001720207223 */ /* 0x000fe2000001001d */
[----:B------:R-:W-:Y:S01]  /*1130*/  FFMA.FTZ R57, R57, R14, R12 ;  /* 0x0000000e39397223 */ /* 0x000fe2000001000c */
[----:B------:R-:W-:Y:S01]  /*1140*/  LOP3.LUT R25, R25, 0xffff0000, RZ, 0xc0, !PT ;  /* 0xffff000019197812 */ /* 0x000fe200078ec0ff */
[----:B------:R-:W-:Y:S01]  /*1150*/  FFMA.FTZ R28, R17, R28, R24 ;  /* 0x0000001c111c7223 */ /* 0x000fe20000010018 */
[----:B------:R-:W-:Y:S01]  /*1160*/  SHF.L.U32 R12, R19, 0x10, RZ ;  /* 0x00000010130c7819 */ /* 0x000fe200000006ff */
[----:B------:R-:W-:Y:S01]  /*1170*/  FFMA.FTZ R22, R21, R22, R32 ;  /* 0x0000001615167223 */ /* 0x000fe20000010020 */
[----:B------:R-:W-:Y:S02]  /*1180*/  LOP3.LUT R33, R33, 0xffff0000, RZ, 0xc0, !PT ;  /* 0xffff000021217812 */ /* 0x000fe400078ec0ff */
[----:B------:R-:W-:Y:S01]  /*1190*/  LOP3.LUT R24, R37, 0xffff0000, RZ, 0xc0, !PT ;  /* 0xffff000025187812 */ /* 0x000fe200078ec0ff */
[----:B------:R-:W-:Y:S01]  /*11a0*/  FFMA.FTZ R56, R56, R13, R57 ;  /* 0x0000000d38387223 */ /* 0x000fe20000010039 */
[----:B------:R-:W-:-:S02]  /*11b0*/  IMAD.U32 R13, R26, 0x10000, RZ ;  /* 0x000100001a0d7824 */ /* 0x000fc400078e00ff */
[----:B------:R-:W-:Y:S01]  /*11c0*/  FFMA.FTZ R28, R25, R20, R28 ;  /* 0x00000014191c7223 */ /* 0x000fe2000001001c */
[----:B------:R-:W-:Y:S01]  /*11d0*/  IMAD.U32 R18, R30, 0x10000, RZ ;  /* 0x000100001e127824 */ /* 0x000fe200078e00ff */
[----:B------:R-:W-:Y:S01]  /*11e0*/  SHF.L.U32 R20, R38, 0x10, RZ ;  /* 0x0000001026147819 */ /* 0x000fe200000006ff */
[----:B------:R-:W-:Y:S01]  /*11f0*/  FFMA.FTZ R12, R12, R15, R9 ;  /* 0x0000000f0c0c7223 */ /* 0x000fe20000010009 */
[----:B------:R-:W-:Y:S02]  /*1200*/  IMAD.U32 R17, R34, 0x10000, RZ ;  /* 0x0001000022117824 */ /* 0x000fe400078e00ff */
[----:B------:R-:W-:Y:S01]  /*1210*/  FFMA.FTZ R22, R33, R24, R22 ;  /* 0x0000001821167223 */ /* 0x000fe20000010016 */
[----:B------:R-:W-:Y:S01]  /*1220*/  LOP3.LUT R26, R26, 0xffff0000, RZ, 0xc0, !PT ;  /* 0xffff00001a1a7812 */ /* 0x000fe200078ec0ff */
[----:B------:R-:W-:Y:S01]  /*1230*/  FFMA.FTZ R13, R13, R18, R28 ;  /* 0x000000120d0d7223 */ /* 0x000fe2000001001c */
[----:B------:R-:W-:Y:S01]  /*1240*/  LOP3.LUT R15, R30, 0xffff0000, RZ, 0xc0, !PT ;  /* 0xffff00001e0f7812 */ /* 0x000fe200078ec0ff */
[----:B------:R-:W-:Y:S01]  /*1250*/  FFMA.FTZ R17, R17, R20, R22 ;  /* 0x0000001411117223 */ /* 0x000fe20000010016 */
[----:B------:R-:W-:-:S02]  /*1260*/  LOP3.LUT R34, R34, 0xffff0000, RZ, 0xc0, !PT ;  /* 0xffff000022227812 */ /* 0x000fc400078ec0ff */
[----:B------:R-:W-:Y:S01]  /*1270*/  LOP3.LUT R21, R38, 0xffff0000, RZ, 0xc0, !PT ;  /* 0xffff000026157812 */ /* 0x000fe200078ec0ff */
[----:B------:R-:W-:Y:S01]  /*1280*/  IMAD.U32 R9, R27, 0x10000, RZ ;  /* 0x000100001b097824 */ /* 0x000fe200078e00ff */
[----:B------:R-:W-:Y:S01]  /*1290*/  SHF.L.U32 R16, R31, 0x10, RZ ;  /* 0x000000101f107819 */ /* 0x000fe200000006ff */
[----:B------:R-:W-:Y:S01]  /*12a0*/  FFMA.FTZ R26, R26, R15, R13 ;  /* 0x0000000f1a1a7223 */ /* 0x000fe2000001000d */
[----:B------:R-:W-:Y:S02]  /*12b0*/  IMAD.U32 R13, R35, 0x10000, RZ ;  /* 0x00010000230d7824 */ /* 0x000fe400078e00ff */
[----:B------:R-:W-:Y:S01]  /*12c0*/  FFMA.FTZ R34, R34, R21, R17 ;  /* 0x0000001522227223 */ /* 0x000fe20000010011 */
[----:B------:R-:W-:Y:S02]  /*12d0*/  IMAD.U32 R18, R39, 0x10000, RZ ;  /* 0x0001000027127824 */ /* 0x000fe400078e00ff */
[----:B------:R-:W-:Y:S01]  /*12e0*/  FFMA.FTZ R26, R9, R16, R26 ;  /* 0x00000010091a7223 */ /* 0x000fe2000001001a */
[----:B------:R-:W-:-:S02]  /*12f0*/  LOP3.LUT R11, R11, 0xffff0000, RZ, 0xc0, !PT ;  /* 0xffff00000b0b7812 */ /* 0x000fc400078ec0ff */
[----:B------:R-:W-:Y:S01]  /*1300*/  LOP3.LUT R19, R19, 0xffff0000, RZ, 0xc0, !PT ;  /* 0xffff000013137812 */ /* 0x000fe200078ec0ff */
[----:B------:R-:W-:Y:S01]  /*1310*/  FFMA.FTZ R18, R13, R18, R34 ;  /* 0x000000120d127223 */ /* 0x000fe20000010022 */
[----:B------:R-:W-:Y:S02]  /*1320*/  LOP3.LUT R27, R27, 0xffff0000, RZ, 0xc0, !PT ;  /* 0xffff00001b1b7812 */ /* 0x000fe400078ec0ff */
[----:B------:R-:W-:Y:S02]  /*1330*/  LOP3.LUT R14, R31, 0xffff0000, RZ, 0xc0, !PT ;  /* 0xffff00001f0e7812 */ /* 0x000fe400078ec0ff */
[----:B------:R-:W-:Y:S02]  /*1340*/  LOP3.LUT R35, R35, 0xffff0000, RZ, 0xc0, !PT ;  /* 0xffff000023237812 */ /* 0x000fe400078ec0ff */
[----:B------:R-:W-:Y:S01]  /*1350*/  LOP3.LUT R16, R39, 0xffff0000, RZ, 0xc0, !PT ;  /* 0xffff000027107812 */ /* 0x000fe200078ec0ff */
[----:B------:R-:W-:Y:S01]  /*1360*/  FFMA.FTZ R10, R11, R10, R56 ;  /* 0x0000000a0b0a7223 */ /* 0x000fe20000010038 */
[----:B------:R-:W-:Y:S01]  /*1370*/  FFMA.FTZ R12, R19, R8, R12 ;  /* 0x00000008130c7223 */ /* 0x000fe2000001000c */
[----:B------:R-:W-:-:S02]  /*1380*/  FFMA.FTZ R26, R27, R14, R26 ;  /* 0x0000000e1b1a7223 */ /* 0x000fc4000001001a */
        /* <DEDUP_REMOVED lines=28> */
[----:B------:R-:W3:Y:S04]  /*1550*/  SHFL.BFLY PT, R18, R17, 0x1, 0x1f ;  /* 0x0c201f0011127f89 */ /* 0x000ee800000e0000 */
[----:B------:R-:W4:Y:S01]  /*1560*/  SHFL.BFLY PT, R22, R19, 0x1, 0x1f ;  /* 0x0c201f0013167f89 */ /* 0x000f2200000e0000 */
[----:B------:R-:W-:Y:S01]  /*1570*/  @P0 SHF.R.S32.HI R11, RZ, 0x1f, R48 ;  /* 0x0000001fff0b0819 */ /* 0x000fe20000011430 */
[----:B------:R-:W-:-:S03]  /*1580*/  IMAD.MOV.U32 R10, RZ, RZ, RZ ;  /* 0x000000ffff0a7224 */ /* 0x000fc600078e00ff */
[----:B------:R-:W-:-:S04]  /*1590*/  @P0 LEA.HI R11, R11, R48, RZ, 0x6 ;  /* 0x000000300b0b0211 */ /* 0x000fc800078f30ff */
[----:B------:R-:W-:Y:S02]  /*15a0*/  @P0 LOP3.LUT R10, R11, 0xffffffc0, RZ, 0xc0, !PT ;  /* 0xffffffc00b0a0812 */ /* 0x000fe400078ec0ff */
[----:B------:R-:W-:Y:S01]  /*15b0*/  ISETP.GE.AND P0, PT, R46, R47, PT ;  /* 0x0000002f2e00720c */ /* 0x000fe20003f06270 */
[----:B0-----:R-:W-:Y:S01]  /*15c0*/  FADD.FTZ R20, R12, R13 ;  /* 0x0000000d0c147221 */ /* 0x001fe20000010000 */
[----:B--2---:R-:W-:Y:S01]  /*15d0*/  FADD.FTZ R15, R15, R16 ;  /* 0x000000100f0f7221 */ /* 0x004fe20000010000 */
[----:B---3--:R-:W-:Y:S01]  /*15e0*/  FADD.FTZ R18, R17, R18 ;  /* 0x0000001211127221 */ /* 0x008fe20000010000 */
[----:B----4-:R-:W-:Y:S01]  /*15f0*/  FADD.FTZ R19, R19, R22 ;  /* 0x0000001613137221 */ /* 0x010fe20000010000 */
[----:B------:R-:W-:Y:S08]  /*1600*/  @P5 BRA `(.L_x_3649) ;  /* 0x0000000000645947 */ /* 0x000ff00003800000 */
[----:B------:R-:W0:Y:S01]  /*1610*/  LDC.64 R16, c[0x0][0x278] ;  /* 0x00009e00ff107b82 */ /* 0x000e220000000a00 */
[----:B------:R-:W-:Y:S01]  /*1620*/  SHF.R.S32.HI R14, RZ, 0x1f, R10 ;  /* 0x0000001fff0e7819 */ /* 0x000fe2000001140a */
[----:B------:R-:W-:Y:S01]  /*1630*/  ULDC.64 UR8, c[0x0][0x280] ;  /* 0x0000a00000087ab9 */ /* 0x000fe20000000a00 */
[----:B------:R-:W-:Y:S02]  /*1640*/  IADD3 R12, P5, R5, R10, RZ ;  /* 0x0000000a050c7210 */ /* 0x000fe40007fbe0ff */
[----:B------:R-:W-:Y:S02]  /*1650*/  FSEL R15, R15, RZ, !P4 ;  /* 0x000000ff0f0f7208 */ /* 0x000fe40006000000 */
[----:B------:R-:W-:Y:S02]  /*1660*/  LEA.HI.X.SX32 R13, R5, R14, 0x1, P5 ;  /* 0x0000000e050d7211 */ /* 0x000fe400028f0eff */
[----:B------:R-:W-:Y:S01]  /*1670*/  FSEL R19, R19, RZ, !P0 ;  /* 0x000000ff13137208 */ /* 0x000fe20004000000 */
[----:B0-----:R-:W-:-:S02]  /*1680*/  IMAD R14, R16, UR7, RZ ;  /* 0x00000007100e7c24 */ /* 0x001fc4000f8e02ff */
[----:B------:R-:W-:-:S04]  /*1690*/  IMAD.WIDE.U32 R12, R16, UR6, R12 ;  /* 0x00000006100c7c25 */ /* 0x000fc8000f8e000c */
[----:B------:R-:W-:Y:S01]  /*16a0*/  IMAD R11, R17, UR6, R14 ;  /* 0x00000006110b7c24 */ /* 0x000fe2000f8e020e */
[----:B------:R-:W-:Y:S01]  /*16b0*/  FSEL R17, R18, RZ, !P2 ;  /* 0x000000ff12117208 */ /* 0x000fe20005000000 */
[----:B------:R-:W-:Y:S02]  /*16c0*/  IMAD R14, R41, UR8, RZ ;  /* 0x00000008290e7c24 */ /* 0x000fe4000f8e02ff */
[----:B------:R-:W-:Y:S02]  /*16d0*/  IMAD.IADD R13, R13, 0x1, R11 ;  /* 0x000000010d0d7824 */ /* 0x000fe400078e020b */
[C---:B------:R-:W-:Y:S02]  /*16e0*/  IMAD R11, R7.reuse, UR9, R14 ;  /* 0x00000009070b7c24 */ /* 0x040fe4000f8e020e */
[----:B------:R-:W-:Y:S01]  /*16f0*/  IMAD.WIDE.U32 R12, R7, UR8, R12 ;  /* 0x00000008070c7c25 */ /* 0x000fe2000f8e000c */
[----:B------:R-:W-:Y:S02]  /*1700*/  ULDC.64 UR8, c[0x0][0x260] ;  /* 0x0000980000087ab9 */ /* 0x000fe40000000a00 */
[----:B------:R-:W-:-:S04]  /*1710*/  IADD3 R6, P5, R6, R12, RZ ;  /* 0x0000000c06067210 */ /* 0x000fc80007fbe0ff */
[----:B------:R-:W-:Y:S02]  /*1720*/  IADD3.X R13, R42, R13, R11, P5, !PT ;  /* 0x0000000d2a0d7210 */ /* 0x000fe40002ffe40b */
[----:B------:R-:W-:Y:S02]  /*1730*/  LEA R12, P5, R6, UR8, 0x2 ;  /* 0x00000008060c7c11 */ /* 0x000fe4000f8a10ff */
[----:B------:R-:W-:Y:S02]  /*1740*/  FSEL R11, R20, RZ, !P3 ;  /* 0x000000ff140b7208 */ /* 0x000fe40005800000 */
[----:B------:R-:W-:-:S05]  /*1750*/  LEA.HI.X R13, R6, UR9, R13, 0x2, P5 ;  /* 0x00000009060d7c11 */ /* 0x000fca000a8f140d */
[----:B------:R0:W-:Y:S04]  /*1760*/  STG.E desc[UR4][R12.64], R11 ;  /* 0x0000000b0c007986 */ /* 0x0001e8000c101904 */
[----:B------:R0:W-:Y:S04]  /*1770*/  STG.E desc[UR4][R12.64+0x40], R15 ;  /* 0x0000400f0c007986 */ /* 0x0001e8000c101904 */
[----:B------:R0:W-:Y:S04]  /*1780*/  STG.E desc[UR4][R12.64+0x80], R17 ;  /* 0x000080110c007986 */ /* 0x0001e8000c101904 */
[----:B------:R0:W-:Y:S02]  /*1790*/  STG.E desc[UR4][R12.64+0xc0], R19 ;  /* 0x0000c0130c007986 */ /* 0x0001e4000c101904 */
.L_x_3649:
[----:B------:R-:W-:Y:S05]  /*17a0*/  BSYNC B0 ;  /* 0x0000000000007941 */ /* 0x000fea0003800000 */
.L_x_3648:
[----:B------:R-:W-:Y:S01]  /*17b0*/  IADD3 R4, R4, 0x3f, RZ ;  /* 0x0000003f04047810 */ /* 0x000fe20007ffe0ff */
[----:B0-----:R-:W-:Y:S01]  /*17c0*/  IMAD.SHL.U32 R12, R10, 0x80, RZ ;  /* 0x000000800a0c7824 */ /* 0x001fe200078e00ff */
[----:B------:R-:W-:Y:S01]  /*17d0*/  SHF.L.U32 R6, R3, 0x2, RZ ;  /* 0x0000000203067819 */ /* 0x000fe200000006ff */
[----:B------:R-:W-:Y:S01]  /*17e0*/  IMAD.SHL.U32 R13, R2, 0x2000, RZ ;  /* 0x00002000020d7824 */ /* 0x000fe200078e00ff */
[----:B------:R-:W-:Y:S01]  /*17f0*/  SHF.R.S32.HI R11, RZ, 0x1f, R4 ;  /* 0x0000001fff0b7819 */ /* 0x000fe20000011404 */
[----:B------:R-:W-:Y:S01]  /*1800*/  BSSY B0, `(.L_x_3650) ;  /* 0x0000025000007945 */ /* 0x000fe20003800000 */
[----:B------:R-:W-:Y:S02]  /*1810*/  SHF.R.S32.HI R14, RZ, 0x1f, R12 ;  /* 0x0000001fff0e7819 */ /* 0x000fe4000001140c */
[----:B------:R-:W-:Y:S02]  /*1820*/  LEA.HI R11, R11, R4, RZ, 0x6 ;  /* 0x000000040b0b7211 */ /* 0x000fe400078f30ff */
[----:B------:R-:W-:-:S02]  /*1830*/  IADD3 R12, P0, P2, R12, R6, R13 ;  /* 0x000000060c0c7210 */ /* 0x000fc40007a1e00d */
[----:B------:R-:W-:Y:S02]  /*1840*/  LOP3.LUT R4, R11, 0xffffffc0, RZ, 0xc0, !PT ;  /* 0xffffffc00b047812 */ /* 0x000fe400078ec0ff */
[----:B------:R-:W-:Y:S02]  /*1850*/  SHF.R.S32.HI R13, RZ, 0x1f, R13 ;  /* 0x0000001fff0d7819 */ /* 0x000fe4000001140d */
[----:B------:R-:W-:Y:S01]  /*1860*/  SHF.R.S32.HI R6, RZ, 0x1f, R6 ;  /* 0x0000001fff067819 */ /* 0x000fe20000011406 */
[----:B------:R-:W-:-:S03]  /*1870*/  IMAD.IADD R4, R4, 0x1, -R5 ;  /* 0x0000000104047824 */ /* 0x000fc600078e0a05 */
[----:B------:R-:W-:Y:S01]  /*1880*/  IADD3.X R13, R14, R6, R13, P0, P2 ;  /* 0x000000060e0d7210 */ /* 0x000fe200007e440d */
[----:B-1----:R-:W-:Y:S01]  /*1890*/  IMAD R6, R8, UR7, RZ ;  /* 0x0000000708067c24 */ /* 0x002fe2000f8e02ff */
[----:B------:R-:W-:-:S03]  /*18a0*/  ISETP.GE.OR P1, PT, R3, R4, P1 ;  /* 0x000000040300720c */ /* 0x000fc60000f26670 */
[----:B------:R-:W-:Y:S02]  /*18b0*/  IMAD R9, R9, UR6, R6 ;  /* 0x0000000609097c24 */ /* 0x000fe4000f8e0206 */
[----:B------:R-:W-:-:S05]  /*18c0*/  IMAD.WIDE.U32 R12, R8, UR6, R12 ;  /* 0x00000006080c7c25 */ /* 0x000fca000f8e000c */
[----:B------:R-:W-:-:S03]  /*18d0*/  IADD3 R11, R13, R9, RZ ;  /* 0x000000090d0b7210 */ /* 0x000fc60007ffe0ff */
[----:B------:R-:W-:Y:S05]  /*18e0*/  @P1 BRA `(.L_x_3651) ;  /* 0x0000000000581947 */ /* 0x000fea0003800000 */
[----:B------:R-:W0:Y:S01]  /*18f0*/  LDC.64 R8, c[0x0][0x2a8] ;  /* 0x0000aa00ff087b82 */ /* 0x000e220000000a00 */
[----:B------:R-:W-:Y:S01]  /*1900*/  SHF.R.S32.HI R6, RZ, 0x1f, R5 ;  /* 0x0000001fff067819 */ /* 0x000fe20000011405 */
[----:B------:R-:W-:Y:S01]  /*1910*/  ULDC.64 UR8, c[0x0][0x2b0] ;  /* 0x0000ac0000087ab9 */ /* 0x000fe20000000a00 */
[--C-:B------:R-:W-:Y:S02]  /*1920*/  IADD3 R4, P0, P1, R10, R5, R3.reuse ;  /* 0x000000050a047210 */ /* 0x100fe4000791e003 */
[----:B------:R-:W-:Y:S02]  /*1930*/  SHF.R.S32.HI R14, RZ, 0x1f, R10 ;  /* 0x0000001fff0e7819 */ /* 0x000fe4000001140a */
[----:B------:R-:W-:-:S04]  /*1940*/  SHF.R.S32.HI R5, RZ, 0x1f, R3 ;  /* 0x0000001fff057819 */ /* 0x000fc80000011403 */
[----:B------:R-:W-:Y:S02]  /*1950*/  IADD3.X R5, R14, R6, R5, P0, P1 ;  /* 0x000000060e057210 */ /* 0x000fe400007e2405 */
[----:B-----5:R-:W-:Y:S01]  /*1960*/  FSETP.NEU.FTZ.AND P0, PT, R40, -INF , PT ;  /* 0xff8000002800780b */ /* 0x020fe20003f1d000 */
[C---:B0-----:R-:W-:Y:S02]  /*1970*/  IMAD R6, R8.reuse, UR7, RZ ;  /* 0x0000000708067c24 */ /* 0x041fe4000f8e02ff */
[----:B------:R-:W-:-:S04]  /*1980*/  IMAD.WIDE.U32 R4, R8, UR6, R4 ;  /* 0x0000000608047c25 */ /* 0x000fc8000f8e0004 */
[----:B------:R-:W-:Y:S02]  /*1990*/  IMAD R9, R9, UR6, R6 ;  /* 0x0000000609097c24 */ /* 0x000fe4000f8e0206 */
[----:B------:R-:W-:Y:S02]  /*19a0*/  IMAD R6, R41, UR8, RZ ;  /* 0x0000000829067c24 */ /* 0x000fe4000f8e02ff */
[----:B------:R-:W-:Y:S02]  /*19b0*/  IMAD.IADD R5, R5, 0x1, R9 ;  /* 0x0000000105057824 */ /* 0x000fe400078e0209 */
[C---:B------:R-:W-:Y:S02]  /*19c0*/  IMAD R9, R7.reuse, UR9, R6 ;  /* 0x0000000907097c24 */ /* 0x040fe4000f8e0206 */
[----:B------:R-:W-:Y:S01]  /*19d0*/  FMUL.FTZ R6, R40, 1.4426950216293334961 ;  /* 0x3fb8aa3b28067820 */ /* 0x000fe20000410000 */
[----:B------:R-:W-:Y:S01]  /*19e0*/  IMAD.WIDE.U32 R4, R7, UR8, R4 ;  /* 0x0000000807047c25 */ /* 0x000fe2000f8e0004 */
[----:B------:R-:W-:-:S04]  /*19f0*/  ULDC.64 UR8, c[0x0][0x2a0] ;  /* 0x0000a80000087ab9 */ /* 0x000fc80000000a00 */
[----:B------:R-:W-:Y:S02]  /*1a00*/  IADD3 R5, R5, R9, RZ ;  /* 0x0000000905057210 */ /* 0x000fe40007ffe0ff */
[----:B------:R-:W-:-:S04]  /*1a10*/  LEA R8, P1, R4, UR8, 0x2 ;  /* 0x0000000804087c11 */ /* 0x000fc8000f8210ff */
[----:B------:R-:W-:Y:S02]  /*1a20*/  LEA.HI.X R9, R4, UR9, R5, 0x2, P1 ;  /* 0x0000000904097c11 */ /* 0x000fe400088f1405 */
[----:B------:R-:W-:-:S05]  /*1a30*/  FSEL R5, R6, RZ, P0 ;  /* 0x000000ff06057208 */ /* 0x000fca0000000000 */
[----:B------:R0:W-:Y:S02]  /*1a40*/  STG.E desc[UR4][R8.64], R5 ;  /* 0x0000000508007986 */ /* 0x0001e4000c101904 */
.L_x_3651:
[----:B------:R-:W-:Y:S05]  /*1a50*/  BSYNC B0 ;  /* 0x0000000000007941 */ /* 0x000fea0003800000 */
.L_x_3650:
[----:B------:R-:W-:Y:S01]  /*1a60*/  ULDC.64 UR10, c[0x0][0x2e8] ;  /* 0x0000ba00000a7ab9 */ /* 0x000fe20000000a00 */
[----:B------:R-:W-:Y:S01]  /*1a70*/  ULDC.64 UR8, c[0x0][0x2d8] ;  /* 0x0000b60000087ab9 */ /* 0x000fe20000000a00 */
[----:B------:R-:W-:Y:S01]  /*1a80*/  ISETP.NE.U32.AND P0, PT, RZ, UR10, PT ;  /* 0x0000000aff007c0c */ /* 0x000fe2000bf05070 */
[----:B------:R-:W-:Y:S02]  /*1a90*/  IMAD.MOV.U32 R10, RZ, RZ, R12 ;  /* 0x000000ffff0a7224 */ /* 0x000fe400078e000c */
[----:B------:R-:W-:Y:S01]  /*1aa0*/  IMAD R6, R41, UR8, RZ ;  /* 0x0000000829067c24 */ /* 0x000fe2000f8e02ff */
[----:B------:R-:W-:Y:S01]  /*1ab0*/  ISETP.NE.AND.EX P0, PT, RZ, UR11, PT, P0 ;  /* 0x0000000bff007c0c */ /* 0x000fe2000bf05300 */
[----:B0-----:R-:W-:-:S03]  /*1ac0*/  IMAD.WIDE.U32 R4, R7, UR8, R10 ;  /* 0x0000000807047c25 */ /* 0x001fc6000f8e000a */
[----:B------:R-:W-:Y:S01]  /*1ad0*/  ISETP.NE.OR P0, PT, R3, RZ, !P0 ;  /* 0x000000ff0300720c */ /* 0x000fe20004705670 */
[----:B------:R-:W-:Y:S01]  /*1ae0*/  IMAD R7, R7, UR9, R6 ;  /* 0x0000000907077c24 */ /* 0x000fe2000f8e0206 */
[----:B------:R-:W-:Y:S02]  /*1af0*/  ULDC.64 UR8, c[0x0][0x2b8] ;  /* 0x0000ae0000087ab9 */ /* 0x000fe40000000a00 */
[----:B------:R-:W-:Y:S02]  /*1b00*/  LEA R6, P1, R4, UR8, 0x2 ;  /* 0x0000000804067c11 */ /* 0x000fe4000f8210ff */
[----:B------:R-:W-:-:S04]  /*1b10*/  IADD3 R5, R5, R7, RZ ;  /* 0x0000000705057210 */ /* 0x000fc80007ffe0ff */
[----:B------:R-:W-:-:S05]  /*1b20*/  LEA.HI.X R7, R4, UR9, R5, 0x2, P1 ;  /* 0x0000000904077c11 */ /* 0x000fca00088f1405 */
        /* <DEDUP_REMOVED lines=9> */
[----:B------:R-:W1:Y:S08]  /*1bc0*/  LDC R3, c[0x0][0x2e0] ;  /* 0x0000b800ff037b82 */ /* 0x000e700000000800 */
[----:B0-----:R-:W0:Y:S08]  /*1bd0*/  LDC R7, c[0x0][0x220] ;  /* 0x00008800ff077b82 */ /* 0x001e300000000800 */
[----:B------:R-:W2:Y:S01]  /*1be0*/  LDC.64 R4, c[0x0][0x2e8] ;  /* 0x0000ba00ff047b82 */ /* 0x000ea20000000a00 */
[----:B-1----:R-:W-:-:S04]  /*1bf0*/  IMAD R0, R2, R3, R0 ;  /* 0x0000000302007224 */ /* 0x002fc800078e0200 */
[----:B0-----:R-:W-:-:S04]  /*1c00*/  IMAD R3, R0, R7, UR6 ;  /* 0x0000000600037e24 */ /* 0x001fc8000f8e0207 */
[----:B--2---:R-:W-:-:S05]  /*1c10*/  IMAD.WIDE R2, R3, 0x4, R4 ;  /* 0x0000000403027825 */ /* 0x004fca00078e0204 */
[----:B------:R-:W-:Y:S01]  /*1c20*/  STG.E desc[UR4][R2.64], RZ ;  /* 0x000000ff02007986 */ /* 0x000fe2000c101904 */
[----:B------:R-:W-:Y:S05]  /*1c30*/  EXIT ;  /* 0x000000000000794d */ /* 0x000fea0003800000 */
.L_x_3652:
        /* <DEDUP_REMOVED lines=12> */
.L_x_3680:


//--------------------- .nv.global.init           --------------------------
	.section	.nv.global.init,"aw",@progbits
.nv.global.init:
	.type		$str$23,@object
	.size		$str$23,($str$24 - $str$23)
$str$23:
        /*0000*/ 	.byte	0x28, 0x61, 0x64, 0x64, 0x72, 0x65, 0x73, 0x73, 0x20, 0x26, 0x20, 0x6d, 0x61, 0x73, 0x6b, 0x29
        /*0010*/ 	.byte	0x20, 0x3d, 0x3d, 0x20, 0x30, 0x00
	.type		$str$24,@object
	.size		$str$24,(__unnamed_4 - $str$24)
$str$24:
        /*0016*/ 	.byte	0x2f, 0x74, 0x6d, 0x70, 0x2f, 0x6f, 0x73, 0x73, 0x5f, 0x6b, 0x65, 0x72, 0x6e, 0x65, 0x6c, 0x73
        /*0026*/ 	.byte	0x5f, 0x73, 0x72, 0x63, 0x2f, 0x66, 0x6c, 0x61, 0x73, 0x68, 0x5f, 0x61, 0x74, 0x74, 0x65, 0x6e
        /*0036*/ 	.byte	0x74, 0x69, 0x6f, 0x6e, 0x2f, 0x63, 0x73, 0x72, 0x63, 0x2f, 0x63, 0x75, 0x74, 0x6c, 0x61, 0x73
        /*0046*/ 	.byte	0x73, 0x2f, 0x69, 0x6e, 0x63, 0x6c, 0x75, 0x64, 0x65, 0x2f, 0x63, 0x75, 0x74, 0x65, 0x2f, 0x70
        /*0056*/ 	.byte	0x6f, 0x69, 0x6e, 0x74, 0x65, 0x72, 0x5f, 0x66, 0x6c, 0x61, 0x67, 0x67, 0x65, 0x64, 0x2e, 0x68
        /*0066*/ 	.byte	0x70, 0x70, 0x00
	.type		__unnamed_4,@object
	.size		__unnamed_4,(__unnamed_2 - __unnamed_4)
__unnamed_4:
        /*0069*/ 	.byte	0x61, 0x75, 0x74, 0x6f, 0x20, 0x63, 0x75, 0x74, 0x65, 0x3a, 0x3a, 0x61, 0x73, 0x5f, 0x70, 0x6f
        /* <DEDUP_REMOVED lines=19> */
        /*01a9*/ 	.byte	0x75, 0x74, 0x65, 0x3a, 0x3a, 0x43, 0x3c, 0x36, 0x34, 0x3e, 0x3e, 0x3e, 0x3e, 0x5d, 0x00
	.type		__unnamed_2,@object
	.size		__unnamed_2,(__unnamed_3 - __unnamed_2)
__unnamed_2:
        /* <DEDUP_REMOVED lines=22> */
        /*0318*/ 	.byte	0x31, 0x39, 0x32, 0x3e, 0x3e, 0x3e, 0x3e, 0x20, 0x26, 0x5d, 0x00
	.type		__unnamed_3,@object
	.size		__unnamed_3,(__unnamed_1 - __unnamed_3)
__unnamed_3:
        /* <DEDUP_REMOVED lines=24> */
        /*04a3*/ 	.byte	0x5d, 0x00
	.type		__unnamed_1,@object
	.size		__unnamed_1,(.L_0 - __unnamed_1)
__unnamed_1:
        /* <DEDUP_REMOVED lines=29> */
.L_0:


//--------------------- .nv.shared._ZN7cutlass13device_kernelIN5flash11enable_sm90INS1_16FlashAttnBwdSm90INS1_25CollectiveMainloopBwdSm90ILi2ELi2ELi2EN4cute5tupleIJNS5_1CILi1EEES8_S8_EEENS6_IJNS7_ILi64EEENS7_ILi128EEESB_EEENS_10bfloat16_tEfNS_4arch4Sm90ELb0ELb0ELb1ELb0ELb0ELb1ELb0ELb0ELi2ELi1ELi2ELi1ELb0EEENS1_21CollectiveEpilogueBwdISC_SD_SF_Li256ELb0ELb0ELi1EEENS1_19SingleTileSchedulerILb0ELb0ELb0ELi128EEEEEEEEEvNT_6ParamsE --------------------------
	.section	.nv.shared._ZN7cutlass13device_kernelIN5flash11enable_sm90INS1_16FlashAttnBwdSm90INS1_25CollectiveMainloopBwdSm90ILi2ELi2ELi2EN4cute5tupleIJNS5_1CILi1EEES8_S8_EEENS6_IJNS7_ILi64EEENS7_ILi128EEESB_EEENS_10bfloat16_tEfNS_4arch4Sm90ELb0ELb0ELb1ELb0ELb0ELb1ELb0ELb0ELi2ELi1ELi2ELi1ELb0EEENS1_21CollectiveEpilogueBwdISC_SD_SF_Li256ELb0ELb0ELi1EEENS1_19SingleTileSchedulerILb0ELb0ELb0ELi128EEEEEEEEEvNT_6ParamsE,"aw",@nobits
	.sectionflags	@""
	.align	16
	.zero		1024


//--------------------- .nv.shared.reserved.0     --------------------------
	.section	.nv.shared.reserved.0,"aw",@nobits
	.weak		__nv_reservedSMEM_offset_0_alias
	.size		__nv_reservedSMEM_offset_0_alias, 0, 0
	.other		__nv_reservedSMEM_offset_0_alias,@"STO_CUDA_RESERVED_SHARED STV_DEFAULT"
__nv_reservedSMEM_offset_0_alias:
	.zero		0


//--------------------- .nv.global                --------------------------
	.section	.nv.global,"aw",@nobits
.nv.global:
	.type		_ZN74_INTERNAL_5fd1a7b8_38_flash_bwd_hdim128_bf16_softcap_sm90_cu_ef95aea4_28694cute1_E,@object
	.size		_ZN74_INTERNAL_5fd1a7b8_38_flash_bwd_hdim128_bf16_softcap_sm90_cu_ef95aea4_28694cute1_E,(_ZN74_INTERNAL_5fd1a7b8_38_flash_bwd_hdim128_bf16_softcap_sm90_cu_ef95aea4_28694cuda3std3__45__cpo6cbeginE - _ZN74_INTERNAL_5fd1a7b8_38_flash_bwd_hdim128_bf16_softcap_sm90_cu_ef95aea4_28694cute1_E)
_ZN74_INTERNAL_5fd1a7b8_38_flash_bwd_hdim128_bf16_softcap_sm90_cu_ef95aea4_28694cute1_E:
	.zero		1
	.type		_ZN74_INTERNAL_5fd1a7b8_38_flash_bwd_hdim128_bf16_softcap_sm90_cu_ef95aea4_28694cuda3std3__45__cpo6cbeginE,@object
	.size		_ZN74_INTERNAL_5fd1a7b8_38_flash_bwd_hdim128_bf16_softcap_sm90_cu_ef95aea4_28694cuda3std3__45__cpo6cbeginE,(_ZN74_INTERNAL_5fd1a7b8_38_flash_bwd_hdim128_bf16_softcap_sm90_cu_ef95aea4_28694cuda3std3__48in_placeE - _ZN74_INTERNAL_5fd1a7b8_38_flash_bwd_hdim128_bf16_softcap_sm90_cu_ef95aea4_28694cuda3std3__45__cpo6cbeginE)
_ZN74_INTERNAL_5fd1a7b8_38_flash_bwd_hdim128_bf16_softcap_sm90_cu_ef95aea4_28694cuda3std3__45__cpo6cbeginE:
	.zero		1
	.type		_ZN74_INTERNAL_5fd1a7b8_38_flash_bwd_hdim128_bf16_softcap_sm90_cu_ef95aea4_28694cuda3std3__48in_placeE,@object
	.size		_ZN74_INTERNAL_5fd1a7b8_38_flash_bwd_hdim128_bf16_softcap_sm90_cu_ef95aea4_28694cuda3std3__48in_placeE,(_ZN74_INTERNAL_5fd1a7b8_38_flash_bwd_hdim128_bf16_softcap_sm90_cu_ef95aea4_28694cuda3std6ranges3__45__cpo9iter_moveE - _ZN74_INTERNAL_5fd1a7b8_38_flash_bwd_hdim128_bf16_softcap_sm90_cu_ef95aea4_28694cuda3std3__48in_placeE)
_ZN74_INTERNAL_5fd1a7b8_38_flash_bwd_hdim128_bf16_softcap_sm90_cu_ef95aea4_28694cuda3std3__48in_placeE:
	.zero		1
	.type		_ZN74_INTERNAL_5fd1a7b8_38_flash_bwd_hdim128_bf16_softcap_sm90_cu_ef95aea4_28694cuda3std6ranges3__45__cpo9iter_moveE,@object
	.size		_ZN74_INTERNAL_5fd1a7b8_38_flash_bwd_hdim128_bf16_softcap_sm90_cu_ef95aea4_28694cuda3std6ranges3__45__cpo9iter_moveE,(_ZN74_INTERNAL_5fd1a7b8_38_flash_bwd_hdim128_bf16_softcap_sm90_cu_ef95aea4_28694cuda3std3__45__cpo5beginE - _ZN74_INTERNAL_5fd1a7b8_38_flash_bwd_hdim128_bf16_softcap_sm90_cu_ef95aea4_28694cuda3std6ranges3__45__cpo9iter_moveE)
_ZN74_INTERNAL_5fd1a7b8_38_flash_bwd_hdim128_bf16_softcap_sm90_cu_ef95aea4_28694cuda3std6ranges3__45__cpo9iter_moveE:
	.zero		1
	.type		_ZN74_INTERNAL_5fd1a7b8_38_flash_bwd_hdim128_bf16_softcap_sm90_cu_ef95aea4_28694cuda3std3__45__cpo5beginE,@object
	.size		_ZN74_INTERNAL_5fd1a7b8_38_flash_bwd_hdim128_bf16_softcap_sm90_cu_ef95aea4_28694cuda3std3__45__cpo5beginE,(_ZN74_INTERNAL_5fd1a7b8_38_flash_bwd_hdim128_bf16_softcap_sm90_cu_ef95aea4_28694cuda3std3__476_GLOBAL__N__5fd1a7b8_38_flash_bwd_hdim128_bf16_softcap_sm90_cu_ef95aea4_28696ignoreE - _ZN74_INTERNAL_5fd1a7b8_38_flash_bwd_hdim128_bf16_softcap_sm90_cu_ef95aea4_28694cuda3std3__45__cpo5beginE)
_ZN74_INTERNAL_5fd1a7b8_38_flash_bwd_hdim128_bf16_softcap_sm90_cu_ef95aea4_28694cuda3std3__45__cpo5beginE:
	.zero		1
	.type		_ZN74_INTERNAL_5fd1a7b8_38_flash_bwd_hdim128_bf16_softcap_sm90_cu_ef95aea4_28694cuda3std3__476_GLOBAL__N__5fd1a7b8_38_flash_bwd_hdim128_bf16_softcap_sm90_cu_ef95aea4_28696ignoreE,@object
	.size		_ZN74_INTERNAL_5fd1a7b8_38_flash_bwd_hdim128_bf16_softcap_sm90_cu_ef95aea4_28694cuda3std3__476_GLOBAL__N__5fd1a7b8_38_flash_bwd_hdim128_bf16_softcap_sm90_cu_ef95aea4_28696ignoreE,(_ZN74_INTERNAL_5fd1a7b8_38_flash_bwd_hdim128_bf16_softcap_sm90_cu_ef95aea4_28694cute7productE - _ZN74_INTERNAL_5fd1a7b8_38_flash_bwd_hdim128_bf16_softcap_sm90_cu_ef95aea4_28694cuda3std3__476_GLOBAL__N__5fd1a7b8_38_flash_bwd_hdim128_bf16_softcap_sm90_cu_ef95aea4_28696ignoreE)
_ZN74_INTERNAL_5fd1a7b8_38_flash_bwd_hdim128_bf16_softcap_sm90_cu_ef95aea4_28694cuda3std3__476_GLOBAL__N__5fd1a7b8_38_flash_bwd_hdim128_bf16_softcap_sm90_cu_ef95aea4_28696ignoreE:
	.zero		1
	.type		_ZN74_INTERNAL_5fd1a7b8_38_flash_bwd_hdim128_bf16_softcap_sm90_cu_ef95aea4_28694cute7productE,@object
	.size		_ZN74_INTERNAL_5fd1a7b8_38_flash_bwd_hdim128_bf16_softcap_sm90_cu_ef95aea4_28694cute7productE,(_ZN74_INTERNAL_5fd1a7b8_38_flash_bwd_hdim128_bf16_softcap_sm90_cu_ef95aea4_28694cuda3std3__45__cpo3endE - _ZN74_INTERNAL_5fd1a7b8_38_flash_bwd_hdim128_bf16_softcap_sm90_cu_ef95aea4_28694cute7productE)
_ZN74_INTERNAL_5fd1a7b8_38_flash_bwd_hdim128_bf16_softcap_sm90_cu_ef95aea4_28694cute7productE:
	.zero		1
	.type		_ZN74_INTERNAL_5fd1a7b8_38_flash_bwd_hdim128_bf16_softcap_sm90_cu_ef95aea4_28694cuda3std3__45__cpo3endE,@object
	.size		_ZN74_INTERNAL_5fd1a7b8_38_flash_bwd_hdim128_bf16_softcap_sm90_cu_ef95aea4_28694cuda3std3__45__cpo3endE,(_ZN74_INTERNAL_5fd1a7b8_38_flash_bwd_hdim128_bf16_softcap_sm90_cu_ef95aea4_28694cuda3std3__419piecewise_constructE - _ZN74_INTERNAL_5fd1a7b8_38_flash_bwd_hdim128_bf16_softcap_sm90_cu_ef95aea4_28694cuda3std3__45__cpo3endE)
_ZN74_INTERNAL_5fd1a7b8_38_flash_bwd_hdim128_bf16_softcap_sm90_cu_ef95aea4_28694cuda3std3__45__cpo3endE:
	.zero		1
	.type		_ZN74_INTERNAL_5fd1a7b8_38_flash_bwd_hdim128_bf16_softcap_sm90_cu_ef95aea4_28694cuda3std3__419piecewise_constructE,@object
	.size		_ZN74_INTERNAL_5fd1a7b8_38_flash_bwd_hdim128_bf16_softcap_sm90_cu_ef95aea4_28694cuda3std3__419piecewise_constructE,(_ZN74_INTERNAL_5fd1a7b8_38_flash_bwd_hdim128_bf16_softcap_sm90_cu_ef95aea4_28694cuda3std3__45__cpo4cendE - _ZN74_INTERNAL_5fd1a7b8_38_flash_bwd_hdim128_bf16_softcap_sm90_cu_ef95aea4_28694cuda3std3__419piecewise_constructE)
_ZN74_INTERNAL_5fd1a7b8_38_flash_bwd_hdim128_bf16_softcap_sm90_cu_ef95aea4_28694cuda3std3__419piecewise_constructE:
	.zero		1
	.type		_ZN74_INTERNAL_5fd1a7b8_38_flash_bwd_hdim128_bf16_softcap_sm90_cu_ef95aea4_28694cuda3std3__45__cpo4cendE,@object
	.size		_ZN74_INTERNAL_5fd1a7b8_38_flash_bwd_hdim128_bf16_softcap_sm90_cu_ef95aea4_28694cuda3std3__45__cpo4cendE,(_ZN74_INTERNAL_5fd1a7b8_38_flash_bwd_hdim128_bf16_softcap_sm90_cu_ef95aea4_28694cuda3std6ranges3__45__cpo4swapE - _ZN74_INTERNAL_5fd1a7b8_38_flash_bwd_hdim128_bf16_softcap_sm90_cu_ef95aea4_28694cuda3std3__45__cpo4cendE)
_ZN74_INTERNAL_5fd1a7b8_38_flash_bwd_hdim128_bf16_softcap_sm90_cu_ef95aea4_28694cuda3std3__45__cpo4cendE:
	.zero		1
	.type		_ZN74_INTERNAL_5fd1a7b8_38_flash_bwd_hdim128_bf16_softcap_sm90_cu_ef95aea4_28694cuda3std6ranges3__45__cpo4swapE,@object
	.size		_ZN74_INTERNAL_5fd1a7b8_38_flash_bwd_hdim128_bf16_softcap_sm90_cu_ef95aea4_28694cuda3std6ranges3__45__cpo4swapE,(.L_11 - _ZN74_INTERNAL_5fd1a7b8_38_flash_bwd_hdim128_bf16_softcap_sm90_cu_ef95aea4_28694cuda3std6ranges3__45__cpo4swapE)
_ZN74_INTERNAL_5fd1a7b8_38_flash_bwd_hdim128_bf16_softcap_sm90_cu_ef95aea4_28694cuda3std6ranges3__45__cpo4swapE:
	.zero		1
.L_11:


//--------------------- .nv.shared._ZN7cutlass13device_kernelIN5flash11enable_sm90INS1_16FlashAttnBwdSm90INS1_25CollectiveMainloopBwdSm90ILi2ELi2ELi2EN4cute5tupleIJNS5_1CILi1EEES8_S8_EEENS6_IJNS7_ILi64EEENS7_ILi128EEESB_EEENS_10bfloat16_tEfNS_4arch4Sm90ELb0ELb0ELb1ELb0ELb1ELb1ELb0ELb0ELi2ELi1ELi2ELi1ELb0EEENS1_21CollectiveEpilogueBwdISC_SD_SF_Li256ELb0ELb0ELi1EEENS1_19SingleTileSchedulerILb0ELb0ELb0ELi128EEEEEEEEEvNT_6ParamsE --------------------------
	.section	.nv.shared._ZN7cutlass13device_kernelIN5flash11enable_sm90INS1_16FlashAttnBwdSm90INS1_25CollectiveMainloopBwdSm90ILi2ELi2ELi2EN4cute5tupleIJNS5_1CILi1EEES8_S8_EEENS6_IJNS7_ILi64EEENS7_ILi128EEESB_EEENS_10bfloat16_tEfNS_4arch4Sm90ELb0ELb0ELb1ELb0ELb1ELb1ELb0ELb0ELi2ELi1ELi2ELi1ELb0EEENS1_21CollectiveEpilogueBwdISC_SD_SF_Li256ELb0ELb0ELi1EEENS1_19SingleTileSchedulerILb0ELb0ELb0ELi128EEEEEEEEEvNT_6ParamsE,"aw",@nobits
	.sectionflags	@""
	.align	16
	.zero		1024


//--------------------- .nv.shared._ZN7cutlass13device_kernelIN5flash11enable_sm90INS1_16FlashAttnBwdSm90INS1_25CollectiveMainloopBwdSm90ILi2ELi2ELi2EN4cute5tupleIJNS5_1CILi1EEES8_S8_EEENS6_IJNS7_ILi64EEENS7_ILi128EEESB_EEENS_10bfloat16_tEfNS_4arch4Sm90ELb0ELb0ELb1ELb0ELb0ELb1ELb0ELb0ELi2ELi1ELi2ELi1ELb0EEENS1_24CollectiveEpilogueBwdGQAISC_fSF_Li256ELb0ELb0EEENS1_19SingleTileSchedulerILb0ELb0ELb0ELi128EEEEEEEEEvNT_6ParamsE --------------------------
	.section	.nv.shared._ZN7cutlass13device_kernelIN5flash11enable_sm90INS1_16FlashAttnBwdSm90INS1_25CollectiveMainloopBwdSm90ILi2ELi2ELi2EN4cute5tupleIJNS5_1CILi1EEES8_S8_EEENS6_IJNS7_ILi64EEENS7_ILi128EEESB_EEENS_10bfloat16_tEfNS_4arch4Sm90ELb0ELb0ELb1ELb0ELb0ELb1ELb0ELb0ELi2ELi1ELi2ELi1ELb0EEENS1_24CollectiveEpilogueBwdGQAISC_fSF_Li256ELb0ELb0EEENS1_19SingleTileSchedulerILb0ELb0ELb0ELi128EEEEEEEEEvNT_6ParamsE,"aw",@nobits
	.sectionflags	@""
	.align	16
	.zero		1024


//--------------------- .nv.shared._ZN7cutlass13device_kernelIN5flash11enable_sm90INS1_16FlashAttnBwdSm90INS1_25CollectiveMainloopBwdSm90ILi2ELi2ELi2EN4cute5tupleIJNS5_1CILi1EEES8_S8_EEENS6_IJNS7_ILi64EEENS7_ILi128EEESB_EEENS_10bfloat16_tEfNS_4arch4Sm90ELb0ELb0ELb1ELb0ELb1ELb1ELb0ELb0ELi2ELi1ELi2ELi1ELb0EEENS1_24CollectiveEpilogueBwdGQAISC_fSF_Li256ELb0ELb1EEENS1_19SingleTileSchedulerILb0ELb0ELb0ELi128EEEEEEEEEvNT_6ParamsE --------------------------
	.section	.nv.shared._ZN7cutlass13device_kernelIN5flash11enable_sm90INS1_16FlashAttnBwdSm90INS1_25CollectiveMainloopBwdSm90ILi2ELi2ELi2EN4cute5tupleIJNS5_1CILi1EEES8_S8_EEENS6_IJNS7_ILi64EEENS7_ILi128EEESB_EEENS_10bfloat16_tEfNS_4arch4Sm90ELb0ELb0ELb1ELb0ELb1ELb1ELb0ELb0ELi2ELi1ELi2ELi1ELb0EEENS1_24CollectiveEpilogueBwdGQAISC_fSF_Li256ELb0ELb1EEENS1_19SingleTileSchedulerILb0ELb0ELb0ELi128EEEEEEEEEvNT_6ParamsE,"aw",@nobits
	.sectionflags	@""
	.align	16
	.zero		1024


//--------------------- .nv.shared._ZN7cutlass13device_kernelIN5flash11enable_sm90INS1_16FlashAttnBwdSm90INS1_25CollectiveMainloopBwdSm90ILi2ELi2ELi2EN4cute5tupleIJNS5_1CILi1EEES8_S8_EEENS6_IJNS7_ILi64EEENS7_ILi128EEESB_EEENS_10bfloat16_tEfNS_4arch4Sm90ELb0ELb0ELb1ELb1ELb0ELb1ELb0ELb0ELi2ELi1ELi2ELi1ELb0EEENS1_21CollectiveEpilogueBwdISC_SD_SF_Li256ELb1ELb0ELi1EEENS1_19SingleTileSchedulerILb1ELb0ELb0ELi128EEEEEEEEEvNT_6ParamsE --------------------------
	.section	.nv.shared._ZN7cutlass13device_kernelIN5flash11enable_sm90INS1_16FlashAttnBwdSm90INS1_25CollectiveMainloopBwdSm90ILi2ELi2ELi2EN4cute5tupleIJNS5_1CILi1EEES8_S8_EEENS6_IJNS7_ILi64EEENS7_ILi128EEESB_EEENS_10bfloat16_tEfNS_4arch4Sm90ELb0ELb0ELb1ELb1ELb0ELb1ELb0ELb0ELi2ELi1ELi2ELi1ELb0EEENS1_21CollectiveEpilogueBwdISC_SD_SF_Li256ELb1ELb0ELi1EEENS1_19SingleTileSchedulerILb1ELb0ELb0ELi128EEEEEEEEEvNT_6ParamsE,"aw",@nobits
	.sectionflags	@""
	.align	16
	.zero		1024


//--------------------- .nv.shared._ZN7cutlass13device_kernelIN5flash11enable_sm90INS1_16FlashAttnBwdSm90INS1_25CollectiveMainloopBwdSm90ILi2ELi2ELi2EN4cute5tupleIJNS5_1CILi1EEES8_S8_EEENS6_IJNS7_ILi64EEENS7_ILi128EEESB_EEENS_10bfloat16_tEfNS_4arch4Sm90ELb0ELb0ELb1ELb1ELb1ELb1ELb0ELb0ELi2ELi1ELi2ELi1ELb0EEENS1_21CollectiveEpilogueBwdISC_SD_SF_Li256ELb1ELb0ELi1EEENS1_19SingleTileSchedulerILb1ELb0ELb0ELi128EEEEEEEEEvNT_6ParamsE --------------------------
	.section	.nv.shared._ZN7cutlass13device_kernelIN5flash11enable_sm90INS1_16FlashAttnBwdSm90INS1_25CollectiveMainloopBwdSm90ILi2ELi2ELi2EN4cute5tupleIJNS5_1CILi1EEES8_S8_EEENS6_IJNS7_ILi64EEENS7_ILi128EEESB_EEENS_10bfloat16_tEfNS_4arch4Sm90ELb0ELb0ELb1ELb1ELb1ELb1ELb0ELb0ELi2ELi1ELi2ELi1ELb0EEENS1_21CollectiveEpilogueBwdISC_SD_SF_Li256ELb1ELb0ELi1EEENS1_19SingleTileSchedulerILb1ELb0ELb0ELi128EEEEEEEEEvNT_6ParamsE,"aw",@nobits
	.sectionflags	@""
	.align	16
	.zero		1024


//--------------------- .nv.shared._ZN7cutlass13device_kernelIN5flash11enable_sm90INS1_16FlashAttnBwdSm90INS1_25CollectiveMainloopBwdSm90ILi2ELi2ELi2EN4cute5tupleIJNS5_1CILi1EEES8_S8_EEENS6_IJNS7_ILi64EEENS7_ILi128EEESB_EEENS_10bfloat16_tEfNS_4arch4Sm90ELb0ELb0ELb1ELb1ELb0ELb1ELb0ELb0ELi2ELi1ELi2ELi1ELb0EEENS1_24CollectiveEpilogueBwdGQAISC_fSF_Li256ELb1ELb0EEENS1_19SingleTileSchedulerILb1ELb0ELb0ELi128EEEEEEEEEvNT_6ParamsE --------------------------
	.section	.nv.shared._ZN7cutlass13device_kernelIN5flash11enable_sm90INS1_16FlashAttnBwdSm90INS1_25CollectiveMainloopBwdSm90ILi2ELi2ELi2EN4cute5tupleIJNS5_1CILi1EEES8_S8_EEENS6_IJNS7_ILi64EEENS7_ILi128EEESB_EEENS_10bfloat16_tEfNS_4arch4Sm90ELb0ELb0ELb1ELb1ELb0ELb1ELb0ELb0ELi2ELi1ELi2ELi1ELb0EEENS1_24CollectiveEpilogueBwdGQAISC_fSF_Li256ELb1ELb0EEENS1_19SingleTileSchedulerILb1ELb0ELb0ELi128EEEEEEEEEvNT_6ParamsE,"aw",@nobits
	.sectionflags	@""
	.align	16
	.zero		1024


//--------------------- .nv.shared._ZN7cutlass13device_kernelIN5flash11enable_sm90INS1_16FlashAttnBwdSm90INS1_25CollectiveMainloopBwdSm90ILi2ELi2ELi2EN4cute5tupleIJNS5_1CILi1EEES8_S8_EEENS6_IJNS7_ILi64EEENS7_ILi128EEESB_EEENS_10bfloat16_tEfNS_4arch4Sm90ELb0ELb0ELb1ELb1ELb1ELb1ELb0ELb0ELi2ELi1ELi2ELi1ELb0EEENS1_24CollectiveEpilogueBwdGQAISC_fSF_Li256ELb1ELb1EEENS1_19SingleTileSchedulerILb1ELb0ELb0ELi128EEEEEEEEEvNT_6ParamsE --------------------------
	.section	.nv.shared._ZN7cutlass13device_kernelIN5flash11enable_sm90INS1_16FlashAttnBwdSm90INS1_25CollectiveMainloopBwdSm90ILi2ELi2ELi2EN4cute5tupleIJNS5_1CILi1EEES8_S8_EEENS6_IJNS7_ILi64EEENS7_ILi128EEESB_EEENS_10bfloat16_tEfNS_4arch4Sm90ELb0ELb0ELb1ELb1ELb1ELb1ELb0ELb0ELi2ELi1ELi2ELi1ELb0EEENS1_24CollectiveEpilogueBwdGQAISC_fSF_Li256ELb1ELb1EEENS1_19SingleTileSchedulerILb1ELb0ELb0ELi128EEEEEEEEEvNT_6ParamsE,"aw",@nobits
	.sectionflags	@""
	.align	16
	.zero		1024


//--------------------- .nv.shared._ZN7cutlass13device_kernelIN5flash11enable_sm90INS1_16FlashAttnBwdSm90INS1_25CollectiveMainloopBwdSm90ILi2ELi2ELi2EN4cute5tupleIJNS5_1CILi1EEES8_S8_EEENS6_IJNS7_ILi64EEENS7_ILi128EEESB_EEENS_10bfloat16_tEfNS_4arch4Sm90ELb0ELb1ELb1ELb0ELb0ELb1ELb0ELb0ELi2ELi1ELi2ELi1ELb0EEENS1_21CollectiveEpilogueBwdISC_SD_SF_Li256ELb0ELb0ELi1EEENS1_19SingleTileSchedulerILb0ELb0ELb0ELi128EEEEEEEEEvNT_6ParamsE --------------------------
	.section	.nv.shared._ZN7cutlass13device_kernelIN5flash11enable_sm90INS1_16FlashAttnBwdSm90INS1_25CollectiveMainloopBwdSm90ILi2ELi2ELi2EN4cute5tupleIJNS5_1CILi1EEES8_S8_EEENS6_IJNS7_ILi64EEENS7_ILi128EEESB_EEENS_10bfloat16_tEfNS_4arch4Sm90ELb0ELb1ELb1ELb0ELb0ELb1ELb0ELb0ELi2ELi1ELi2ELi1ELb0EEENS1_21CollectiveEpilogueBwdISC_SD_SF_Li256ELb0ELb0ELi1EEENS1_19SingleTileSchedulerILb0ELb0ELb0ELi128EEEEEEEEEvNT_6ParamsE,"aw",@nobits
	.sectionflags	@""
	.align	16
	.zero		1024


//--------------------- .nv.shared._ZN7cutlass13device_kernelIN5flash11enable_sm90INS1_16FlashAttnBwdSm90INS1_25CollectiveMainloopBwdSm90ILi2ELi2ELi2EN4cute5tupleIJNS5_1CILi1EEES8_S8_EEENS6_IJNS7_ILi64EEENS7_ILi128EEESB_EEENS_10bfloat16_tEfNS_4arch4Sm90ELb0ELb1ELb1ELb0ELb1ELb1ELb0ELb0ELi2ELi1ELi2ELi1ELb0EEENS1_21CollectiveEpilogueBwdISC_SD_SF_Li256ELb0ELb0ELi1EEENS1_19SingleTileSchedulerILb0ELb0ELb0ELi128EEEEEEEEEvNT_6ParamsE --------------------------
	.section	.nv.shared._ZN7cutlass13device_kernelIN5flash11enable_sm90INS1_16FlashAttnBwdSm90INS1_25CollectiveMainloopBwdSm90ILi2ELi2ELi2EN4cute5tupleIJNS5_1CILi1EEES8_S8_EEENS6_IJNS7_ILi64EEENS7_ILi128EEESB_EEENS_10bfloat16_tEfNS_4arch4Sm90ELb0ELb1ELb1ELb0ELb1ELb1ELb0ELb0ELi2ELi1ELi2ELi1ELb0EEENS1_21CollectiveEpilogueBwdISC_SD_SF_Li256ELb0ELb0ELi1EEENS1_19SingleTileSchedulerILb0ELb0ELb0ELi128EEEEEEEEEvNT_6ParamsE,"aw",@nobits
	.sectionflags	@""
	.align	16
	.zero		1024


//--------------------- .nv.shared._ZN7cutlass13device_kernelIN5flash11enable_sm90INS1_16FlashAttnBwdSm90INS1_25CollectiveMainloopBwdSm90ILi2ELi2ELi2EN4cute5tupleIJNS5_1CILi1EEES8_S8_EEENS6_IJNS7_ILi64EEENS7_ILi128EEESB_EEENS_10bfloat16_tEfNS_4arch4Sm90ELb0ELb1ELb1ELb0ELb0ELb1ELb0ELb0ELi2ELi1ELi2ELi1ELb0EEENS1_24CollectiveEpilogueBwdGQAISC_fSF_Li256ELb0ELb0EEENS1_19SingleTileSchedulerILb0ELb0ELb0ELi128EEEEEEEEEvNT_6ParamsE --------------------------
	.section	.nv.shared._ZN7cutlass13device_kernelIN5flash11enable_sm90INS1_16FlashAttnBwdSm90INS1_25CollectiveMainloopBwdSm90ILi2ELi2ELi2EN4cute5tupleIJNS5_1CILi1EEES8_S8_EEENS6_IJNS7_ILi64EEENS7_ILi128EEESB_EEENS_10bfloat16_tEfNS_4arch4Sm90ELb0ELb1ELb1ELb0ELb0ELb1ELb0ELb0ELi2ELi1ELi2ELi1ELb0EEENS1_24CollectiveEpilogueBwdGQAISC_fSF_Li256ELb0ELb0EEENS1_19SingleTileSchedulerILb0ELb0ELb0ELi128EEEEEEEEEvNT_6ParamsE,"aw",@nobits
	.sectionflags	@""
	.align	16
	.zero		1024


//--------------------- .nv.shared._ZN7cutlass13device_kernelIN5flash11enable_sm90INS1_16FlashAttnBwdSm90INS1_25CollectiveMainloopBwdSm90ILi2ELi2ELi2EN4cute5tupleIJNS5_1CILi1EEES8_S8_EEENS6_IJNS7_ILi64EEENS7_ILi128EEESB_EEENS_10bfloat16_tEfNS_4arch4Sm90ELb0ELb1ELb1ELb0ELb1ELb1ELb0ELb0ELi2ELi1ELi2ELi1ELb0EEENS1_24CollectiveEpilogueBwdGQAISC_fSF_Li256ELb0ELb1EEENS1_19SingleTileSchedulerILb0ELb0ELb0ELi128EEEEEEEEEvNT_6ParamsE --------------------------
	.section	.nv.shared._ZN7cutlass13device_kernelIN5flash11enable_sm90INS1_16FlashAttnBwdSm90INS1_25CollectiveMainloopBwdSm90ILi2ELi2ELi2EN4cute5tupleIJNS5_1CILi1EEES8_S8_EEENS6_IJNS7_ILi64EEENS7_ILi128EEESB_EEENS_10bfloat16_tEfNS_4arch4Sm90ELb0ELb1ELb1ELb0ELb1ELb1ELb0ELb0ELi2ELi1ELi2ELi1ELb0EEENS1_24CollectiveEpilogueBwdGQAISC_fSF_Li256ELb0ELb1EEENS1_19SingleTileSchedulerILb0ELb0ELb0ELi128EEEEEEEEEvNT_6ParamsE,"aw",@nobits
	.sectionflags	@""
	.align	16
	.zero		1024


//--------------------- .nv.shared._ZN7cutlass13device_kernelIN5flash11enable_sm90INS1_16FlashAttnBwdSm90INS1_25CollectiveMainloopBwdSm90ILi2ELi2ELi2EN4cute5tupleIJNS5_1CILi1EEES8_S8_EEENS6_IJNS7_ILi64EEENS7_ILi128EEESB_EEENS_10bfloat16_tEfNS_4arch4Sm90ELb0ELb1ELb1ELb1ELb0ELb1ELb0ELb0ELi2ELi1ELi2ELi1ELb0EEENS1_21CollectiveEpilogueBwdISC_SD_SF_Li256ELb1ELb0ELi1EEENS1_19SingleTileSchedulerILb1ELb0ELb0ELi128EEEEEEEEEvNT_6ParamsE --------------------------
	.section	.nv.shared._ZN7cutlass13device_kernelIN5flash11enable_sm90INS1_16FlashAttnBwdSm90INS1_25CollectiveMainloopBwdSm90ILi2ELi2ELi2EN4cute5tupleIJNS5_1CILi1EEES8_S8_EEENS6_IJNS7_ILi64EEENS7_ILi128EEESB_EEENS_10bfloat16_tEfNS_4arch4Sm90ELb0ELb1ELb1ELb1ELb0ELb1ELb0ELb0ELi2ELi1ELi2ELi1ELb0EEENS1_21CollectiveEpilogueBwdISC_SD_SF_Li256ELb1ELb0ELi1EEENS1_19SingleTileSchedulerILb1ELb0ELb0ELi128EEEEEEEEEvNT_6ParamsE,"aw",@nobits
	.sectionflags	@""
	.align	16
	.zero		1024


//--------------------- .nv.shared._ZN7cutlass13device_kernelIN5flash11enable_sm90INS1_16FlashAttnBwdSm90INS1_25CollectiveMainloopBwdSm90ILi2ELi2ELi2EN4cute5tupleIJNS5_1CILi1EEES8_S8_EEENS6_IJNS7_ILi64EEENS7_ILi128EEESB_EEENS_10bfloat16_tEfNS_4arch4Sm90ELb0ELb1ELb1ELb1ELb1ELb1ELb0ELb0ELi2ELi1ELi2ELi1ELb0EEENS1_21CollectiveEpilogueBwdISC_SD_SF_Li256ELb1ELb0ELi1EEENS1_19SingleTileSchedulerILb1ELb0ELb0ELi128EEEEEEEEEvNT_6ParamsE --------------------------
	.section	.nv.shared._ZN7cutlass13device_kernelIN5flash11enable_sm90INS1_16FlashAttnBwdSm90INS1_25CollectiveMainloopBwdSm90ILi2ELi2ELi2EN4cute5tupleIJNS5_1CILi1EEES8_S8_EEENS6_IJNS7_ILi64EEENS7_ILi128EEESB_EEENS_10bfloat16_tEfNS_4arch4Sm90ELb0ELb1ELb1ELb1ELb1ELb1ELb0ELb0ELi2ELi1ELi2ELi1ELb0EEENS1_21CollectiveEpilogueBwdISC_SD_SF_Li256ELb1ELb0ELi1EEENS1_19SingleTileSchedulerILb1ELb0ELb0ELi128EEEEEEEEEvNT_6ParamsE,"aw",@nobits
	.sectionflags	@""
	.align	16
	.zero		1024


//--------------------- .nv.shared._ZN7cutlass13device_kernelIN5flash11enable_sm90INS1_16FlashAttnBwdSm90INS1_25CollectiveMainloopBwdSm90ILi2ELi2ELi2EN4cute5tupleIJNS5_1CILi1EEES8_S8_EEENS6_IJNS7_ILi64EEENS7_ILi128EEESB_EEENS_10bfloat16_tEfNS_4arch4Sm90ELb0ELb1ELb1ELb1ELb0ELb1ELb0ELb0ELi2ELi1ELi2ELi1ELb0EEENS1_24CollectiveEpilogueBwdGQAISC_fSF_Li256ELb1ELb0EEENS1_19SingleTileSchedulerILb1ELb0ELb0ELi128EEEEEEEEEvNT_6ParamsE --------------------------
	.section	.nv.shared._ZN7cutlass13device_kernelIN5flash11enable_sm90INS1_16FlashAttnBwdSm90INS1_25CollectiveMainloopBwdSm90ILi2ELi2ELi2EN4cute5tupleIJNS5_1CILi1EEES8_S8_EEENS6_IJNS7_ILi64EEENS7_ILi128EEESB_EEENS_10bfloat16_tEfNS_4arch4Sm90ELb0ELb1ELb1ELb1ELb0ELb1ELb0ELb0ELi2ELi1ELi2ELi1ELb0EEENS1_24CollectiveEpilogueBwdGQAISC_fSF_Li256ELb1ELb0EEENS1_19SingleTileSchedulerILb1ELb0ELb0ELi128EEEEEEEEEvNT_6ParamsE,"aw",@nobits
	.sectionflags	@""
	.align	16
	.zero		1024


//--------------------- .nv.shared._ZN7cutlass13device_kernelIN5flash11enable_sm90INS1_16FlashAttnBwdSm90INS1_25CollectiveMainloopBwdSm90ILi2ELi2ELi2EN4cute5tupleIJNS5_1CILi1EEES8_S8_EEENS6_IJNS7_ILi64EEENS7_ILi128EEESB_EEENS_10bfloat16_tEfNS_4arch4Sm90ELb0ELb1ELb1ELb1ELb1ELb1ELb0ELb0ELi2ELi1ELi2ELi1ELb0EEENS1_24CollectiveEpilogueBwdGQAISC_fSF_Li256ELb1ELb1EEENS1_19SingleTileSchedulerILb1ELb0ELb0ELi128EEEEEEEEEvNT_6ParamsE --------------------------
	.section	.nv.shared._ZN7cutlass13device_kernelIN5flash11enable_sm90INS1_16FlashAttnBwdSm90INS1_25CollectiveMainloopBwdSm90ILi2ELi2ELi2EN4cute5tupleIJNS5_1CILi1EEES8_S8_EEENS6_IJNS7_ILi64EEENS7_ILi128EEESB_EEENS_10bfloat16_tEfNS_4arch4Sm90ELb0ELb1ELb1ELb1ELb1ELb1ELb0ELb0ELi2ELi1ELi2ELi1ELb0EEENS1_24CollectiveEpilogueBwdGQAISC_fSF_Li256ELb1ELb1EEENS1_19SingleTileSchedulerILb1ELb0ELb0ELi128EEEEEEEEEvNT_6ParamsE,"aw",@nobits
	.sectionflags	@""
	.align	16
	.zero		1024


//--------------------- .nv.shared._ZN7cutlass13device_kernelIN5flash11enable_sm90INS1_16FlashAttnBwdSm90INS1_25CollectiveMainloopBwdSm90ILi2ELi2ELi2EN4cute5tupleIJNS5_1CILi1EEES8_S8_EEENS6_IJNS7_ILi64EEENS7_ILi128EEESB_EEENS_10bfloat16_tEfNS_4arch4Sm90ELb1ELb0ELb1ELb0ELb0ELb1ELb0ELb0ELi2ELi1ELi2ELi1ELb0EEENS1_21CollectiveEpilogueBwdISC_SD_SF_Li256ELb0ELb0ELi1EEENS1_25SingleTileBwdLPTSchedulerILb0ELi128ELb0EEEEEEEEEvNT_6ParamsE --------------------------
	.section	.nv.shared._ZN7cutlass13device_kernelIN5flash11enable_sm90INS1_16FlashAttnBwdSm90INS1_25CollectiveMainloopBwdSm90ILi2ELi2ELi2EN4cute5tupleIJNS5_1CILi1EEES8_S8_EEENS6_IJNS7_ILi64EEENS7_ILi128EEESB_EEENS_10bfloat16_tEfNS_4arch4Sm90ELb1ELb0ELb1ELb0ELb0ELb1ELb0ELb0ELi2ELi1ELi2ELi1ELb0EEENS1_21CollectiveEpilogueBwdISC_SD_SF_Li256ELb0ELb0ELi1EEENS1_25SingleTileBwdLPTSchedulerILb0ELi128ELb0EEEEEEEEEvNT_6ParamsE,"aw",@nobits
	.sectionflags	@""
	.align	16
	.zero		1024


//--------------------- .nv.shared._ZN7cutlass13device_kernelIN5flash11enable_sm90INS1_16FlashAttnBwdSm90INS1_25CollectiveMainloopBwdSm90ILi2ELi2ELi2EN4cute5tupleIJNS5_1CILi1EEES8_S8_EEENS6_IJNS7_ILi64EEENS7_ILi128EEESB_EEENS_10bfloat16_tEfNS_4arch4Sm90ELb1ELb0ELb1ELb0ELb1ELb1ELb0ELb0ELi2ELi1ELi2ELi1ELb0EEENS1_21CollectiveEpilogueBwdISC_SD_SF_Li256ELb0ELb0ELi1EEENS1_25SingleTileBwdLPTSchedulerILb0ELi128ELb1EEEEEEEEEvNT_6ParamsE --------------------------
	.section	.nv.shared._ZN7cutlass13device_kernelIN5flash11enable_sm90INS1_16FlashAttnBwdSm90INS1_25CollectiveMainloopBwdSm90ILi2ELi2ELi2EN4cute5tupleIJNS5_1CILi1EEES8_S8_EEENS6_IJNS7_ILi64EEENS7_ILi128EEESB_EEENS_10bfloat16_tEfNS_4arch4Sm90ELb1ELb0ELb1ELb0ELb1ELb1ELb0ELb0ELi2ELi1ELi2ELi1ELb0EEENS1_21CollectiveEpilogueBwdISC_SD_SF_Li256ELb0ELb0ELi1EEENS1_25SingleTileBwdLPTSchedulerILb0ELi128ELb1EEEEEEEEEvNT_6ParamsE,"aw",@nobits
	.sectionflags	@""
	.align	16
	.zero		1024


//--------------------- .nv.shared._ZN7cutlass13device_kernelIN5flash11enable_sm90INS1_16FlashAttnBwdSm90INS1_25CollectiveMainloopBwdSm90ILi2ELi2ELi2EN4cute5tupleIJNS5_1CILi1EEES8_S8_EEENS6_IJNS7_ILi64EEENS7_ILi128EEESB_EEENS_10bfloat16_tEfNS_4arch4Sm90ELb1ELb0ELb1ELb0ELb0ELb1ELb0ELb0ELi2ELi1ELi2ELi1ELb0EEENS1_24CollectiveEpilogueBwdGQAISC_fSF_Li256ELb0ELb0EEENS1_25SingleTileBwdLPTSchedulerILb0ELi128ELb0EEEEEEEEEvNT_6ParamsE --------------------------
	.section	.nv.shared._ZN7cutlass13device_kernelIN5flash11enable_sm90INS1_16FlashAttnBwdSm90INS1_25CollectiveMainloopBwdSm90ILi2ELi2ELi2EN4cute5tupleIJNS5_1CILi1EEES8_S8_EEENS6_IJNS7_ILi64EEENS7_ILi128EEESB_EEENS_10bfloat16_tEfNS_4arch4Sm90ELb1ELb0ELb1ELb0ELb0ELb1ELb0ELb0ELi2ELi1ELi2ELi1ELb0EEENS1_24CollectiveEpilogueBwdGQAISC_fSF_Li256ELb0ELb0EEENS1_25SingleTileBwdLPTSchedulerILb0ELi128ELb0EEEEEEEEEvNT_6ParamsE,"aw",@nobits
	.sectionflags	@""
	.align	16
	.zero		1024


//--------------------- .nv.shared._ZN7cutlass13device_kernelIN5flash11enable_sm90INS1_16FlashAttnBwdSm90INS1_25CollectiveMainloopBwdSm90ILi2ELi2ELi2EN4cute5tupleIJNS5_1CILi1EEES8_S8_EEENS6_IJNS7_ILi64EEENS7_ILi128EEESB_EEENS_10bfloat16_tEfNS_4arch4Sm90ELb1ELb0ELb1ELb0ELb1ELb1ELb0ELb0ELi2ELi1ELi2ELi1ELb0EEENS1_24CollectiveEpilogueBwdGQAISC_fSF_Li256ELb0ELb1EEENS1_25SingleTileBwdLPTSchedulerILb0ELi128ELb1EEEEEEEEEvNT_6ParamsE --------------------------
	.section	.nv.shared._ZN7cutlass13device_kernelIN5flash11enable_sm90INS1_16FlashAttnBwdSm90INS1_25CollectiveMainloopBwdSm90ILi2ELi2ELi2EN4cute5tupleIJNS5_1CILi1EEES8_S8_EEENS6_IJNS7_ILi64EEENS7_ILi128EEESB_EEENS_10bfloat16_tEfNS_4arch4Sm90ELb1ELb0ELb1ELb0ELb1ELb1ELb0ELb0ELi2ELi1ELi2ELi1ELb0EEENS1_24CollectiveEpilogueBwdGQAISC_fSF_Li256ELb0ELb1EEENS1_25SingleTileBwdLPTSchedulerILb0ELi128ELb1EEEEEEEEEvNT_6ParamsE,"aw",@nobits
	.sectionflags	@""
	.align	16
	.zero		1024


//--------------------- .nv.shared._ZN7cutlass13device_kernelIN5flash22FlashAttnBwdPreprocessIN4cute5tupleIJNS3_1CILi64EEENS5_ILi128EEEEEENS_10bfloat16_tEfNS_4arch4Sm90ELb1ELb0EEEEEvNT_6ParamsE --------------------------
	.section	.nv.shared._ZN7cutlass13device_kernelIN5flash22FlashAttnBwdPreprocessIN4cute5tupleIJNS3_1CILi64EEENS5_ILi128EEEEEENS_10bfloat16_tEfNS_4arch4Sm90ELb1ELb0EEEEEvNT_6ParamsE,"aw",@nobits
	.sectionflags	@""
	.align	16
	.zero		1024


//--------------------- .nv.shared._ZN7cutlass13device_kernelIN5flash11enable_sm90INS1_16FlashAttnBwdSm90INS1_25CollectiveMainloopBwdSm90ILi2ELi2ELi2EN4cute5tupleIJNS5_1CILi1EEES8_S8_EEENS6_IJNS7_ILi64EEENS7_ILi128EEESB_EEENS_10bfloat16_tEfNS_4arch4Sm90ELb1ELb0ELb1ELb1ELb0ELb1ELb0ELb0ELi2ELi1ELi2ELi1ELb0EEENS1_21CollectiveEpilogueBwdISC_SD_SF_Li256ELb1ELb0ELi1EEENS1_25SingleTileBwdLPTSchedulerILb1ELi128ELb0EEEEEEEEEvNT_6ParamsE --------------------------
	.section	.nv.shared._ZN7cutlass13device_kernelIN5flash11enable_sm90INS1_16FlashAttnBwdSm90INS1_25CollectiveMainloopBwdSm90ILi2ELi2ELi2EN4cute5tupleIJNS5_1CILi1EEES8_S8_EEENS6_IJNS7_ILi64EEENS7_ILi128EEESB_EEENS_10bfloat16_tEfNS_4arch4Sm90ELb1ELb0ELb1ELb1ELb0ELb1ELb0ELb0ELi2ELi1ELi2ELi1ELb0EEENS1_21CollectiveEpilogueBwdISC_SD_SF_Li256ELb1ELb0ELi1EEENS1_25SingleTileBwdLPTSchedulerILb1ELi128ELb0EEEEEEEEEvNT_6ParamsE,"aw",@nobits
	.sectionflags	@""
	.align	16
	.zero		1024


//--------------------- .nv.shared._ZN7cutlass13device_kernelIN5flash11enable_sm90INS1_16FlashAttnBwdSm90INS1_25CollectiveMainloopBwdSm90ILi2ELi2ELi2EN4cute5tupleIJNS5_1CILi1EEES8_S8_EEENS6_IJNS7_ILi64EEENS7_ILi128EEESB_EEENS_10bfloat16_tEfNS_4arch4Sm90ELb1ELb0ELb1ELb1ELb1ELb1ELb0ELb0ELi2ELi1ELi2ELi1ELb0EEENS1_21CollectiveEpilogueBwdISC_SD_SF_Li256ELb1ELb0ELi1EEENS1_25SingleTileBwdLPTSchedulerILb1ELi128ELb1EEEEEEEEEvNT_6ParamsE --------------------------
	.section	.nv.shared._ZN7cutlass13device_kernelIN5flash11enable_sm90INS1_16FlashAttnBwdSm90INS1_25CollectiveMainloopBwdSm90ILi2ELi2ELi2EN4cute5tupleIJNS5_1CILi1EEES8_S8_EEENS6_IJNS7_ILi64EEENS7_ILi128EEESB_EEENS_10bfloat16_tEfNS_4arch4Sm90ELb1ELb0ELb1ELb1ELb1ELb1ELb0ELb0ELi2ELi1ELi2ELi1ELb0EEENS1_21CollectiveEpilogueBwdISC_SD_SF_Li256ELb1ELb0ELi1EEENS1_25SingleTileBwdLPTSchedulerILb1ELi128ELb1EEEEEEEEEvNT_6ParamsE,"aw",@nobits
	.sectionflags	@""
	.align	16
	.zero		1024


//--------------------- .nv.shared._ZN7cutlass13device_kernelIN5flash11enable_sm90INS1_16FlashAttnBwdSm90INS1_25CollectiveMainloopBwdSm90ILi2ELi2ELi2EN4cute5tupleIJNS5_1CILi1EEES8_S8_EEENS6_IJNS7_ILi64EEENS7_ILi128EEESB_EEENS_10bfloat16_tEfNS_4arch4Sm90ELb1ELb0ELb1ELb1ELb0ELb1ELb0ELb0ELi2ELi1ELi2ELi1ELb0EEENS1_24CollectiveEpilogueBwdGQAISC_fSF_Li256ELb1ELb0EEENS1_25SingleTileBwdLPTSchedulerILb1ELi128ELb0EEEEEEEEEvNT_6ParamsE --------------------------
	.section	.nv.shared._ZN7cutlass13device_kernelIN5flash11enable_sm90INS1_16FlashAttnBwdSm90INS1_25CollectiveMainloopBwdSm90ILi2ELi2ELi2EN4cute5tupleIJNS5_1CILi1EEES8_S8_EEENS6_IJNS7_ILi64EEENS7_ILi128EEESB_EEENS_10bfloat16_tEfNS_4arch4Sm90ELb1ELb0ELb1ELb1ELb0ELb1ELb0ELb0ELi2ELi1ELi2ELi1ELb0EEENS1_24CollectiveEpilogueBwdGQAISC_fSF_Li256ELb1ELb0EEENS1_25SingleTileBwdLPTSchedulerILb1ELi128ELb0EEEEEEEEEvNT_6ParamsE,"aw",@nobits
	.sectionflags	@""
	.align	16
	.zero		1024


//--------------------- .nv.shared._ZN7cutlass13device_kernelIN5flash32FlashAttnBwdPostprocessConvertdQIN4cute5tupleIJNS3_1CILi128EEES6_EEENS_10bfloat16_tEfNS_4arch4Sm90ELi256ENS3_8TiledMMAINS3_8MMA_AtomIJNS3_4SM904GMMA28MMA_64x128x16_F32BF16BF16_RSILNSE_5MajorE0ELSG_1ELNSE_7ScaleInE1ELSH_1EEEEEENS3_6LayoutINS4_IJNS5_ILi2EEENS5_ILi1EEESM_EEENS4_IJSM_NS5_ILi0EEESO_EEEEENS4_IJNS3_10UnderscoreESR_SR_EEEEELb0EEEEEvNT_6ParamsE --------------------------
	.section	.nv.shared._ZN7cutlass13device_kernelIN5flash32FlashAttnBwdPostprocessConvertdQIN4cute5tupleIJNS3_1CILi128EEES6_EEENS_10bfloat16_tEfNS_4arch4Sm90ELi256ENS3_8TiledMMAINS3_8MMA_AtomIJNS3_4SM904GMMA28MMA_64x128x16_F32BF16BF16_RSILNSE_5MajorE0ELSG_1ELNSE_7ScaleInE1ELSH_1EEEEEENS3_6LayoutINS4_IJNS5_ILi2EEENS5_ILi1EEESM_EEENS4_IJSM_NS5_ILi0EEESO_EEEEENS4_IJNS3_10UnderscoreESR_SR_EEEEELb0EEEEEvNT_6ParamsE,"aw",@nobits
	.sectionflags	@""
	.align	16
	.zero		1024


//--------------------- .nv.shared._ZN7cutlass13device_kernelIN5flash32FlashAttnBwdPostprocessConvertdQIN4cute5tupleIJNS3_1CILi64EEENS5_ILi128EEEEEENS_10bfloat16_tEfNS_4arch4Sm90ELi256ENS3_8TiledMMAINS3_8MMA_AtomIJNS3_4SM904GMMA27MMA_64x64x16_F32BF16BF16_SSILNSF_5MajorE0ELSH_1ELNSF_7ScaleInE1ELSI_1EEEEEENS3_6LayoutINS4_IJNS5_ILi1EEENS5_ILi2EEESM_EEENS4_IJNS5_ILi0EEESM_SP_EEEEENS4_IJNS3_10UnderscoreESS_SS_EEEEELb0EEEEEvNT_6ParamsE --------------------------
	.section	.nv.shared._ZN7cutlass13device_kernelIN5flash32FlashAttnBwdPostprocessConvertdQIN4cute5tupleIJNS3_1CILi64EEENS5_ILi128EEEEEENS_10bfloat16_tEfNS_4arch4Sm90ELi256ENS3_8TiledMMAINS3_8MMA_AtomIJNS3_4SM904GMMA27MMA_64x64x16_F32BF16BF16_SSILNSF_5MajorE0ELSH_1ELNSF_7ScaleInE1ELSI_1EEEEEENS3_6LayoutINS4_IJNS5_ILi1EEENS5_ILi2EEESM_EEENS4_IJNS5_ILi0EEESM_SP_EEEEENS4_IJNS3_10UnderscoreESS_SS_EEEEELb0EEEEEvNT_6ParamsE,"aw",@nobits
	.sectionflags	@""
	.align	16
	.zero		1024


//--------------------- .nv.shared._ZN7cutlass13device_kernelIN5flash11enable_sm90INS1_16FlashAttnBwdSm90INS1_25CollectiveMainloopBwdSm90ILi2ELi2ELi2EN4cute5tupleIJNS5_1CILi1EEES8_S8_EEENS6_IJNS7_ILi64EEENS7_ILi128EEESB_EEENS_10bfloat16_tEfNS_4arch4Sm90ELb1ELb0ELb1ELb1ELb1ELb1ELb0ELb0ELi2ELi1ELi2ELi1ELb0EEENS1_24CollectiveEpilogueBwdGQAISC_fSF_Li256ELb1ELb1EEENS1_25SingleTileBwdLPTSchedulerILb1ELi128ELb1EEEEEEEEEvNT_6ParamsE --------------------------
	.section	.nv.shared._ZN7cutlass13device_kernelIN5flash11enable_sm90INS1_16FlashAttnBwdSm90INS1_25CollectiveMainloopBwdSm90ILi2ELi2ELi2EN4cute5tupleIJNS5_1CILi1EEES8_S8_EEENS6_IJNS7_ILi64EEENS7_ILi128EEESB_EEENS_10bfloat16_tEfNS_4arch4Sm90ELb1ELb0ELb1ELb1ELb1ELb1ELb0ELb0ELi2ELi1ELi2ELi1ELb0EEENS1_24CollectiveEpilogueBwdGQAISC_fSF_Li256ELb1ELb1EEENS1_25SingleTileBwdLPTSchedulerILb1ELi128ELb1EEEEEEEEEvNT_6ParamsE,"aw",@nobits
	.sectionflags	@""
	.align	16
	.zero		1024


//--------------------- .nv.shared._ZN7cutlass13device_kernelIN5flash22FlashAttnBwdPreprocessIN4cute5tupleIJNS3_1CILi64EEENS5_ILi128EEEEEENS_10bfloat16_tEfNS_4arch4Sm90ELb1ELb1EEEEEvNT_6ParamsE --------------------------
	.section	.nv.shared._ZN7cutlass13device_kernelIN5flash22FlashAttnBwdPreprocessIN4cute5tupleIJNS3_1CILi64EEENS5_ILi128EEEEEENS_10bfloat16_tEfNS_4arch4Sm90ELb1ELb1EEEEEvNT_6ParamsE,"aw",@nobits
	.sectionflags	@""
	.align	16
	.zero		1024


//--------------------- .nv.constant0._ZN7cutlass13device_kernelIN5flash11enable_sm90INS1_16FlashAttnBwdSm90INS1_25CollectiveMainloopBwdSm90ILi2ELi2ELi2EN4cute5tupleIJNS5_1CILi1EEES8_S8_EEENS6_IJNS7_ILi64EEENS7_ILi128EEESB_EEENS_10bfloat16_tEfNS_4arch4Sm90ELb0ELb0ELb1ELb0ELb0ELb1ELb0ELb0ELi2ELi1ELi2ELi1ELb0EEENS1_21CollectiveEpilogueBwdISC_SD_SF_Li256ELb0ELb0ELi1EEENS1_19SingleTileSchedulerILb0ELb0ELb0ELi128EEEEEEEEEvNT_6ParamsE --------------------------
	.section	.nv.constant0._ZN7cutlass13device_kernelIN5flash11enable_sm90INS1_16FlashAttnBwdSm90INS1_25CollectiveMainloopBwdSm90ILi2ELi2ELi2EN4cute5tupleIJNS5_1CILi1EEES8_S8_EEENS6_IJNS7_ILi64EEENS7_ILi128EEESB_EEENS_10bfloat16_tEfNS_4arch4Sm90ELb0ELb0ELb1ELb0ELb0ELb1ELb0ELb0ELi2ELi1ELi2ELi1ELb0EEENS1_21CollectiveEpilogueBwdISC_SD_SF_Li256ELb0ELb0ELi1EEENS1_19SingleTileSchedulerILb0ELb0ELb0ELi128EEEEEEEEEvNT_6ParamsE,"a",@progbits
	.sectionflags	@""
	.align	4
.nv.constant0._ZN7cutlass13device_kernelIN5flash11enable_sm90INS1_16FlashAttnBwdSm90INS1_25CollectiveMainloopBwdSm90ILi2ELi2ELi2EN4cute5tupleIJNS5_1CILi1EEES8_S8_EEENS6_IJNS7_ILi64EEENS7_ILi128EEESB_EEENS_10bfloat16_tEfNS_4arch4Sm90ELb0ELb0ELb1ELb0ELb0ELb1ELb0ELb0ELi2ELi1ELi2ELi1ELb0EEENS1_21CollectiveEpilogueBwdISC_SD_SF_Li256ELb0ELb0ELi1EEENS1_19SingleTileSchedulerILb0ELb0ELb0ELi128EEEEEEEEEvNT_6ParamsE:
	.zero		2944


//--------------------- .nv.constant0._ZN7cutlass13device_kernelIN5flash11enable_sm90INS1_16FlashAttnBwdSm90INS1_25CollectiveMainloopBwdSm90ILi2ELi2ELi2EN4cute5tupleIJNS5_1CILi1EEES8_S8_EEENS6_IJNS7_ILi64EEENS7_ILi128EEESB_EEENS_10bfloat16_tEfNS_4arch4Sm90ELb0ELb0ELb1ELb0ELb1ELb1ELb0ELb0ELi2ELi1ELi2ELi1ELb0EEENS1_21CollectiveEpilogueBwdISC_SD_SF_Li256ELb0ELb0ELi1EEENS1_19SingleTileSchedulerILb0ELb0ELb0ELi128EEEEEEEEEvNT_6ParamsE --------------------------
	.section	.nv.constant0._ZN7cutlass13device_kernelIN5flash11enable_sm90INS1_16FlashAttnBwdSm90INS1_25CollectiveMainloopBwdSm90ILi2ELi2ELi2EN4cute5tupleIJNS5_1CILi1EEES8_S8_EEENS6_IJNS7_ILi64EEENS7_ILi128EEESB_EEENS_10bfloat16_tEfNS_4arch4Sm90ELb0ELb0ELb1ELb0ELb1ELb1ELb0ELb0ELi2ELi1ELi2ELi1ELb0EEENS1_21CollectiveEpilogueBwdISC_SD_SF_Li256ELb0ELb0ELi1EEENS1_19SingleTileSchedulerILb0ELb0ELb0ELi128EEEEEEEEEvNT_6ParamsE,"a",@progbits
	.sectionflags	@""
	.align	4
.nv.constant0._ZN7cutlass13device_kernelIN5flash11enable_sm90INS1_16FlashAttnBwdSm90INS1_25CollectiveMainloopBwdSm90ILi2ELi2ELi2EN4cute5tupleIJNS5_1CILi1EEES8_S8_EEENS6_IJNS7_ILi64EEENS7_ILi128EEESB_EEENS_10bfloat16_tEfNS_4arch4Sm90ELb0ELb0ELb1ELb0ELb1ELb1ELb0ELb0ELi2ELi1ELi2ELi1ELb0EEENS1_21CollectiveEpilogueBwdISC_SD_SF_Li256ELb0ELb0ELi1EEENS1_19SingleTileSchedulerILb0ELb0ELb0ELi128EEEEEEEEEvNT_6ParamsE:
	.zero		2944


//--------------------- .nv.constant0._ZN7cutlass13device_kernelIN5flash11enable_sm90INS1_16FlashAttnBwdSm90INS1_25CollectiveMainloopBwdSm90ILi2ELi2ELi2EN4cute5tupleIJNS5_1CILi1EEES8_S8_EEENS6_IJNS7_ILi64EEENS7_ILi128EEESB_EEENS_10bfloat16_tEfNS_4arch4Sm90ELb0ELb0ELb1ELb0ELb0ELb1ELb0ELb0ELi2ELi1ELi2ELi1ELb0EEENS1_24CollectiveEpilogueBwdGQAISC_fSF_Li256ELb0ELb0EEENS1_19SingleTileSchedulerILb0ELb0ELb0ELi128EEEEEEEEEvNT_6ParamsE --------------------------
	.section	.nv.constant0._ZN7cutlass13device_kernelIN5flash11enable_sm90INS1_16FlashAttnBwdSm90INS1_25CollectiveMainloopBwdSm90ILi2ELi2ELi2EN4cute5tupleIJNS5_1CILi1EEES8_S8_EEENS6_IJNS7_ILi64EEENS7_ILi128EEESB_EEENS_10bfloat16_tEfNS_4arch4Sm90ELb0ELb0ELb1ELb0ELb0ELb1ELb0ELb0ELi2ELi1ELi2ELi1ELb0EEENS1_24CollectiveEpilogueBwdGQAISC_fSF_Li256ELb0ELb0EEENS1_19SingleTileSchedulerILb0ELb0ELb0ELi128EEEEEEEEEvNT_6ParamsE,"a",@progbits
	.sectionflags	@""
	.align	4
.nv.constant0._ZN7cutlass13device_kernelIN5flash11enable_sm90INS1_16FlashAttnBwdSm90INS1_25CollectiveMainloopBwdSm90ILi2ELi2ELi2EN4cute5tupleIJNS5_1CILi1EEES8_S8_EEENS6_IJNS7_ILi64EEENS7_ILi128EEESB_EEENS_10bfloat16_tEfNS_4arch4Sm90ELb0ELb0ELb1ELb0ELb0ELb1ELb0ELb0ELi2ELi1ELi2ELi1ELb0EEENS1_24CollectiveEpilogueBwdGQAISC_fSF_Li256ELb0ELb0EEENS1_19SingleTileSchedulerILb0ELb0ELb0ELi128EEEEEEEEEvNT_6ParamsE:
	.zero		2304


//--------------------- .nv.constant0._ZN7cutlass13device_kernelIN5flash11enable_sm90INS1_16FlashAttnBwdSm90INS1_25CollectiveMainloopBwdSm90ILi2ELi2ELi2EN4cute5tupleIJNS5_1CILi1EEES8_S8_EEENS6_IJNS7_ILi64EEENS7_ILi128EEESB_EEENS_10bfloat16_tEfNS_4arch4Sm90ELb0ELb0ELb1ELb0ELb1ELb1ELb0ELb0ELi2ELi1ELi2ELi1ELb0EEENS1_24CollectiveEpilogueBwdGQAISC_fSF_Li256ELb0ELb1EEENS1_19SingleTileSchedulerILb0ELb0ELb0ELi128EEEEEEEEEvNT_6ParamsE --------------------------
	.section	.nv.constant0._ZN7cutlass13device_kernelIN5flash11enable_sm90INS1_16FlashAttnBwdSm90INS1_25CollectiveMainloopBwdSm90ILi2ELi2ELi2EN4cute5tupleIJNS5_1CILi1EEES8_S8_EEENS6_IJNS7_ILi64EEENS7_ILi128EEESB_EEENS_10bfloat16_tEfNS_4arch4Sm90ELb0ELb0ELb1ELb0ELb1ELb1ELb0ELb0ELi2ELi1ELi2ELi1ELb0EEENS1_24CollectiveEpilogueBwdGQAISC_fSF_Li256ELb0ELb1EEENS1_19SingleTileSchedulerILb0ELb0ELb0ELi128EEEEEEEEEvNT_6ParamsE,"a",@progbits
	.sectionflags	@""
	.align	4
.nv.constant0._ZN7cutlass13device_kernelIN5flash11enable_sm90INS1_16FlashAttnBwdSm90INS1_25CollectiveMainloopBwdSm90ILi2ELi2ELi2EN4cute5tupleIJNS5_1CILi1EEES8_S8_EEENS6_IJNS7_ILi64EEENS7_ILi128EEESB_EEENS_10bfloat16_tEfNS_4arch4Sm90ELb0ELb0ELb1ELb0ELb1ELb1ELb0ELb0ELi2ELi1ELi2ELi1ELb0EEENS1_24CollectiveEpilogueBwdGQAISC_fSF_Li256ELb0ELb1EEENS1_19SingleTileSchedulerILb0ELb0ELb0ELi128EEEEEEEEEvNT_6ParamsE:
	.zero		2304


//--------------------- .nv.constant0._ZN7cutlass13device_kernelIN5flash11enable_sm90INS1_16FlashAttnBwdSm90INS1_25CollectiveMainloopBwdSm90ILi2ELi2ELi2EN4cute5tupleIJNS5_1CILi1EEES8_S8_EEENS6_IJNS7_ILi64EEENS7_ILi128EEESB_EEENS_10bfloat16_tEfNS_4arch4Sm90ELb0ELb0ELb1ELb1ELb0ELb1ELb0ELb0ELi2ELi1ELi2ELi1ELb0EEENS1_21CollectiveEpilogueBwdISC_SD_SF_Li256ELb1ELb0ELi1EEENS1_19SingleTileSchedulerILb1ELb0ELb0ELi128EEEEEEEEEvNT_6ParamsE --------------------------
	.section	.nv.constant0._ZN7cutlass13device_kernelIN5flash11enable_sm90INS1_16FlashAttnBwdSm90INS1_25CollectiveMainloopBwdSm90ILi2ELi2ELi2EN4cute5tupleIJNS5_1CILi1EEES8_S8_EEENS6_IJNS7_ILi64EEENS7_ILi128EEESB_EEENS_10bfloat16_tEfNS_4arch4Sm90ELb0ELb0ELb1ELb1ELb0ELb1ELb0ELb0ELi2ELi1ELi2ELi1ELb0EEENS1_21CollectiveEpilogueBwdISC_SD_SF_Li256ELb1ELb0ELi1EEENS1_19SingleTileSchedulerILb1ELb0ELb0ELi128EEEEEEEEEvNT_6ParamsE,"a",@progbits
	.sectionflags	@""
	.align	4
.nv.constant0._ZN7cutlass13device_kernelIN5flash11enable_sm90INS1_16FlashAttnBwdSm90INS1_25CollectiveMainloopBwdSm90ILi2ELi2ELi2EN4cute5tupleIJNS5_1CILi1EEES8_S8_EEENS6_IJNS7_ILi64EEENS7_ILi128EEESB_EEENS_10bfloat16_tEfNS_4arch4Sm90ELb0ELb0ELb1ELb1ELb0ELb1ELb0ELb0ELi2ELi1ELi2ELi1ELb0EEENS1_21CollectiveEpilogueBwdISC_SD_SF_Li256ELb1ELb0ELi1EEENS1_19SingleTileSchedulerILb1ELb0ELb0ELi128EEEEEEEEEvNT_6ParamsE:
	.zero		2304


//--------------------- .nv.constant0._ZN7cutlass13device_kernelIN5flash11enable_sm90INS1_16FlashAttnBwdSm90INS1_25CollectiveMainloopBwdSm90ILi2ELi2ELi2EN4cute5tupleIJNS5_1CILi1EEES8_S8_EEENS6_IJNS7_ILi64EEENS7_ILi128EEESB_EEENS_10bfloat16_tEfNS_4arch4Sm90ELb0ELb0ELb1ELb1ELb1ELb1ELb0ELb0ELi2ELi1ELi2ELi1ELb0EEENS1_21CollectiveEpilogueBwdISC_SD_SF_Li256ELb1ELb0ELi1EEENS1_19SingleTileSchedulerILb1ELb0ELb0ELi128EEEEEEEEEvNT_6ParamsE --------------------------
	.section	.nv.constant0._ZN7cutlass13device_kernelIN5flash11enable_sm90INS1_16FlashAttnBwdSm90INS1_25CollectiveMainloopBwdSm90ILi2ELi2ELi2EN4cute5tupleIJNS5_1CILi1EEES8_S8_EEENS6_IJNS7_ILi64EEENS7_ILi128EEESB_EEENS_10bfloat16_tEfNS_4arch4Sm90ELb0ELb0ELb1ELb1ELb1ELb1ELb0ELb0ELi2ELi1ELi2ELi1ELb0EEENS1_21CollectiveEpilogueBwdISC_SD_SF_Li256ELb1ELb0ELi1EEENS1_19SingleTileSchedulerILb1ELb0ELb0ELi128EEEEEEEEEvNT_6ParamsE,"a",@progbits
	.sectionflags	@""
	.align	4
.nv.constant0._ZN7cutlass13device_kernelIN5flash11enable_sm90INS1_16FlashAttnBwdSm90INS1_25CollectiveMainloopBwdSm90ILi2ELi2ELi2EN4cute5tupleIJNS5_1CILi1EEES8_S8_EEENS6_IJNS7_ILi64EEENS7_ILi128EEESB_EEENS_10bfloat16_tEfNS_4arch4Sm90ELb0ELb0ELb1ELb1ELb1ELb1ELb0ELb0ELi2ELi1ELi2ELi1ELb0EEENS1_21CollectiveEpilogueBwdISC_SD_SF_Li256ELb1ELb0ELi1EEENS1_19SingleTileSchedulerILb1ELb0ELb0ELi128EEEEEEEEEvNT_6ParamsE:
	.zero		2304


//--------------------- .nv.constant0._ZN7cutlass13device_kernelIN5flash11enable_sm90INS1_16FlashAttnBwdSm90INS1_25CollectiveMainloopBwdSm90ILi2ELi2ELi2EN4cute5tupleIJNS5_1CILi1EEES8_S8_EEENS6_IJNS7_ILi64EEENS7_ILi128EEESB_EEENS_10bfloat16_tEfNS_4arch4Sm90ELb0ELb0ELb1ELb1ELb0ELb1ELb0ELb0ELi2ELi1ELi2ELi1ELb0EEENS1_24CollectiveEpilogueBwdGQAISC_fSF_Li256ELb1ELb0EEENS1_19SingleTileSchedulerILb1ELb0ELb0ELi128EEEEEEEEEvNT_6ParamsE --------------------------
	.section	.nv.constant0._ZN7cutlass13device_kernelIN5flash11enable_sm90INS1_16FlashAttnBwdSm90INS1_25CollectiveMainloopBwdSm90ILi2ELi2ELi2EN4cute5tupleIJNS5_1CILi1EEES8_S8_EEENS6_IJNS7_ILi64EEENS7_ILi128EEESB_EEENS_10bfloat16_tEfNS_4arch4Sm90ELb0ELb0ELb1ELb1ELb0ELb1ELb0ELb0ELi2ELi1ELi2ELi1ELb0EEENS1_24CollectiveEpilogueBwdGQAISC_fSF_Li256ELb1ELb0EEENS1_19SingleTileSchedulerILb1ELb0ELb0ELi128EEEEEEEEEvNT_6ParamsE,"a",@progbits
	.sectionflags	@""
	.align	4
.nv.constant0._ZN7cutlass13device_kernelIN5flash11enable_sm90INS1_16FlashAttnBwdSm90INS1_25CollectiveMainloopBwdSm90ILi2ELi2ELi2EN4cute5tupleIJNS5_1CILi1EEES8_S8_EEENS6_IJNS7_ILi64EEENS7_ILi128EEESB_EEENS_10bfloat16_tEfNS_4arch4Sm90ELb0ELb0ELb1ELb1ELb0ELb1ELb0ELb0ELi2ELi1ELi2ELi1ELb0EEENS1_24CollectiveEpilogueBwdGQAISC_fSF_Li256ELb1ELb0EEENS1_19SingleTileSchedulerILb1ELb0ELb0ELi128EEEEEEEEEvNT_6ParamsE:
	.zero		2304


//--------------------- .nv.constant0._ZN7cutlass13device_kernelIN5flash11enable_sm90INS1_16FlashAttnBwdSm90INS1_25CollectiveMainloopBwdSm90ILi2ELi2ELi2EN4cute5tupleIJNS5_1CILi1EEES8_S8_EEENS6_IJNS7_ILi64EEENS7_ILi128EEESB_EEENS_10bfloat16_tEfNS_4arch4Sm90ELb0ELb0ELb1ELb1ELb1ELb1ELb0ELb0ELi2ELi1ELi2ELi1ELb0EEENS1_24CollectiveEpilogueBwdGQAISC_fSF_Li256ELb1ELb1EEENS1_19SingleTileSchedulerILb1ELb0ELb0ELi128EEEEEEEEEvNT_6ParamsE --------------------------
	.section	.nv.constant0._ZN7cutlass13device_kernelIN5flash11enable_sm90INS1_16FlashAttnBwdSm90INS1_25CollectiveMainloopBwdSm90ILi2ELi2ELi2EN4cute5tupleIJNS5_1CILi1EEES8_S8_EEENS6_IJNS7_ILi64EEENS7_ILi128EEESB_EEENS_10bfloat16_tEfNS_4arch4Sm90ELb0ELb0ELb1ELb1ELb1ELb1ELb0ELb0ELi2ELi1ELi2ELi1ELb0EEENS1_24CollectiveEpilogueBwdGQAISC_fSF_Li256ELb1ELb1EEENS1_19SingleTileSchedulerILb1ELb0ELb0ELi128EEEEEEEEEvNT_6ParamsE,"a",@progbits
	.sectionflags	@""
	.align	4
.nv.constant0._ZN7cutlass13device_kernelIN5flash11enable_sm90INS1_16FlashAttnBwdSm90INS1_25CollectiveMainloopBwdSm90ILi2ELi2ELi2EN4cute5tupleIJNS5_1CILi1EEES8_S8_EEENS6_IJNS7_ILi64EEENS7_ILi128EEESB_EEENS_10bfloat16_tEfNS_4arch4Sm90ELb0ELb0ELb1ELb1ELb1ELb1ELb0ELb0ELi2ELi1ELi2ELi1ELb0EEENS1_24CollectiveEpilogueBwdGQAISC_fSF_Li256ELb1ELb1EEENS1_19SingleTileSchedulerILb1ELb0ELb0ELi128EEEEEEEEEvNT_6ParamsE:
	.zero		2304


//--------------------- .nv.constant0._ZN7cutlass13device_kernelIN5flash11enable_sm90INS1_16FlashAttnBwdSm90INS1_25CollectiveMainloopBwdSm90ILi2ELi2ELi2EN4cute5tupleIJNS5_1CILi1EEES8_S8_EEENS6_IJNS7_ILi64EEENS7_ILi128EEESB_EEENS_10bfloat16_tEfNS_4arch4Sm90ELb0ELb1ELb1ELb0ELb0ELb1ELb0ELb0ELi2ELi1ELi2ELi1ELb0EEENS1_21CollectiveEpilogueBwdISC_SD_SF_Li256ELb0ELb0ELi1EEENS1_19SingleTileSchedulerILb0ELb0ELb0ELi128EEEEEEEEEvNT_6ParamsE --------------------------
	.section	.nv.constant0._ZN7cutlass13device_kernelIN5flash11enable_sm90INS1_16FlashAttnBwdSm90INS1_25CollectiveMainloopBwdSm90ILi2ELi2ELi2EN4cute5tupleIJNS5_1CILi1EEES8_S8_EEENS6_IJNS7_ILi64EEENS7_ILi128EEESB_EEENS_10bfloat16_tEfNS_4arch4Sm90ELb0ELb1ELb1ELb0ELb0ELb1ELb0ELb0ELi2ELi1ELi2ELi1ELb0EEENS1_21CollectiveEpilogueBwdISC_SD_SF_Li256ELb0ELb0ELi1EEENS1_19SingleTileSchedulerILb0ELb0ELb0ELi128EEEEEEEEEvNT_6ParamsE,"a",@progbits
	.sectionflags	@""
	.align	4
.nv.constant0._ZN7cutlass13device_kernelIN5flash11enable_sm90INS1_16FlashAttnBwdSm90INS1_25CollectiveMainloopBwdSm90ILi2ELi2ELi2EN4cute5tupleIJNS5_1CILi1EEES8_S8_EEENS6_IJNS7_ILi64EEENS7_ILi128EEESB_EEENS_10bfloat16_tEfNS_4arch4Sm90ELb0ELb1ELb1ELb0ELb0ELb1ELb0ELb0ELi2ELi1ELi2ELi1ELb0EEENS1_21CollectiveEpilogueBwdISC_SD_SF_Li256ELb0ELb0ELi1EEENS1_19SingleTileSchedulerILb0ELb0ELb0ELi128EEEEEEEEEvNT_6ParamsE:
	.zero		2944


//--------------------- .nv.constant0._ZN7cutlass13device_kernelIN5flash11enable_sm90INS1_16FlashAttnBwdSm90INS1_25CollectiveMainloopBwdSm90ILi2ELi2ELi2EN4cute5tupleIJNS5_1CILi1EEES8_S8_EEENS6_IJNS7_ILi64EEENS7_ILi128EEESB_EEENS_10bfloat16_tEfNS_4arch4Sm90ELb0ELb1ELb1ELb0ELb1ELb1ELb0ELb0ELi2ELi1ELi2ELi1ELb0EEENS1_21CollectiveEpilogueBwdISC_SD_SF_Li256ELb0ELb0ELi1EEENS1_19SingleTileSchedulerILb0ELb0ELb0ELi128EEEEEEEEEvNT_6ParamsE --------------------------
	.section	.nv.constant0._ZN7cutlass13device_kernelIN5flash11enable_sm90INS1_16FlashAttnBwdSm90INS1_25CollectiveMainloopBwdSm90ILi2ELi2ELi2EN4cute5tupleIJNS5_1CILi1EEES8_S8_EEENS6_IJNS7_ILi64EEENS7_ILi128EEESB_EEENS_10bfloat16_tEfNS_4arch4Sm90ELb0ELb1ELb1ELb0ELb1ELb1ELb0ELb0ELi2ELi1ELi2ELi1ELb0EEENS1_21CollectiveEpilogueBwdISC_SD_SF_Li256ELb0ELb0ELi1EEENS1_19SingleTileSchedulerILb0ELb0ELb0ELi128EEEEEEEEEvNT_6ParamsE,"a",@progbits
	.sectionflags	@""
	.align	4
.nv.constant0._ZN7cutlass13device_kernelIN5flash11enable_sm90INS1_16FlashAttnBwdSm90INS1_25CollectiveMainloopBwdSm90ILi2ELi2ELi2EN4cute5tupleIJNS5_1CILi1EEES8_S8_EEENS6_IJNS7_ILi64EEENS7_ILi128EEESB_EEENS_10bfloat16_tEfNS_4arch4Sm90ELb0ELb1ELb1ELb0ELb1ELb1ELb0ELb0ELi2ELi1ELi2ELi1ELb0EEENS1_21CollectiveEpilogueBwdISC_SD_SF_Li256ELb0ELb0ELi1EEENS1_19SingleTileSchedulerILb0ELb0ELb0ELi128EEEEEEEEEvNT_6ParamsE:
	.zero		2944


//--------------------- .nv.constant0._ZN7cutlass13device_kernelIN5flash11enable_sm90INS1_16FlashAttnBwdSm90INS1_25CollectiveMainloopBwdSm90ILi2ELi2ELi2EN4cute5tupleIJNS5_1CILi1EEES8_S8_EEENS6_IJNS7_ILi64EEENS7_ILi128EEESB_EEENS_10bfloat16_tEfNS_4arch4Sm90ELb0ELb1ELb1ELb0ELb0ELb1ELb0ELb0ELi2ELi1ELi2ELi1ELb0EEENS1_24CollectiveEpilogueBwdGQAISC_fSF_Li256ELb0ELb0EEENS1_19SingleTileSchedulerILb0ELb0ELb0ELi128EEEEEEEEEvNT_6ParamsE --------------------------
	.section	.nv.constant0._ZN7cutlass13device_kernelIN5flash11enable_sm90INS1_16FlashAttnBwdSm90INS1_25CollectiveMainloopBwdSm90ILi2ELi2ELi2EN4cute5tupleIJNS5_1CILi1EEES8_S8_EEENS6_IJNS7_ILi64EEENS7_ILi128EEESB_EEENS_10bfloat16_tEfNS_4arch4Sm90ELb0ELb1ELb1ELb0ELb0ELb1ELb0ELb0ELi2ELi1ELi2ELi1ELb0EEENS1_24CollectiveEpilogueBwdGQAISC_fSF_Li256ELb0ELb0EEENS1_19SingleTileSchedulerILb0ELb0ELb0ELi128EEEEEEEEEvNT_6ParamsE,"a",@progbits
	.sectionflags	@""
	.align	4
.nv.constant0._ZN7cutlass13device_kernelIN5flash11enable_sm90INS1_16FlashAttnBwdSm90INS1_25CollectiveMainloopBwdSm90ILi2ELi2ELi2EN4cute5tupleIJNS5_1CILi1EEES8_S8_EEENS6_IJNS7_ILi64EEENS7_ILi128EEESB_EEENS_10bfloat16_tEfNS_4arch4Sm90ELb0ELb1ELb1ELb0ELb0ELb1ELb0ELb0ELi2ELi1ELi2ELi1ELb0EEENS1_24CollectiveEpilogueBwdGQAISC_fSF_Li256ELb0ELb0EEENS1_19SingleTileSchedulerILb0ELb0ELb0ELi128EEEEEEEEEvNT_6ParamsE:
	.zero		2304


//--------------------- .nv.constant0._ZN7cutlass13device_kernelIN5flash11enable_sm90INS1_16FlashAttnBwdSm90INS1_25CollectiveMainloopBwdSm90ILi2ELi2ELi2EN4cute5tupleIJNS5_1CILi1EEES8_S8_EEENS6_IJNS7_ILi64EEENS7_ILi128EEESB_EEENS_10bfloat16_tEfNS_4arch4Sm90ELb0ELb1ELb1ELb0ELb1ELb1ELb0ELb0ELi2ELi1ELi2ELi1ELb0EEENS1_24CollectiveEpilogueBwdGQAISC_fSF_Li256ELb0ELb1EEENS1_19SingleTileSchedulerILb0ELb0ELb0ELi128EEEEEEEEEvNT_6ParamsE --------------------------
	.section	.nv.constant0._ZN7cutlass13device_kernelIN5flash11enable_sm90INS1_16FlashAttnBwdSm90INS1_25CollectiveMainloopBwdSm90ILi2ELi2ELi2EN4cute5tupleIJNS5_1CILi1EEES8_S8_EEENS6_IJNS7_ILi64EEENS7_ILi128EEESB_EEENS_10bfloat16_tEfNS_4arch4Sm90ELb0ELb1ELb1ELb0ELb1ELb1ELb0ELb0ELi2ELi1ELi2ELi1ELb0EEENS1_24CollectiveEpilogueBwdGQAISC_fSF_Li256ELb0ELb1EEENS1_19SingleTileSchedulerILb0ELb0ELb0ELi128EEEEEEEEEvNT_6ParamsE,"a",@progbits
	.sectionflags	@""
	.align	4
.nv.constant0._ZN7cutlass13device_kernelIN5flash11enable_sm90INS1_16FlashAttnBwdSm90INS1_25CollectiveMainloopBwdSm90ILi2ELi2ELi2EN4cute5tupleIJNS5_1CILi1EEES8_S8_EEENS6_IJNS7_ILi64EEENS7_ILi128EEESB_EEENS_10bfloat16_tEfNS_4arch4Sm90ELb0ELb1ELb1ELb0ELb1ELb1ELb0ELb0ELi2ELi1ELi2ELi1ELb0EEENS1_24CollectiveEpilogueBwdGQAISC_fSF_Li256ELb0ELb1EEENS1_19SingleTileSchedulerILb0ELb0ELb0ELi128EEEEEEEEEvNT_6ParamsE:
	.zero		2304


//--------------------- .nv.constant0._ZN7cutlass13device_kernelIN5flash11enable_sm90INS1_16FlashAttnBwdSm90INS1_25CollectiveMainloopBwdSm90ILi2ELi2ELi2EN4cute5tupleIJNS5_1CILi1EEES8_S8_EEENS6_IJNS7_ILi64EEENS7_ILi128EEESB_EEENS_10bfloat16_tEfNS_4arch4Sm90ELb0ELb1ELb1ELb1ELb0ELb1ELb0ELb0ELi2ELi1ELi2ELi1ELb0EEENS1_21CollectiveEpilogueBwdISC_SD_SF_Li256ELb1ELb0ELi1EEENS1_19SingleTileSchedulerILb1ELb0ELb0ELi128EEEEEEEEEvNT_6ParamsE --------------------------
	.section	.nv.constant0._ZN7cutlass13device_kernelIN5flash11enable_sm90INS1_16FlashAttnBwdSm90INS1_25CollectiveMainloopBwdSm90ILi2ELi2ELi2EN4cute5tupleIJNS5_1CILi1EEES8_S8_EEENS6_IJNS7_ILi64EEENS7_ILi128EEESB_EEENS_10bfloat16_tEfNS_4arch4Sm90ELb0ELb1ELb1ELb1ELb0ELb1ELb0ELb0ELi2ELi1ELi2ELi1ELb0EEENS1_21CollectiveEpilogueBwdISC_SD_SF_Li256ELb1ELb0ELi1EEENS1_19SingleTileSchedulerILb1ELb0ELb0ELi128EEEEEEEEEvNT_6ParamsE,"a",@progbits
	.sectionflags	@""
	.align	4
.nv.constant0._ZN7cutlass13device_kernelIN5flash11enable_sm90INS1_16FlashAttnBwdSm90INS1_25CollectiveMainloopBwdSm90ILi2ELi2ELi2EN4cute5tupleIJNS5_1CILi1EEES8_S8_EEENS6_IJNS7_ILi64EEENS7_ILi128EEESB_EEENS_10bfloat16_tEfNS_4arch4Sm90ELb0ELb1ELb1ELb1ELb0ELb1ELb0ELb0ELi2ELi1ELi2ELi1ELb0EEENS1_21CollectiveEpilogueBwdISC_SD_SF_Li256ELb1ELb0ELi1EEENS1_19SingleTileSchedulerILb1ELb0ELb0ELi128EEEEEEEEEvNT_6ParamsE:
	.zero		2304


//--------------------- .nv.constant0._ZN7cutlass13device_kernelIN5flash11enable_sm90INS1_16FlashAttnBwdSm90INS1_25CollectiveMainloopBwdSm90ILi2ELi2ELi2EN4cute5tupleIJNS5_1CILi1EEES8_S8_EEENS6_IJNS7_ILi64EEENS7_ILi128EEESB_EEENS_10bfloat16_tEfNS_4arch4Sm90ELb0ELb1ELb1ELb1ELb1ELb1ELb0ELb0ELi2ELi1ELi2ELi1ELb0EEENS1_21CollectiveEpilogueBwdISC_SD_SF_Li256ELb1ELb0ELi1EEENS1_19SingleTileSchedulerILb1ELb0ELb0ELi128EEEEEEEEEvNT_6ParamsE --------------------------
	.section	.nv.constant0._ZN7cutlass13device_kernelIN5flash11enable_sm90INS1_16FlashAttnBwdSm90INS1_25CollectiveMainloopBwdSm90ILi2ELi2ELi2EN4cute5tupleIJNS5_1CILi1EEES8_S8_EEENS6_IJNS7_ILi64EEENS7_ILi128EEESB_EEENS_10bfloat16_tEfNS_4arch4Sm90ELb0ELb1ELb1ELb1ELb1ELb1ELb0ELb0ELi2ELi1ELi2ELi1ELb0EEENS1_21CollectiveEpilogueBwdISC_SD_SF_Li256ELb1ELb0ELi1EEENS1_19SingleTileSchedulerILb1ELb0ELb0ELi128EEEEEEEEEvNT_6ParamsE,"a",@progbits
	.sectionflags	@""
	.align	4
.nv.constant0._ZN7cutlass13device_kernelIN5flash11enable_sm90INS1_16FlashAttnBwdSm90INS1_25CollectiveMainloopBwdSm90ILi2ELi2ELi2EN4cute5tupleIJNS5_1CILi1EEES8_S8_EEENS6_IJNS7_ILi64EEENS7_ILi128EEESB_EEENS_10bfloat16_tEfNS_4arch4Sm90ELb0ELb1ELb1ELb1ELb1ELb1ELb0ELb0ELi2ELi1ELi2ELi1ELb0EEENS1_21CollectiveEpilogueBwdISC_SD_SF_Li256ELb1ELb0ELi1EEENS1_19SingleTileSchedulerILb1ELb0ELb0ELi128EEEEEEEEEvNT_6ParamsE:
	.zero		2304


//--------------------- .nv.constant0._ZN7cutlass13device_kernelIN5flash11enable_sm90INS1_16FlashAttnBwdSm90INS1_25CollectiveMainloopBwdSm90ILi2ELi2ELi2EN4cute5tupleIJNS5_1CILi1EEES8_S8_EEENS6_IJNS7_ILi64EEENS7_ILi128EEESB_EEENS_10bfloat16_tEfNS_4arch4Sm90ELb0ELb1ELb1ELb1ELb0ELb1ELb0ELb0ELi2ELi1ELi2ELi1ELb0EEENS1_24CollectiveEpilogueBwdGQAISC_fSF_Li256ELb1ELb0EEENS1_19SingleTileSchedulerILb1ELb0ELb0ELi128EEEEEEEEEvNT_6ParamsE --------------------------
	.section	.nv.constant0._ZN7cutlass13device_kernelIN5flash11enable_sm90INS1_16FlashAttnBwdSm90INS1_25CollectiveMainloopBwdSm90ILi2ELi2ELi2EN4cute5tupleIJNS5_1CILi1EEES8_S8_EEENS6_IJNS7_ILi64EEENS7_ILi128EEESB_EEENS_10bfloat16_tEfNS_4arch4Sm90ELb0ELb1ELb1ELb1ELb0ELb1ELb0ELb0ELi2ELi1ELi2ELi1ELb0EEENS1_24CollectiveEpilogueBwdGQAISC_fSF_Li256ELb1ELb0EEENS1_19SingleTileSchedulerILb1ELb0ELb0ELi128EEEEEEEEEvNT_6ParamsE,"a",@progbits
	.sectionflags	@""
	.align	4
.nv.constant0._ZN7cutlass13device_kernelIN5flash11enable_sm90INS1_16FlashAttnBwdSm90INS1_25CollectiveMainloopBwdSm90ILi2ELi2ELi2EN4cute5tupleIJNS5_1CILi1EEES8_S8_EEENS6_IJNS7_ILi64EEENS7_ILi128EEESB_EEENS_10bfloat16_tEfNS_4arch4Sm90ELb0ELb1ELb1ELb1ELb0ELb1ELb0ELb0ELi2ELi1ELi2ELi1ELb0EEENS1_24CollectiveEpilogueBwdGQAISC_fSF_Li256ELb1ELb0EEENS1_19SingleTileSchedulerILb1ELb0ELb0ELi128EEEEEEEEEvNT_6ParamsE:
	.zero		2304


//--------------------- .nv.constant0._ZN7cutlass13device_kernelIN5flash11enable_sm90INS1_16FlashAttnBwdSm90INS1_25CollectiveMainloopBwdSm90ILi2ELi2ELi2EN4cute5tupleIJNS5_1CILi1EEES8_S8_EEENS6_IJNS7_ILi64EEENS7_ILi128EEESB_EEENS_10bfloat16_tEfNS_4arch4Sm90ELb0ELb1ELb1ELb1ELb1ELb1ELb0ELb0ELi2ELi1ELi2ELi1ELb0EEENS1_24CollectiveEpilogueBwdGQAISC_fSF_Li256ELb1ELb1EEENS1_19SingleTileSchedulerILb1ELb0ELb0ELi128EEEEEEEEEvNT_6ParamsE --------------------------
	.section	.nv.constant0._ZN7cutlass13device_kernelIN5flash11enable_sm90INS1_16FlashAttnBwdSm90INS1_25CollectiveMainloopBwdSm90ILi2ELi2ELi2EN4cute5tupleIJNS5_1CILi1EEES8_S8_EEENS6_IJNS7_ILi64EEENS7_ILi128EEESB_EEENS_10bfloat16_tEfNS_4arch4Sm90ELb0ELb1ELb1ELb1ELb1ELb1ELb0ELb0ELi2ELi1ELi2ELi1ELb0EEENS1_24CollectiveEpilogueBwdGQAISC_fSF_Li256ELb1ELb1EEENS1_19SingleTileSchedulerILb1ELb0ELb0ELi128EEEEEEEEEvNT_6ParamsE,"a",@progbits
	.sectionflags	@""
	.align	4
.nv.constant0._ZN7cutlass13device_kernelIN5flash11enable_sm90INS1_16FlashAttnBwdSm90INS1_25CollectiveMainloopBwdSm90ILi2ELi2ELi2EN4cute5tupleIJNS5_1CILi1EEES8_S8_EEENS6_IJNS7_ILi64EEENS7_ILi128EEESB_EEENS_10bfloat16_tEfNS_4arch4Sm90ELb0ELb1ELb1ELb1ELb1ELb1ELb0ELb0ELi2ELi1ELi2ELi1ELb0EEENS1_24CollectiveEpilogueBwdGQAISC_fSF_Li256ELb1ELb1EEENS1_19SingleTileSchedulerILb1ELb0ELb0ELi128EEEEEEEEEvNT_6ParamsE:
	.zero		2304


//--------------------- .nv.constant0._ZN7cutlass13device_kernelIN5flash11enable_sm90INS1_16FlashAttnBwdSm90INS1_25CollectiveMainloopBwdSm90ILi2ELi2ELi2EN4cute5tupleIJNS5_1CILi1EEES8_S8_EEENS6_IJNS7_ILi64EEENS7_ILi128EEESB_EEENS_10bfloat16_tEfNS_4arch4Sm90ELb1ELb0ELb1ELb0ELb0ELb1ELb0ELb0ELi2ELi1ELi2ELi1ELb0EEENS1_21CollectiveEpilogueBwdISC_SD_SF_Li256ELb0ELb0ELi1EEENS1_25SingleTileBwdLPTSchedulerILb0ELi128ELb0EEEEEEEEEvNT_6ParamsE --------------------------
	.section	.nv.constant0._ZN7cutlass13device_kernelIN5flash11enable_sm90INS1_16FlashAttnBwdSm90INS1_25CollectiveMainloopBwdSm90ILi2ELi2ELi2EN4cute5tupleIJNS5_1CILi1EEES8_S8_EEENS6_IJNS7_ILi64EEENS7_ILi128EEESB_EEENS_10bfloat16_tEfNS_4arch4Sm90ELb1ELb0ELb1ELb0ELb0ELb1ELb0ELb0ELi2ELi1ELi2ELi1ELb0EEENS1_21CollectiveEpilogueBwdISC_SD_SF_Li256ELb0ELb0ELi1EEENS1_25SingleTileBwdLPTSchedulerILb0ELi128ELb0EEEEEEEEEvNT_6ParamsE,"a",@progbits
	.sectionflags	@""
	.align	4
.nv.constant0._ZN7cutlass13device_kernelIN5flash11enable_sm90INS1_16FlashAttnBwdSm90INS1_25CollectiveMainloopBwdSm90ILi2ELi2ELi2EN4cute5tupleIJNS5_1CILi1EEES8_S8_EEENS6_IJNS7_ILi64EEENS7_ILi128EEESB_EEENS_10bfloat16_tEfNS_4arch4Sm90ELb1ELb0ELb1ELb0ELb0ELb1ELb0ELb0ELi2ELi1ELi2ELi1ELb0EEENS1_21CollectiveEpilogueBwdISC_SD_SF_Li256ELb0ELb0ELi1EEENS1_25SingleTileBwdLPTSchedulerILb0ELi128ELb0EEEEEEEEEvNT_6ParamsE:
	.zero		2944


//--------------------- .nv.constant0._ZN7cutlass13device_kernelIN5flash11enable_sm90INS1_16FlashAttnBwdSm90INS1_25CollectiveMainloopBwdSm90ILi2ELi2ELi2EN4cute5tupleIJNS5_1CILi1EEES8_S8_EEENS6_IJNS7_ILi64EEENS7_ILi128EEESB_EEENS_10bfloat16_tEfNS_4arch4Sm90ELb1ELb0ELb1ELb0ELb1ELb1ELb0ELb0ELi2ELi1ELi2ELi1ELb0EEENS1_21CollectiveEpilogueBwdISC_SD_SF_Li256ELb0ELb0ELi1EEENS1_25SingleTileBwdLPTSchedulerILb0ELi128ELb1EEEEEEEEEvNT_6ParamsE --------------------------
	.section	.nv.constant0._ZN7cutlass13device_kernelIN5flash11enable_sm90INS1_16FlashAttnBwdSm90INS1_25CollectiveMainloopBwdSm90ILi2ELi2ELi2EN4cute5tupleIJNS5_1CILi1EEES8_S8_EEENS6_IJNS7_ILi64EEENS7_ILi128EEESB_EEENS_10bfloat16_tEfNS_4arch4Sm90ELb1ELb0ELb1ELb0ELb1ELb1ELb0ELb0ELi2ELi1ELi2ELi1ELb0EEENS1_21CollectiveEpilogueBwdISC_SD_SF_Li256ELb0ELb0ELi1EEENS1_25SingleTileBwdLPTSchedulerILb0ELi128ELb1EEEEEEEEEvNT_6ParamsE,"a",@progbits
	.sectionflags	@""
	.align	4
.nv.constant0._ZN7cutlass13device_kernelIN5flash11enable_sm90INS1_16FlashAttnBwdSm90INS1_25CollectiveMainloopBwdSm90ILi2ELi2ELi2EN4cute5tupleIJNS5_1CILi1EEES8_S8_EEENS6_IJNS7_ILi64EEENS7_ILi128EEESB_EEENS_10bfloat16_tEfNS_4arch4Sm90ELb1ELb0ELb1ELb0ELb1ELb1ELb0ELb0ELi2ELi1ELi2ELi1ELb0EEENS1_21CollectiveEpilogueBwdISC_SD_SF_Li256ELb0ELb0ELi1EEENS1_25SingleTileBwdLPTSchedulerILb0ELi128ELb1EEEEEEEEEvNT_6ParamsE:
	.zero		2944


//--------------------- .nv.constant0._ZN7cutlass13device_kernelIN5flash11enable_sm90INS1_16FlashAttnBwdSm90INS1_25CollectiveMainloopBwdSm90ILi2ELi2ELi2EN4cute5tupleIJNS5_1CILi1EEES8_S8_EEENS6_IJNS7_ILi64EEENS7_ILi128EEESB_EEENS_10bfloat16_tEfNS_4arch4Sm90ELb1ELb0ELb1ELb0ELb0ELb1ELb0ELb0ELi2ELi1ELi2ELi1ELb0EEENS1_24CollectiveEpilogueBwdGQAISC_fSF_Li256ELb0ELb0EEENS1_25SingleTileBwdLPTSchedulerILb0ELi128ELb0EEEEEEEEEvNT_6ParamsE --------------------------
	.section	.nv.constant0._ZN7cutlass13device_kernelIN5flash11enable_sm90INS1_16FlashAttnBwdSm90INS1_25CollectiveMainloopBwdSm90ILi2ELi2ELi2EN4cute5tupleIJNS5_1CILi1EEES8_S8_EEENS6_IJNS7_ILi64EEENS7_ILi128EEESB_EEENS_10bfloat16_tEfNS_4arch4Sm90ELb1ELb0ELb1ELb0ELb0ELb1ELb0ELb0ELi2ELi1ELi2ELi1ELb0EEENS1_24CollectiveEpilogueBwdGQAISC_fSF_Li256ELb0ELb0EEENS1_25SingleTileBwdLPTSchedulerILb0ELi128ELb0EEEEEEEEEvNT_6ParamsE,"a",@progbits
	.sectionflags	@""
	.align	4
.nv.constant0._ZN7cutlass13device_kernelIN5flash11enable_sm90INS1_16FlashAttnBwdSm90INS1_25CollectiveMainloopBwdSm90ILi2ELi2ELi2EN4cute5tupleIJNS5_1CILi1EEES8_S8_EEENS6_IJNS7_ILi64EEENS7_ILi128EEESB_EEENS_10bfloat16_tEfNS_4arch4Sm90ELb1ELb0ELb1ELb0ELb0ELb1ELb0ELb0ELi2ELi1ELi2ELi1ELb0EEENS1_24CollectiveEpilogueBwdGQAISC_fSF_Li256ELb0ELb0EEENS1_25SingleTileBwdLPTSchedulerILb0ELi128ELb0EEEEEEEEEvNT_6ParamsE:
	.zero		2432


//--------------------- .nv.constant0._ZN7cutlass13device_kernelIN5flash11enable_sm90INS1_16FlashAttnBwdSm90INS1_25CollectiveMainloopBwdSm90ILi2ELi2ELi2EN4cute5tupleIJNS5_1CILi1EEES8_S8_EEENS6_IJNS7_ILi64EEENS7_ILi128EEESB_EEENS_10bfloat16_tEfNS_4arch4Sm90ELb1ELb0ELb1ELb0ELb1ELb1ELb0ELb0ELi2ELi1ELi2ELi1ELb0EEENS1_24CollectiveEpilogueBwdGQAISC_fSF_Li256ELb0ELb1EEENS1_25SingleTileBwdLPTSchedulerILb0ELi128ELb1EEEEEEEEEvNT_6ParamsE --------------------------
	.section	.nv.constant0._ZN7cutlass13device_kernelIN5flash11enable_sm90INS1_16FlashAttnBwdSm90INS1_25CollectiveMainloopBwdSm90ILi2ELi2ELi2EN4cute5tupleIJNS5_1CILi1EEES8_S8_EEENS6_IJNS7_ILi64EEENS7_ILi128EEESB_EEENS_10bfloat16_tEfNS_4arch4Sm90ELb1ELb0ELb1ELb0ELb1ELb1ELb0ELb0ELi2ELi1ELi2ELi1ELb0EEENS1_24CollectiveEpilogueBwdGQAISC_fSF_Li256ELb0ELb1EEENS1_25SingleTileBwdLPTSchedulerILb0ELi128ELb1EEEEEEEEEvNT_6ParamsE,"a",@progbits
	.sectionflags	@""
	.align	4
.nv.constant0._ZN7cutlass13device_kernelIN5flash11enable_sm90INS1_16FlashAttnBwdSm90INS1_25CollectiveMainloopBwdSm90ILi2ELi2ELi2EN4cute5tupleIJNS5_1CILi1EEES8_S8_EEENS6_IJNS7_ILi64EEENS7_ILi128EEESB_EEENS_10bfloat16_tEfNS_4arch4Sm90ELb1ELb0ELb1ELb0ELb1ELb1ELb0ELb0ELi2ELi1ELi2ELi1ELb0EEENS1_24CollectiveEpilogueBwdGQAISC_fSF_Li256ELb0ELb1EEENS1_25SingleTileBwdLPTSchedulerILb0ELi128ELb1EEEEEEEEEvNT_6ParamsE:
	.zero		2432


//--------------------- .nv.constant0._ZN7cutlass13device_kernelIN5flash22FlashAttnBwdPreprocessIN4cute5tupleIJNS3_1CILi64EEENS5_ILi128EEEEEENS_10bfloat16_tEfNS_4arch4Sm90ELb1ELb0EEEEEvNT_6ParamsE --------------------------
	.section	.nv.constant0._ZN7cutlass13device_kernelIN5flash22FlashAttnBwdPreprocessIN4cute5tupleIJNS3_1CILi64EEENS5_ILi128EEEEEENS_10bfloat16_tEfNS_4arch4Sm90ELb1ELb0EEEEEvNT_6ParamsE,"a",@progbits
	.sectionflags	@""
	.align	4
.nv.constant0._ZN7cutlass13device_kernelIN5flash22FlashAttnBwdPreprocessIN4cute5tupleIJNS3_1CILi64EEENS5_ILi128EEEEEENS_10bfloat16_tEfNS_4arch4Sm90ELb1ELb0EEEEEvNT_6ParamsE:
	.zero		768


//--------------------- .nv.constant0._ZN7cutlass13device_kernelIN5flash11enable_sm90INS1_16FlashAttnBwdSm90INS1_25CollectiveMainloopBwdSm90ILi2ELi2ELi2EN4cute5tupleIJNS5_1CILi1EEES8_S8_EEENS6_IJNS7_ILi64EEENS7_ILi128EEESB_EEENS_10bfloat16_tEfNS_4arch4Sm90ELb1ELb0ELb1ELb1ELb0ELb1ELb0ELb0ELi2ELi1ELi2ELi1ELb0EEENS1_21CollectiveEpilogueBwdISC_SD_SF_Li256ELb1ELb0ELi1EEENS1_25SingleTileBwdLPTSchedulerILb1ELi128ELb0EEEEEEEEEvNT_6ParamsE --------------------------
	.section	.nv.constant0._ZN7cutlass13device_kernelIN5flash11enable_sm90INS1_16FlashAttnBwdSm90INS1_25CollectiveMainloopBwdSm90ILi2ELi2ELi2EN4cute5tupleIJNS5_1CILi1EEES8_S8_EEENS6_IJNS7_ILi64EEENS7_ILi128EEESB_EEENS_10bfloat16_tEfNS_4arch4Sm90ELb1ELb0ELb1ELb1ELb0ELb1ELb0ELb0ELi2ELi1ELi2ELi1ELb0EEENS1_21CollectiveEpilogueBwdISC_SD_SF_Li256ELb1ELb0ELi1EEENS1_25SingleTileBwdLPTSchedulerILb1ELi128ELb0EEEEEEEEEvNT_6ParamsE,"a",@progbits
	.sectionflags	@""
	.align	4
.nv.constant0._ZN7cutlass13device_kernelIN5flash11enable_sm90INS1_16FlashAttnBwdSm90INS1_25CollectiveMainloopBwdSm90ILi2ELi2ELi2EN4cute5tupleIJNS5_1CILi1EEES8_S8_EEENS6_IJNS7_ILi64EEENS7_ILi128EEESB_EEENS_10bfloat16_tEfNS_4arch4Sm90ELb1ELb0ELb1ELb1ELb0ELb1ELb0ELb0ELi2ELi1ELi2ELi1ELb0EEENS1_21CollectiveEpilogueBwdISC_SD_SF_Li256ELb1ELb0ELi1EEENS1_25SingleTileBwdLPTSchedulerILb1ELi128ELb0EEEEEEEEEvNT_6ParamsE:
	.zero		2304


//--------------------- .nv.constant0._ZN7cutlass13device_kernelIN5flash11enable_sm90INS1_16FlashAttnBwdSm90INS1_25CollectiveMainloopBwdSm90ILi2ELi2ELi2EN4cute5tupleIJNS5_1CILi1EEES8_S8_EEENS6_IJNS7_ILi64EEENS7_ILi128EEESB_EEENS_10bfloat16_tEfNS_4arch4Sm90ELb1ELb0ELb1ELb1ELb1ELb1ELb0ELb0ELi2ELi1ELi2ELi1ELb0EEENS1_21CollectiveEpilogueBwdISC_SD_SF_Li256ELb1ELb0ELi1EEENS1_25SingleTileBwdLPTSchedulerILb1ELi128ELb1EEEEEEEEEvNT_6ParamsE --------------------------
	.section	.nv.constant0._ZN7cutlass13device_kernelIN5flash11enable_sm90INS1_16FlashAttnBwdSm90INS1_25CollectiveMainloopBwdSm90ILi2ELi2ELi2EN4cute5tupleIJNS5_1CILi1EEES8_S8_EEENS6_IJNS7_ILi64EEENS7_ILi128EEESB_EEENS_10bfloat16_tEfNS_4arch4Sm90ELb1ELb0ELb1ELb1ELb1ELb1ELb0ELb0ELi2ELi1ELi2ELi1ELb0EEENS1_21CollectiveEpilogueBwdISC_SD_SF_Li256ELb1ELb0ELi1EEENS1_25SingleTileBwdLPTSchedulerILb1ELi128ELb1EEEEEEEEEvNT_6ParamsE,"a",@progbits
	.sectionflags	@""
	.align	4
.nv.constant0._ZN7cutlass13device_kernelIN5flash11enable_sm90INS1_16FlashAttnBwdSm90INS1_25CollectiveMainloopBwdSm90ILi2ELi2ELi2EN4cute5tupleIJNS5_1CILi1EEES8_S8_EEENS6_IJNS7_ILi64EEENS7_ILi128EEESB_EEENS_10bfloat16_tEfNS_4arch4Sm90ELb1ELb0ELb1ELb1ELb1ELb1ELb0ELb0ELi2ELi1ELi2ELi1ELb0EEENS1_21CollectiveEpilogueBwdISC_SD_SF_Li256ELb1ELb0ELi1EEENS1_25SingleTileBwdLPTSchedulerILb1ELi128ELb1EEEEEEEEEvNT_6ParamsE:
	.zero		2304


//--------------------- .nv.constant0._ZN7cutlass13device_kernelIN5flash11enable_sm90INS1_16FlashAttnBwdSm90INS1_25CollectiveMainloopBwdSm90ILi2ELi2ELi2EN4cute5tupleIJNS5_1CILi1EEES8_S8_EEENS6_IJNS7_ILi64EEENS7_ILi128EEESB_EEENS_10bfloat16_tEfNS_4arch4Sm90ELb1ELb0ELb1ELb1ELb0ELb1ELb0ELb0ELi2ELi1ELi2ELi1ELb0EEENS1_24CollectiveEpilogueBwdGQAISC_fSF_Li256ELb1ELb0EEENS1_25SingleTileBwdLPTSchedulerILb1ELi128ELb0EEEEEEEEEvNT_6ParamsE --------------------------
	.section	.nv.constant0._ZN7cutlass13device_kernelIN5flash11enable_sm90INS1_16FlashAttnBwdSm90INS1_25CollectiveMainloopBwdSm90ILi2ELi2ELi2EN4cute5tupleIJNS5_1CILi1EEES8_S8_EEENS6_IJNS7_ILi64EEENS7_ILi128EEESB_EEENS_10bfloat16_tEfNS_4arch4Sm90ELb1ELb0ELb1ELb1ELb0ELb1ELb0ELb0ELi2ELi1ELi2ELi1ELb0EEENS1_24CollectiveEpilogueBwdGQAISC_fSF_Li256ELb1ELb0EEENS1_25SingleTileBwdLPTSchedulerILb1ELi128ELb0EEEEEEEEEvNT_6ParamsE,"a",@progbits
	.sectionflags	@""
	.align	4
.nv.constant0._ZN7cutlass13device_kernelIN5flash11enable_sm90INS1_16FlashAttnBwdSm90INS1_25CollectiveMainloopBwdSm90ILi2ELi2ELi2EN4cute5tupleIJNS5_1CILi1EEES8_S8_EEENS6_IJNS7_ILi64EEENS7_ILi128EEESB_EEENS_10bfloat16_tEfNS_4arch4Sm90ELb1ELb0ELb1ELb1ELb0ELb1ELb0ELb0ELi2ELi1ELi2ELi1ELb0EEENS1_24CollectiveEpilogueBwdGQAISC_fSF_Li256ELb1ELb0EEENS1_25SingleTileBwdLPTSchedulerILb1ELi128ELb0EEEEEEEEEvNT_6ParamsE:
	.zero		2432


//--------------------- .nv.constant0._ZN7cutlass13device_kernelIN5flash32FlashAttnBwdPostprocessConvertdQIN4cute5tupleIJNS3_1CILi128EEES6_EEENS_10bfloat16_tEfNS_4arch4Sm90ELi256ENS3_8TiledMMAINS3_8MMA_AtomIJNS3_4SM904GMMA28MMA_64x128x16_F32BF16BF16_RSILNSE_5MajorE0ELSG_1ELNSE_7ScaleInE1ELSH_1EEEEEENS3_6LayoutINS4_IJNS5_ILi2EEENS5_ILi1EEESM_EEENS4_IJSM_NS5_ILi0EEESO_EEEEENS4_IJNS3_10UnderscoreESR_SR_EEEEELb0EEEEEvNT_6ParamsE --------------------------
	.section	.nv.constant0._ZN7cutlass13device_kernelIN5flash32FlashAttnBwdPostprocessConvertdQIN4cute5tupleIJNS3_1CILi128EEES6_EEENS_10bfloat16_tEfNS_4arch4Sm90ELi256ENS3_8TiledMMAINS3_8MMA_AtomIJNS3_4SM904GMMA28MMA_64x128x16_F32BF16BF16_RSILNSE_5MajorE0ELSG_1ELNSE_7ScaleInE1ELSH_1EEEEEENS3_6LayoutINS4_IJNS5_ILi2EEENS5_ILi1EEESM_EEENS4_IJSM_NS5_ILi0EEESO_EEEEENS4_IJNS3_10UnderscoreESR_SR_EEEEELb0EEEEEvNT_6ParamsE,"a",@progbits
	.sectionflags	@""
	.align	4
.nv.constant0._ZN7cutlass13device_kernelIN5flash32FlashAttnBwdPostprocessConvertdQIN4cute5tupleIJNS3_1CILi128EEES6_EEENS_10bfloat16_tEfNS_4arch4Sm90ELi256ENS3_8TiledMMAINS3_8MMA_AtomIJNS3_4SM904GMMA28MMA_64x128x16_F32BF16BF16_RSILNSE_5MajorE0ELSG_1ELNSE_7ScaleInE1ELSH_1EEEEEENS3_6LayoutINS4_IJNS5_ILi2EEENS5_ILi1EEESM_EEENS4_IJSM_NS5_ILi0EEESO_EEEEENS4_IJNS3_10UnderscoreESR_SR_EEEEELb0EEEEEvNT_6ParamsE:
	.zero		640


//--------------------- .nv.constant0._ZN7cutlass13device_kernelIN5flash32FlashAttnBwdPostprocessConvertdQIN4cute5tupleIJNS3_1CILi64EEENS5_ILi128EEEEEENS_10bfloat16_tEfNS_4arch4Sm90ELi256ENS3_8TiledMMAINS3_8MMA_AtomIJNS3_4SM904GMMA27MMA_64x64x16_F32BF16BF16_SSILNSF_5MajorE0ELSH_1ELNSF_7ScaleInE1ELSI_1EEEEEENS3_6LayoutINS4_IJNS5_ILi1EEENS5_ILi2EEESM_EEENS4_IJNS5_ILi0EEESM_SP_EEEEENS4_IJNS3_10UnderscoreESS_SS_EEEEELb0EEEEEvNT_6ParamsE --------------------------
	.section	.nv.constant0._ZN7cutlass13device_kernelIN5flash32FlashAttnBwdPostprocessConvertdQIN4cute5tupleIJNS3_1CILi64EEENS5_ILi128EEEEEENS_10bfloat16_tEfNS_4arch4Sm90ELi256ENS3_8TiledMMAINS3_8MMA_AtomIJNS3_4SM904GMMA27MMA_64x64x16_F32BF16BF16_SSILNSF_5MajorE0ELSH_1ELNSF_7ScaleInE1ELSI_1EEEEEENS3_6LayoutINS4_IJNS5_ILi1EEENS5_ILi2EEESM_EEENS4_IJNS5_ILi0EEESM_SP_EEEEENS4_IJNS3_10UnderscoreESS_SS_EEEEELb0EEEEEvNT_6ParamsE,"a",@progbits
	.sectionflags	@""
	.align	4
.nv.constant0._ZN7cutlass13device_kernelIN5flash32FlashAttnBwdPostprocessConvertdQIN4cute5tupleIJNS3_1CILi64EEENS5_ILi128EEEEEENS_10bfloat16_tEfNS_4arch4Sm90ELi256ENS3_8TiledMMAINS3_8MMA_AtomIJNS3_4SM904GMMA27MMA_64x64x16_F32BF16BF16_SSILNSF_5MajorE0ELSH_1ELNSF_7ScaleInE1ELSI_1EEEEEENS3_6LayoutINS4_IJNS5_ILi1EEENS5_ILi2EEESM_EEENS4_IJNS5_ILi0EEESM_SP_EEEEENS4_IJNS3_10UnderscoreESS_SS_EEEEELb0EEEEEvNT_6ParamsE:
	.zero		640


//--------------------- .nv.constant0._ZN7cutlass13device_kernelIN5flash11enable_sm90INS1_16FlashAttnBwdSm90INS1_25CollectiveMainloopBwdSm90ILi2ELi2ELi2EN4cute5tupleIJNS5_1CILi1EEES8_S8_EEENS6_IJNS7_ILi64EEENS7_ILi128EEESB_EEENS_10bfloat16_tEfNS_4arch4Sm90ELb1ELb0ELb1ELb1ELb1ELb1ELb0ELb0ELi2ELi1ELi2ELi1ELb0EEENS1_24CollectiveEpilogueBwdGQAISC_fSF_Li256ELb1ELb1EEENS1_25SingleTileBwdLPTSchedulerILb1ELi128ELb1EEEEEEEEEvNT_6ParamsE --------------------------
	.section	.nv.constant0._ZN7cutlass13device_kernelIN5flash11enable_sm90INS1_16FlashAttnBwdSm90INS1_25CollectiveMainloopBwdSm90ILi2ELi2ELi2EN4cute5tupleIJNS5_1CILi1EEES8_S8_EEENS6_IJNS7_ILi64EEENS7_ILi128EEESB_EEENS_10bfloat16_tEfNS_4arch4Sm90ELb1ELb0ELb1ELb1ELb1ELb1ELb0ELb0ELi2ELi1ELi2ELi1ELb0EEENS1_24CollectiveEpilogueBwdGQAISC_fSF_Li256ELb1ELb1EEENS1_25SingleTileBwdLPTSchedulerILb1ELi128ELb1EEEEEEEEEvNT_6ParamsE,"a",@progbits
	.sectionflags	@""
	.align	4
.nv.constant0._ZN7cutlass13device_kernelIN5flash11enable_sm90INS1_16FlashAttnBwdSm90INS1_25CollectiveMainloopBwdSm90ILi2ELi2ELi2EN4cute5tupleIJNS5_1CILi1EEES8_S8_EEENS6_IJNS7_ILi64EEENS7_ILi128EEESB_EEENS_10bfloat16_tEfNS_4arch4Sm90ELb1ELb0ELb1ELb1ELb1ELb1ELb0ELb0ELi2ELi1ELi2ELi1ELb0EEENS1_24CollectiveEpilogueBwdGQAISC_fSF_Li256ELb1ELb1EEENS1_25SingleTileBwdLPTSchedulerILb1ELi128ELb1EEEEEEEEEvNT_6ParamsE:
	.zero		2432


//--------------------- .nv.constant0._ZN7cutlass13device_kernelIN5flash22FlashAttnBwdPreprocessIN4cute5tupleIJNS3_1CILi64EEENS5_ILi128EEEEEENS_10bfloat16_tEfNS_4arch4Sm90ELb1ELb1EEEEEvNT_6ParamsE --------------------------
	.section	.nv.constant0._ZN7cutlass13device_kernelIN5flash22FlashAttnBwdPreprocessIN4cute5tupleIJNS3_1CILi64EEENS5_ILi128EEEEEENS_10bfloat16_tEfNS_4arch4Sm90ELb1ELb1EEEEEvNT_6ParamsE,"a",@progbits
	.sectionflags	@""
	.align	4
.nv.constant0._ZN7cutlass13device_kernelIN5flash22FlashAttnBwdPreprocessIN4cute5tupleIJNS3_1CILi64EEENS5_ILi128EEEEEENS_10bfloat16_tEfNS_4arch4Sm90ELb1ELb1EEEEEvNT_6ParamsE:
	.zero		768


//--------------------- SYMBOLS --------------------------

	.type		.nv.reservedSmem.offset0,@object
	.size		.nv.reservedSmem.offset0,0x4
	.type		__assertfail,@function
